def matmul_kernel(
    a_ptr,
    b_ptr,
    c_ptr,
    M,
    N,
    K,
    stride_am,
    stride_ak,
    stride_bk,
    stride_bn,
    stride_cm,
    stride_cn,
    BLOCK_M: tl.constexpr,
    BLOCK_N: tl.constexpr,
    BLOCK_K: tl.constexpr,
    GROUP_M: tl.constexpr,
):
    pid = tl.program_id(axis=0)
    num_pid_m = tl.cdiv(M, BLOCK_M)
    num_pid_n = tl.cdiv(N, BLOCK_N)
    num_pid_in_group = GROUP_M * num_pid_n
    group_id = pid // num_pid_in_group
    first_pid_m = group_id * GROUP_M
    group_size_m = min(num_pid_m - first_pid_m, GROUP_M)
    pid_m = first_pid_m + ((pid % num_pid_in_group) % group_size_m)
    pid_n = (pid % num_pid_in_group) // group_size_m

    offs_am = (pid_m * BLOCK_M + tl.arange(0, BLOCK_M)) % M
    offs_bn = (pid_n * BLOCK_N + tl.arange(0, BLOCK_N)) % N
    offs_k = tl.arange(0, BLOCK_K)
    a_ptrs = a_ptr + offs_am[:, None] * stride_am + offs_k[None, :] * stride_ak
    b_ptrs = b_ptr + offs_k[:, None] * stride_bk + offs_bn[None, :] * stride_bn

    acc = tl.zeros((BLOCK_M, BLOCK_N), dtype=tl.float32)
    for kk in range(0, tl.cdiv(K, BLOCK_K)):
        a = tl.load(a_ptrs, mask=offs_k[None, :] < K - kk * BLOCK_K, other=0.0)
        b = tl.load(b_ptrs, mask=offs_k[:, None] < K - kk * BLOCK_K, other=0.0)
        acc = tl.dot(a, b, acc)
        a_ptrs += BLOCK_K * stride_ak
        b_ptrs += BLOCK_K * stride_bk

    c = acc.to(c_ptr.dtype.element_ty)
    offs_cm = pid_m * BLOCK_M + tl.arange(0, BLOCK_M)
    offs_cn = pid_n * BLOCK_N + tl.arange(0, BLOCK_N)
    c_ptrs = c_ptr + offs_cm[:, None] * stride_cm + offs_cn[None, :] * stride_cn
    mask = (offs_cm[:, None] < M) & (offs_cn[None, :] < N)
    tl.store(c_ptrs, c, mask=mask)

# config = {"BLOCK_K": 128, "BLOCK_M": 512, "BLOCK_N": 256, "GROUP_M": 1, "arch": "sm_90", "dtype": "fp8e5m2", "num_ctas": 1, "num_stages": 3, "num_warps": 4}
# arch = sm_90


// ===== COMPILED SASS (sm_90a) =====

	.target	sm_90a

	.elftype	@"ET_EXEC"


//--------------------- .note.nv.tkinfo           --------------------------
	.section	.note.nv.tkinfo,"",@"SHT_NOTE"
	.sectionflags	@"SHF_NOTE_NV_TKINFO"
	.tkinfo
        /*0018*/ 	.word	0x00000002
        /*0030*/ 	.string	""
        /*0030*/ 	.string	"ptxas"
        /*0030*/ 	.string	"Cuda compilation tools, release 13.0, V13.0.88"
        /*0030*/ 	.string	"Build cuda_13.0.r13.0/compiler.36424714_0"
        /*0030*/ 	.string	"-v  -suppress-debug-info  -lineinfo  -arch sm_90a "



//--------------------- .note.nv.cuinfo           --------------------------
	.section	.note.nv.cuinfo,"",@"SHT_NOTE"
	.sectionflags	@"SHF_NOTE_NV_CUINFO"
        /*0018*/ 	.short	0x0002
        /*001a*/ 	.short	0x005a
        /*001c*/ 	.short	0x0082
	.zero		2


//--------------------- .nv.info                  --------------------------
	.section	.nv.info,"",@"SHT_CUDA_INFO"
	.align	4


	//----- nvinfo : EIATTR_REGCOUNT
	.align		4
        /*0000*/ 	.byte	0x04, 0x2f
        /*0002*/ 	.short	(.L_1 - .L_0)
	.align		4
.L_0:
        /*0004*/ 	.word	index@(matmul_kernel)
        /*0008*/ 	.word	0x000000ff


	//----- nvinfo : EIATTR_FRAME_SIZE
	.align		4
.L_1:
        /*000c*/ 	.byte	0x04, 0x11
        /*000e*/ 	.short	(.L_3 - .L_2)
	.align		4
.L_2:
        /*0010*/ 	.word	index@(matmul_kernel)
        /*0014*/ 	.word	0x00003d88


	//----- nvinfo : EIATTR_MIN_STACK_SIZE
	.align		4
.L_3:
        /*0018*/ 	.byte	0x04, 0x12
        /*001a*/ 	.short	(.L_5 - .L_4)
	.align		4
.L_4:
        /*001c*/ 	.word	index@(matmul_kernel)
        /*0020*/ 	.word	0x00003d88
.L_5:


//--------------------- .nv.compat                --------------------------
	.section	.nv.compat,"",@"SHT_CUDA_COMPAT_INFO"
	.align	4
        /*0000*/ 	.byte	0x02, 0x09, 0x01, 0x00, 0x02, 0x02, 0x04, 0x00, 0x02, 0x05, 0x05, 0x00, 0x03, 0x07, 0x01, 0x01
        /*0010*/ 	.byte	0x02, 0x03, 0x00, 0x00, 0x02, 0x06, 0x01, 0x00, 0x04, 0x0b, 0x08, 0x00, 0x00, 0x00, 0x00, 0x00
        /*0020*/ 	.byte	0x00, 0x00, 0x00, 0x00


//--------------------- .nv.info.matmul_kernel    --------------------------
	.section	.nv.info.matmul_kernel,"",@"SHT_CUDA_INFO"
	.sectionflags	@""
	.align	4


	//----- nvinfo : EIATTR_CUDA_API_VERSION
	.align		4
        /*0000*/ 	.byte	0x04, 0x37
        /*0002*/ 	.short	(.L_7 - .L_6)
.L_6:
        /*0004*/ 	.word	0x00000082


	//----- nvinfo : EIATTR_KPARAM_INFO
	.align		4
.L_7:
        /*0008*/ 	.byte	0x04, 0x17
        /*000a*/ 	.short	(.L_9 - .L_8)
.L_8:
        /*000c*/ 	.word	0x00000000
        /*0010*/ 	.short	0x000d
        /*0012*/ 	.short	0x0048
        /*0014*/ 	.byte	0x00, 0xf4, 0x21, 0x00


	//----- nvinfo : EIATTR_KPARAM_INFO
	.align		4
.L_9:
        /*0018*/ 	.byte	0x04, 0x17
        /*001a*/ 	.short	(.L_11 - .L_10)
.L_10:
        /*001c*/ 	.word	0x00000000
        /*0020*/ 	.short	0x000c
        /*0022*/ 	.short	0x0040
        /*0024*/ 	.byte	0x00, 0xf4, 0x21, 0x00


	//----- nvinfo : EIATTR_KPARAM_INFO
	.align		4
.L_11:
        /*0028*/ 	.byte	0x04, 0x17
        /*002a*/ 	.short	(.L_13 - .L_12)
.L_12:
        /*002c*/ 	.word	0x00000000
        /*0030*/ 	.short	0x000b
        /*0032*/ 	.short	0x0038
        /*0034*/ 	.byte	0x00, 0xf0, 0x11, 0x00


	//----- nvinfo : EIATTR_KPARAM_INFO
	.align		4
.L_13:
        /*0038*/ 	.byte	0x04, 0x17
        /*003a*/ 	.short	(.L_15 - .L_14)
.L_14:
        /*003c*/ 	.word	0x00000000
        /*0040*/ 	.short	0x000a
        /*0042*/ 	.short	0x0034
        /*0044*/ 	.byte	0x00, 0xf0, 0x11, 0x00


	//----- nvinfo : EIATTR_KPARAM_INFO
	.align		4
.L_15:
        /*0048*/ 	.byte	0x04, 0x17
        /*004a*/ 	.short	(.L_17 - .L_16)
.L_16:
        /*004c*/ 	.word	0x00000000
        /*0050*/ 	.short	0x0009
        /*0052*/ 	.short	0x0030
        /*0054*/ 	.byte	0x00, 0xf0, 0x11, 0x00


	//----- nvinfo : EIATTR_KPARAM_INFO
	.align		4
.L_17:
        /*0058*/ 	.byte	0x04, 0x17
        /*005a*/ 	.short	(.L_19 - .L_18)
.L_18:
        /*005c*/ 	.word	0x00000000
        /*0060*/ 	.short	0x0008
        /*0062*/ 	.short	0x002c
        /*0064*/ 	.byte	0x00, 0xf0, 0x11, 0x00


	//----- nvinfo : EIATTR_KPARAM_INFO
	.align		4
.L_19:
        /*0068*/ 	.byte	0x04, 0x17
        /*006a*/ 	.short	(.L_21 - .L_20)
.L_20:
        /*006c*/ 	.word	0x00000000
        /*0070*/ 	.short	0x0007
        /*0072*/ 	.short	0x0028
        /*0074*/ 	.byte	0x00, 0xf0, 0x11, 0x00


	//----- nvinfo : EIATTR_KPARAM_INFO
	.align		4
.L_21:
        /*0078*/ 	.byte	0x04, 0x17
        /*007a*/ 	.short	(.L_23 - .L_22)
.L_22:
        /*007c*/ 	.word	0x00000000
        /*0080*/ 	.short	0x0006
        /*0082*/ 	.short	0x0024
        /*0084*/ 	.byte	0x00, 0xf0, 0x11, 0x00


	//----- nvinfo : EIATTR_KPARAM_INFO
	.align		4
.L_23:
        /*0088*/ 	.byte	0x04, 0x17
        /*008a*/ 	.short	(.L_25 - .L_24)
.L_24:
        /*008c*/ 	.word	0x00000000
        /*0090*/ 	.short	0x0005
        /*0092*/ 	.short	0x0020
        /*0094*/ 	.byte	0x00, 0xf0, 0x11, 0x00


	//----- nvinfo : EIATTR_KPARAM_INFO
	.align		4
.L_25:
        /*0098*/ 	.byte	0x04, 0x17
        /*009a*/ 	.short	(.L_27 - .L_26)
.L_26:
        /*009c*/ 	.word	0x00000000
        /*00a0*/ 	.short	0x0004
        /*00a2*/ 	.short	0x001c
        /*00a4*/ 	.byte	0x00, 0xf0, 0x11, 0x00


	//----- nvinfo : EIATTR_KPARAM_INFO
	.align		4
.L_27:
        /*00a8*/ 	.byte	0x04, 0x17
        /*00aa*/ 	.short	(.L_29 - .L_28)
.L_28:
        /*00ac*/ 	.word	0x00000000
        /*00b0*/ 	.short	0x0003
        /*00b2*/ 	.short	0x0018
        /*00b4*/ 	.byte	0x00, 0xf0, 0x11, 0x00


	//----- nvinfo : EIATTR_KPARAM_INFO
	.align		4
.L_29:
        /*00b8*/ 	.byte	0x04, 0x17
        /*00ba*/ 	.short	(.L_31 - .L_30)
.L_30:
        /*00bc*/ 	.word	0x00000000
        /*00c0*/ 	.short	0x0002
        /*00c2*/ 	.short	0x0010
        /*00c4*/ 	.byte	0x00, 0xf4, 0x21, 0x00


	//----- nvinfo : EIATTR_KPARAM_INFO
	.align		4
.L_31:
        /*00c8*/ 	.byte	0x04, 0x17
        /*00ca*/ 	.short	(.L_33 - .L_32)
.L_32:
        /*00cc*/ 	.word	0x00000000
        /*00d0*/ 	.short	0x0001
        /*00d2*/ 	.short	0x0008
        /*00d4*/ 	.byte	0x00, 0xf4, 0x21, 0x00


	//----- nvinfo : EIATTR_KPARAM_INFO
	.align		4
.L_33:
        /*00d8*/ 	.byte	0x04, 0x17
        /*00da*/ 	.short	(.L_35 - .L_34)
.L_34:
        /*00dc*/ 	.word	0x00000000
        /*00e0*/ 	.short	0x0000
        /*00e2*/ 	.short	0x0000
        /*00e4*/ 	.byte	0x00, 0xf4, 0x21, 0x00


	//----- nvinfo : EIATTR_SPARSE_MMA_MASK
	.align		4
.L_35:
        /*00e8*/ 	.byte	0x03, 0x50
        /*00ea*/ 	.short	0x0000


	//----- nvinfo : EIATTR_MAXREG_COUNT
	.align		4
        /*00ec*/ 	.byte	0x03, 0x1b
        /*00ee*/ 	.short	0x00ff


	//----- nvinfo : EIATTR_NUM_BARRIERS
	.align		4
        /*00f0*/ 	.byte	0x02, 0x4c
        /*00f2*/ 	.byte	0x01
	.zero		1


	//----- nvinfo : EIATTR_ANNOTATIONS
	.align		4
        /*00f4*/ 	.byte	0x04, 0x55
        /*00f6*/ 	.short	(.L_37 - .L_36)


	//   ....[0]....
.L_36:
        /*00f8*/ 	.word	0x00000001
        /*00fc*/ 	.byte	0x20, 0x05, 0x00, 0x00, 0x01, 0x00, 0x00, 0x00, 0x50, 0x05, 0x00, 0x00, 0x01, 0x00, 0x00, 0x00
        /* <DEDUP_REMOVED lines=3841> */
        /*f11c*/ 	.byte	0xc0, 0x89, 0x04, 0x00


	//----- nvinfo : EIATTR_MERCURY_ISA_VERSION
	.align		4
.L_37:
        /*f120*/ 	.byte	0x03, 0x5f
        /*f122*/ 	.short	0x0101


	//----- nvinfo : EIATTR_EXIT_INSTR_OFFSETS
	.align		4
        /*f124*/ 	.byte	0x04, 0x1c
        /*f126*/ 	.short	(.L_39 - .L_38)


	//   ....[0]....
.L_38:
        /*f128*/ 	.word	0x00099730


	//   ....[1]....
        /*f12c*/ 	.word	0x00099750


	//----- nvinfo : EIATTR_REQNTID
	.align		4
.L_39:
        /*f130*/ 	.byte	0x04, 0x10
        /*f132*/ 	.short	(.L_41 - .L_40)
.L_40:
        /*f134*/ 	.word	0x00000080
        /*f138*/ 	.word	0x00000001
        /*f13c*/ 	.word	0x00000001


	//----- nvinfo : EIATTR_CBANK_PARAM_SIZE
	.align		4
.L_41:
        /*f140*/ 	.byte	0x03, 0x19
        /*f142*/ 	.short	0x0050


	//----- nvinfo : EIATTR_PARAM_CBANK
	.align		4
        /*f144*/ 	.byte	0x04, 0x0a
        /*f146*/ 	.short	(.L_43 - .L_42)
	.align		4
.L_42:
        /*f148*/ 	.word	index@(.nv.constant0.matmul_kernel)
        /*f14c*/ 	.short	0x0210
        /*f14e*/ 	.short	0x0050


	//----- nvinfo : EIATTR_SW_WAR
	.align		4
.L_43:
        /*f150*/ 	.byte	0x04, 0x36
        /*f152*/ 	.short	(.L_45 - .L_44)
.L_44:
        /*f154*/ 	.word	0x00000008
.L_45:


//--------------------- .nv.callgraph             --------------------------
	.section	.nv.callgraph,"",@"SHT_CUDA_CALLGRAPH"
	.align	4
	.sectionentsize	8
	.align		4
        /*0000*/ 	.word	0x00000000
	.align		4
        /*0004*/ 	.word	0xffffffff
	.align		4
        /*0008*/ 	.word	0x00000000
	.align		4
        /*000c*/ 	.word	0xfffffffe
	.align		4
        /*0010*/ 	.word	0x00000000
	.align		4
        /*0014*/ 	.word	0xfffffffd
	.align		4
        /*0018*/ 	.word	0x00000000
	.align		4
        /*001c*/ 	.word	0xfffffffc


//--------------------- .text.matmul_kernel       --------------------------
	.section	.text.matmul_kernel,"ax",@progbits
	.align	128
        .global         matmul_kernel
        .type           matmul_kernel,@function
        .size           matmul_kernel,(.L_x_4 - matmul_kernel)
        .other          matmul_kernel,@"STO_CUDA_ENTRY STV_DEFAULT"
matmul_kernel:
.text.matmul_kernel:
[----:B------:R-:W0:Y:S08]  /*0000*/  LDC R1, c[0x0][0x28] ;  /* 0x00000a00ff017b82 */ /* 0x000e300000000800 */
[----:B------:R-:W1:Y:S01]  /*0010*/  LDC.64 R2, c[0x0][0x228] ;  /* 0x00008a00ff027b82 */ /* 0x000e620000000a00 */
[----:B------:R-:W2:Y:S01]  /*0020*/  S2R R7, SR_CTAID.X ;  /* 0x0000000000077919 */ /* 0x000ea20000002500 */
[----:B0-----:R-:W-:Y:S01]  /*0030*/  VIADD R1, R1, 0xffffc278 ;  /* 0xffffc27801017836 */ /* 0x001fe20000000000 */
[----:B------:R-:W-:Y:S01]  /*0040*/  MOV R236, 0x400 ;  /* 0x0000040000ec7802 */ /* 0x000fe20000000f00 */
[----:B------:R-:W-:Y:S01]  /*0050*/  ULDC.64 UR60, c[0x0][0x208] ;  /* 0x00008200003c7ab9 */ /* 0x000fe20000000a00 */
[----:B------:R-:W0:Y:S01]  /*0060*/  S2R R138, SR_TID.X ;  /* 0x00000000008a7919 */ /* 0x000e220000002100 */
[----:B-1----:R-:W-:-:S05]  /*0070*/  VIADD R0, R3, 0xff ;  /* 0x000000ff03007836 */ /* 0x002fca0000000000 */
[----:B------:R-:W-:-:S04]  /*0080*/  SHF.R.S32.HI R5, RZ, 0x1f, R0 ;  /* 0x0000001fff057819 */ /* 0x000fc80000011400 */
[----:B------:R-:W-:Y:S02]  /*0090*/  LEA.HI R5, R5, R0, RZ, 0x8 ;  /* 0x0000000005057211 */ /* 0x000fe400078f40ff */
[----:B--2---:R-:W-:Y:S02]  /*00a0*/  IABS R10, R7 ;  /* 0x00000007000a7213 */ /* 0x004fe40000000000 */
[----:B------:R-:W-:Y:S02]  /*00b0*/  SHF.R.S32.HI R6, RZ, 0x8, R5 ;  /* 0x00000008ff067819 */ /* 0x000fe40000011405 */
[----:B0-----:R-:W-:Y:S02]  /*00c0*/  LOP3.LUT R244, R138, 0x7f, RZ, 0xc0, !PT ;  /* 0x0000007f8af47812 */ /* 0x001fe400078ec0ff */
[-C--:B------:R-:W-:Y:S02]  /*00d0*/  IABS R9, R6.reuse ;  /* 0x0000000600097213 */ /* 0x080fe40000000000 */
[----:B------:R-:W-:-:S02]  /*00e0*/  IABS R12, R6 ;  /* 0x00000006000c7213 */ /* 0x000fc40000000000 */
[----:B------:R-:W0:Y:S08]  /*00f0*/  I2F.RP R0, R9 ;  /* 0x0000000900007306 */ /* 0x000e300000209400 */
[----:B0-----:R-:W0:Y:S02]  /*0100*/  MUFU.RCP R0, R0 ;  /* 0x0000000000007308 */ /* 0x001e240000001000 */
[----:B0-----:R-:W-:-:S02]  /*0110*/  VIADD R4, R0, 0xffffffe ;  /* 0x0ffffffe00047836 */ /* 0x001fc40000000000 */
[----:B------:R-:W-:-:S04]  /*0120*/  IMAD.MOV R0, RZ, RZ, -R12 ;  /* 0x000000ffff007224 */ /* 0x000fc800078e0a0c */
[----:B------:R0:W1:Y:S02]  /*0130*/  F2I.FTZ.U32.TRUNC.NTZ R5, R4 ;  /* 0x0000000400057305 */ /* 0x000064000021f000 */
[----:B0-----:R-:W-:Y:S02]  /*0140*/  IMAD.MOV.U32 R4, RZ, RZ, RZ ;  /* 0x000000ffff047224 */ /* 0x001fe400078e00ff */
[----:B-1----:R-:W-:-:S04]  /*0150*/  IMAD.MOV R8, RZ, RZ, -R5 ;  /* 0x000000ffff087224 */ /* 0x002fc800078e0a05 */
[----:B------:R-:W-:Y:S02]  /*0160*/  IMAD R11, R8, R9, RZ ;  /* 0x00000009080b7224 */ /* 0x000fe400078e02ff */
[----:B------:R-:W-:Y:S02]  /*0170*/  IMAD.MOV.U32 R8, RZ, RZ, R10 ;  /* 0x000000ffff087224 */ /* 0x000fe400078e000a */
[----:B------:R-:W-:-:S06]  /*0180*/  IMAD.HI.U32 R5, R5, R11, R4 ;  /* 0x0000000b05057227 */ /* 0x000fcc00078e0004 */
[----:B------:R-:W-:-:S04]  /*0190*/  IMAD.HI.U32 R5, R5, R8, RZ ;  /* 0x0000000805057227 */ /* 0x000fc800078e00ff */
[----:B------:R-:W-:-:S05]  /*01a0*/  IMAD R0, R5, R0, R8 ;  /* 0x0000000005007224 */ /* 0x000fca00078e0208 */
[----:B------:R-:W-:-:S13]  /*01b0*/  ISETP.GT.U32.AND P1, PT, R9, R0, PT ;  /* 0x000000000900720c */ /* 0x000fda0003f24070 */
[----:B------:R-:W-:Y:S02]  /*01c0*/  @!P1 IMAD.IADD R0, R0, 0x1, -R9 ;  /* 0x0000000100009824 */ /* 0x000fe400078e0a09 */
[----:B------:R-:W-:Y:S01]  /*01d0*/  @!P1 VIADD R5, R5, 0x1 ;  /* 0x0000000105059836 */ /* 0x000fe20000000000 */
[----:B------:R-:W-:Y:S02]  /*01e0*/  ISETP.NE.AND P1, PT, R6, RZ, PT ;  /* 0x000000ff0600720c */ /* 0x000fe40003f25270 */
[----:B------:R-:W-:Y:S02]  /*01f0*/  ISETP.GE.U32.AND P0, PT, R0, R9, PT ;  /* 0x000000090000720c */ /* 0x000fe40003f06070 */
[----:B------:R-:W-:-:S04]  /*0200*/  LOP3.LUT R0, R7, R6, RZ, 0x3c, !PT ;  /* 0x0000000607007212 */ /* 0x000fc800078e3cff */
[----:B------:R-:W-:Y:S01]  /*0210*/  ISETP.GE.AND P2, PT, R0, RZ, PT ;  /* 0x000000ff0000720c */ /* 0x000fe20003f46270 */
[----:B------:R-:W-:-:S06]  /*0220*/  VIADD R0, R2, 0x1ff ;  /* 0x000001ff02007836 */ /* 0x000fcc0000000000 */
[----:B------:R-:W-:-:S04]  /*0230*/  @P0 VIADD R5, R5, 0x1 ;  /* 0x0000000105050836 */ /* 0x000fc80000000000 */
[----:B------:R-:W-:Y:S01]  /*0240*/  IMAD.MOV.U32 R15, RZ, RZ, R5 ;  /* 0x000000ffff0f7224 */ /* 0x000fe200078e0005 */
[----:B------:R-:W-:-:S03]  /*0250*/  SHF.R.S32.HI R5, RZ, 0x1f, R0 ;  /* 0x0000001fff057819 */ /* 0x000fc60000011400 */
[----:B------:R-:W-:Y:S01]  /*0260*/  @!P2 IMAD.MOV R15, RZ, RZ, -R15 ;  /* 0x000000ffff0fa224 */ /* 0x000fe200078e0a0f */
[----:B------:R-:W-:Y:S02]  /*0270*/  LEA.HI R5, R5, R0, RZ, 0x9 ;  /* 0x0000000005057211 */ /* 0x000fe400078f48ff */
[----:B------:R-:W-:-:S04]  /*0280*/  @!P1 LOP3.LUT R15, RZ, R6, RZ, 0x33, !PT ;  /* 0x00000006ff0f9212 */ /* 0x000fc800078e33ff */
[----:B------:R-:W-:Y:S01]  /*0290*/  LEA.HI.SX32 R5, R5, -R15, 0x17 ;  /* 0x8000000f05057211 */ /* 0x000fe200078fbaff */
[----:B------:R-:W-:-:S03]  /*02a0*/  IMAD.MOV R8, RZ, RZ, -R15 ;  /* 0x000000ffff087224 */ /* 0x000fc600078e0a0f */
[----:B------:R-:W-:Y:S01]  /*02b0*/  VIMNMX R11, R5, 0x1, PT ;  /* 0x00000001050b7848 */ /* 0x000fe20003fe0100 */
[----:B------:R-:W-:-:S03]  /*02c0*/  IMAD R8, R6, R8, R7 ;  /* 0x0000000806087224 */ /* 0x000fc600078e0207 */
[-C--:B------:R-:W-:Y:S02]  /*02d0*/  IABS R9, R11.reuse ;  /* 0x0000000b00097213 */ /* 0x080fe40000000000 */
[----:B------:R-:W-:Y:S02]  /*02e0*/  IABS R12, R11 ;  /* 0x0000000b000c7213 */ /* 0x000fe40000000000 */
[----:B------:R-:W0:Y:S08]  /*02f0*/  I2F.RP R0, R9 ;  /* 0x0000000900007306 */ /* 0x000e300000209400 */
[----:B0-----:R-:W0:Y:S02]  /*0300*/  MUFU.RCP R0, R0 ;  /* 0x0000000000007308 */ /* 0x001e240000001000 */
[----:B0-----:R-:W-:-:S02]  /*0310*/  VIADD R4, R0, 0xffffffe ;  /* 0x0ffffffe00047836 */ /* 0x001fc40000000000 */
[----:B------:R-:W-:-:S04]  /*0320*/  IMAD.MOV R0, RZ, RZ, -R12 ;  /* 0x000000ffff007224 */ /* 0x000fc800078e0a0c */
[----:B------:R0:W1:Y:S02]  /*0330*/  F2I.FTZ.U32.TRUNC.NTZ R5, R4 ;  /* 0x0000000400057305 */ /* 0x000064000021f000 */
[----:B0-----:R-:W-:Y:S02]  /*0340*/  IMAD.MOV.U32 R4, RZ, RZ, RZ ;  /* 0x000000ffff047224 */ /* 0x001fe400078e00ff */
[----:B-1----:R-:W-:-:S04]  /*0350*/  IMAD.MOV R10, RZ, RZ, -R5 ;  /* 0x000000ffff0a7224 */ /* 0x002fc800078e0a05 */
[----:B------:R-:W-:Y:S01]  /*0360*/  IMAD.MOV.U32 R6, RZ, RZ, R10 ;  /* 0x000000ffff067224 */ /* 0x000fe200078e000a */
[----:B------:R-:W-:-:S03]  /*0370*/  IABS R10, R8 ;  /* 0x00000008000a7213 */ /* 0x000fc60000000000 */
[----:B------:R-:W-:Y:S02]  /*0380*/  IMAD R7, R6, R9, RZ ;  /* 0x0000000906077224 */ /* 0x000fe400078e02ff */
[----:B------:R-:W-:Y:S02]  /*0390*/  IMAD.MOV.U32 R6, RZ, RZ, R10 ;  /* 0x000000ffff067224 */ /* 0x000fe400078e000a */
[----:B------:R-:W-:Y:S02]  /*03a0*/  IMAD.HI.U32 R5, R5, R7, R4 ;  /* 0x0000000705057227 */ /* 0x000fe400078e0004 */
[----:B------:R-:W0:Y:S01]  /*03b0*/  LDC R4, c[0x0][0x230] ;  /* 0x00008c00ff047b82 */ /* 0x000e220000000800 */
[----:B------:R-:W1:Y:S03]  /*03c0*/  S2R R7, SR_CgaCtaId ;  /* 0x0000000000077919 */ /* 0x000e660000008800 */
[----:B------:R-:W-:-:S04]  /*03d0*/  IMAD.HI.U32 R5, R5, R6, RZ ;  /* 0x0000000605057227 */ /* 0x000fc800078e00ff */
[----:B------:R-:W-:-:S05]  /*03e0*/  IMAD R0, R5, R0, R6 ;  /* 0x0000000005007224 */ /* 0x000fca00078e0206 */
[----:B------:R-:W-:Y:S01]  /*03f0*/  ISETP.GT.U32.AND P1, PT, R9, R0, PT ;  /* 0x000000000900720c */ /* 0x000fe20003f24070 */
[----:B0-----:R-:W-:-:S12]  /*0400*/  VIADD R13, R4, 0x7f ;  /* 0x0000007f040d7836 */ /* 0x001fd80000000000 */
[----:B------:R-:W-:Y:S02]  /*0410*/  @!P1 IMAD.IADD R0, R0, 0x1, -R9 ;  /* 0x0000000100009824 */ /* 0x000fe400078e0a09 */
[----:B------:R-:W-:Y:S01]  /*0420*/  @!P1 VIADD R5, R5, 0x1 ;  /* 0x0000000105059836 */ /* 0x000fe20000000000 */
[----:B------:R-:W-:Y:S02]  /*0430*/  ISETP.NE.AND P1, PT, R11, RZ, PT ;  /* 0x000000ff0b00720c */ /* 0x000fe40003f25270 */
[----:B------:R-:W-:Y:S02]  /*0440*/  ISETP.GE.U32.AND P0, PT, R0, R9, PT ;  /* 0x000000090000720c */ /* 0x000fe40003f06070 */
[----:B------:R-:W-:Y:S02]  /*0450*/  LOP3.LUT R0, R8, R11, RZ, 0x3c, !PT ;  /* 0x0000000b08007212 */ /* 0x000fe400078e3cff */
[----:B-1----:R-:W-:Y:S02]  /*0460*/  LEA R236, R7, R236, 0x18 ;  /* 0x000000ec07ec7211 */ /* 0x002fe400078ec0ff */
[----:B------:R-:W-:-:S07]  /*0470*/  ISETP.GE.AND P2, PT, R0, RZ, PT ;  /* 0x000000ff0000720c */ /* 0x000fce0003f46270 */
[----:B------:R-:W-:Y:S01]  /*0480*/  @P0 VIADD R5, R5, 0x1 ;  /* 0x0000000105050836 */ /* 0x000fe20000000000 */
[----:B------:R-:W-:-:S05]  /*0490*/  ISETP.GT.AND P0, PT, R13, 0x7f, PT ;  /* 0x0000007f0d00780c */ /* 0x000fca0003f04270 */
[----:B------:R-:W-:Y:S01]  /*04a0*/  @!P2 IMAD.MOV R5, RZ, RZ, -R5 ;  /* 0x000000ffff05a224 */ /* 0x000fe200078e0a05 */
[----:B------:R-:W-:-:S05]  /*04b0*/  @!P1 LOP3.LUT R5, RZ, R11, RZ, 0x33, !PT ;  /* 0x0000000bff059212 */ /* 0x000fca00078e33ff */
[----:B------:R-:W-:Y:S02]  /*04c0*/  IMAD.MOV R0, RZ, RZ, -R5 ;  /* 0x000000ffff007224 */ /* 0x000fe400078e0a05 */
[----:B------:R-:W-:Y:S02]  /*04d0*/  IMAD.SHL.U32 R10, R5, 0x100, RZ ;  /* 0x00000100050a7824 */ /* 0x000fe400078e00ff */
[----:B------:R-:W-:Y:S02]  /*04e0*/  IMAD R0, R11, R0, R8 ;  /* 0x000000000b007224 */ /* 0x000fe400078e0208 */
[C---:B------:R-:W-:Y:S02]  /*04f0*/  VIADD R4, R10.reuse, 0x1 ;  /* 0x000000010a047836 */ /* 0x040fe40000000000 */
[----:B------:R-:W-:Y:S02]  /*0500*/  IMAD.IADD R15, R15, 0x1, R0 ;  /* 0x000000010f0f7824 */ /* 0x000fe400078e0200 */
[C---:B------:R-:W-:Y:S01]  /*0510*/  VIADD R0, R10.reuse, 0x2 ;  /* 0x000000020a007836 */ /* 0x040fe20000000000 */
[----:B------:R0:W-:Y:S01]  /*0520*/  STL [R1+0x54], R4 ;  /* 0x0000540401007387 */ /* 0x0001e20000100800 */
[----:B------:R-:W-:-:S02]  /*0530*/  VIADD R5, R10, 0x3 ;  /* 0x000000030a057836 */ /* 0x000fc40000000000 */
[C---:B------:R-:W-:Y:S01]  /*0540*/  VIADD R8, R10.reuse, 0x98 ;  /* 0x000000980a087836 */ /* 0x040fe20000000000 */
[----:B------:R1:W-:Y:S01]  /*0550*/  STL [R1+0x50], R0 ;  /* 0x0000500001007387 */ /* 0x0003e20000100800 */
[----:B------:R-:W-:Y:S02]  /*0560*/  IMAD R15, R15, 0x200, R244 ;  /* 0x000002000f0f7824 */ /* 0x000fe400078e02f4 */
[C---:B------:R-:W-:Y:S01]  /*0570*/  VIADD R126, R10.reuse, 0x6 ;  /* 0x000000060a7e7836 */ /* 0x040fe20000000000 */
[----:B------:R-:W-:Y:S01]  /*0580*/  STL [R1+0x4c], R5 ;  /* 0x00004c0501007387 */ /* 0x000fe20000100800 */
[C---:B------:R-:W-:Y:S02]  /*0590*/  VIADD R120, R10.reuse, 0x7 ;  /* 0x000000070a787836 */ /* 0x040fe40000000000 */
[C---:B0-----:R-:W-:Y:S02]  /*05a0*/  VIADD R4, R10.reuse, 0x4 ;  /* 0x000000040a047836 */ /* 0x041fe40000000000 */
[----:B------:R-:W-:-:S02]  /*05b0*/  VIADD R19, R10, 0x8 ;  /* 0x000000080a137836 */ /* 0x000fc40000000000 */
[C---:B-1----:R-:W-:Y:S01]  /*05c0*/  VIADD R0, R10.reuse, 0x5 ;  /* 0x000000050a007836 */ /* 0x042fe20000000000 */
[----:B------:R0:W-:Y:S01]  /*05d0*/  STL [R1+0x48], R4 ;  /* 0x0000480401007387 */ /* 0x0001e20000100800 */
[C---:B------:R-:W-:Y:S02]  /*05e0*/  VIADD R118, R10.reuse, 0x9 ;  /* 0x000000090a767836 */ /* 0x040fe40000000000 */
[C---:B------:R-:W-:Y:S01]  /*05f0*/  VIADD R116, R10.reuse, 0xa ;  /* 0x0000000a0a747836 */ /* 0x040fe20000000000 */
[----:B------:R1:W-:Y:S01]  /*0600*/  STL [R1+0x3c], R0 ;  /* 0x00003c0001007387 */ /* 0x0003e20000100800 */
[C---:B------:R-:W-:Y:S02]  /*0610*/  VIADD R122, R10.reuse, 0xb ;  /* 0x0000000b0a7a7836 */ /* 0x040fe40000000000 */
[C---:B------:R-:W-:Y:S02]  /*0620*/  VIADD R114, R10.reuse, 0xc ;  /* 0x0000000c0a727836 */ /* 0x040fe40000000000 */
[----:B------:R-:W-:-:S02]  /*0630*/  VIADD R112, R10, 0xd ;  /* 0x0000000d0a707836 */ /* 0x000fc40000000000 */
[C---:B0-----:R-:W-:Y:S02]  /*0640*/  VIADD R4, R10.reuse, 0x99 ;  /* 0x000000990a047836 */ /* 0x041fe40000000000 */
[C---:B------:R-:W-:Y:S02]  /*0650*/  VIADD R110, R10.reuse, 0xe ;  /* 0x0000000e0a6e7836 */ /* 0x040fe40000000000 */
[C---:B-1----:R-:W-:Y:S02]  /*0660*/  VIADD R0, R10.reuse, 0x97 ;  /* 0x000000970a007836 */ /* 0x042fe40000000000 */
[C---:B------:R-:W-:Y:S02]  /*0670*/  VIADD R108, R10.reuse, 0xf ;  /* 0x0000000f0a6c7836 */ /* 0x040fe40000000000 */
[C---:B------:R-:W-:Y:S01]  /*0680*/  VIADD R106, R10.reuse, 0x10 ;  /* 0x000000100a6a7836 */ /* 0x040fe20000000000 */
[----:B------:R0:W-:Y:S01]  /*0690*/  STL [R1+0x2cbc], R0 ;  /* 0x002cbc0001007387 */ /* 0x0001e20000100800 */
[----:B------:R-:W-:-:S02]  /*06a0*/  VIADD R104, R10, 0x11 ;  /* 0x000000110a687836 */ /* 0x000fc40000000000 */
[C---:B------:R-:W-:Y:S01]  /*06b0*/  VIADD R102, R10.reuse, 0x12 ;  /* 0x000000120a667836 */ /* 0x040fe20000000000 */
[----:B------:R1:W-:Y:S01]  /*06c0*/  STL [R1+0x2cc0], R8 ;  /* 0x002cc00801007387 */ /* 0x0003e20000100800 */
[C---:B------:R-:W-:Y:S02]  /*06d0*/  VIADD R98, R10.reuse, 0x13 ;  /* 0x000000130a627836 */ /* 0x040fe40000000000 */
[C---:B------:R-:W-:Y:S01]  /*06e0*/  VIADD R124, R10.reuse, 0x14 ;  /* 0x000000140a7c7836 */ /* 0x040fe20000000000 */
[----:B------:R2:W-:Y:S01]  /*06f0*/  STL [R1+0x2cc4], R4 ;  /* 0x002cc40401007387 */ /* 0x0005e20000100800 */
[C---:B------:R-:W-:Y:S02]  /*0700*/  VIADD R100, R10.reuse, 0x15 ;  /* 0x000000150a647836 */ /* 0x040fe40000000000 */
[C---:B0-----:R-:W-:Y:S02]  /*0710*/  VIADD R0, R10.reuse, 0x9a ;  /* 0x0000009a0a007836 */ /* 0x041fe40000000000 */
[----:B------:R-:W-:-:S02]  /*0720*/  VIADD R96, R10, 0x16 ;  /* 0x000000160a607836 */ /* 0x000fc40000000000 */
[C---:B-1----:R-:W-:Y:S01]  /*0730*/  VIADD R8, R10.reuse, 0x9b ;  /* 0x0000009b0a087836 */ /* 0x042fe20000000000 */
[----:B------:R0:W-:Y:S01]  /*0740*/  STL [R1+0x2cc8], R0 ;  /* 0x002cc80001007387 */ /* 0x0001e20000100800 */
[C---:B------:R-:W-:Y:S02]  /*0750*/  VIADD R128, R10.reuse, 0x17 ;  /* 0x000000170a807836 */ /* 0x040fe40000000000 */
[C---:B--2---:R-:W-:Y:S01]  /*0760*/  VIADD R4, R10.reuse, 0x9c ;  /* 0x0000009c0a047836 */ /* 0x044fe20000000000 */
[----:B------:R1:W-:Y:S01]  /*0770*/  STL [R1+0x2ccc], R8 ;  /* 0x002ccc0801007387 */ /* 0x0003e20000100800 */
[C---:B------:R-:W-:Y:S02]  /*0780*/  VIADD R94, R10.reuse, 0x18 ;  /* 0x000000180a5e7836 */ /* 0x040fe40000000000 */
[C---:B------:R-:W-:Y:S01]  /*0790*/  VIADD R92, R10.reuse, 0x19 ;  /* 0x000000190a5c7836 */ /* 0x040fe20000000000 */
[----:B------:R2:W-:Y:S01]  /*07a0*/  STL [R1+0x2cd0], R4 ;  /* 0x002cd00401007387 */ /* 0x0005e20000100800 */
[----:B------:R-:W-:-:S02]  /*07b0*/  VIADD R90, R10, 0x1a ;  /* 0x0000001a0a5a7836 */ /* 0x000fc40000000000 */
[C---:B0-----:R-:W-:Y:S02]  /*07c0*/  VIADD R0, R10.reuse, 0x9d ;  /* 0x0000009d0a007836 */ /* 0x041fe40000000000 */
[C---:B------:R-:W-:Y:S02]  /*07d0*/  VIADD R88, R10.reuse, 0x1b ;  /* 0x0000001b0a587836 */ /* 0x040fe40000000000 */
[C---:B-1----:R-:W-:Y:S01]  /*07e0*/  VIADD R8, R10.reuse, 0x9e ;  /* 0x0000009e0a087836 */ /* 0x042fe20000000000 */
[----:B------:R0:W-:Y:S01]  /*07f0*/  STL [R1+0x2cd4], R0 ;  /* 0x002cd40001007387 */ /* 0x0001e20000100800 */
[C---:B------:R-:W-:Y:S02]  /*0800*/  VIADD R82, R10.reuse, 0x1c ;  /* 0x0000001c0a527836 */ /* 0x040fe40000000000 */
[C---:B--2---:R-:W-:Y:S01]  /*0810*/  VIADD R4, R10.reuse, 0x9f ;  /* 0x0000009f0a047836 */ /* 0x044fe20000000000 */
[----:B------:R1:W-:Y:S01]  /*0820*/  STL [R1+0x2cd8], R8 ;  /* 0x002cd80801007387 */ /* 0x0003e20000100800 */
[----:B------:R-:W-:-:S02]  /*0830*/  VIADD R80, R10, 0x1d ;  /* 0x0000001d0a507836 */ /* 0x000fc40000000000 */
[C---:B------:R-:W-:Y:S01]  /*0840*/  VIADD R78, R10.reuse, 0x1e ;  /* 0x0000001e0a4e7836 */ /* 0x040fe20000000000 */
[----:B------:R2:W-:Y:S01]  /*0850*/  STL [R1+0x2cdc], R4 ;  /* 0x002cdc0401007387 */ /* 0x0005e20000100800 */
[C---:B------:R-:W-:Y:S02]  /*0860*/  VIADD R76, R10.reuse, 0x1f ;  /* 0x0000001f0a4c7836 */ /* 0x040fe40000000000 */
[C---:B0-----:R-:W-:Y:S02]  /*0870*/  VIADD R0, R10.reuse, 0xa0 ;  /* 0x000000a00a007836 */ /* 0x041fe40000000000 */
[C---:B------:R-:W-:Y:S02]  /*0880*/  VIADD R72, R10.reuse, 0x20 ;  /* 0x000000200a487836 */ /* 0x040fe40000000000 */
[C---:B-1----:R-:W-:Y:S01]  /*0890*/  VIADD R8, R10.reuse, 0xa1 ;  /* 0x000000a10a087836 */ /* 0x042fe20000000000 */
[----:B------:R0:W-:Y:S01]  /*08a0*/  STL [R1+0x2ce0], R0 ;  /* 0x002ce00001007387 */ /* 0x0001e20000100800 */
[----:B------:R-:W-:-:S02]  /*08b0*/  VIADD R74, R10, 0x21 ;  /* 0x000000210a4a7836 */ /* 0x000fc40000000000 */
[C---:B--2---:R-:W-:Y:S01]  /*08c0*/  VIADD R4, R10.reuse, 0xa2 ;  /* 0x000000a20a047836 */ /* 0x044fe20000000000 */
        /* <DEDUP_REMOVED lines=33> */
[----:B------:R-:W-:Y:S01]  /*0ae0*/  STL [R1+0x2d00], R8 ;  /* 0x002d000801007387 */ /* 0x000fe20000100800 */
[C---:B------:R-:W-:Y:S02]  /*0af0*/  VIADD R42, R10.reuse, 0x31 ;  /* 0x000000310a2a7836 */ /* 0x040fe40000000000 */
[C---:B------:R-:W-:Y:S01]  /*0b00*/  VIADD R38, R10.reuse, 0x32 ;  /* 0x000000320a267836 */ /* 0x040fe20000000000 */
[----:B------:R1:W-:Y:S01]  /*0b10*/  STL [R1+0x2d04], R4 ;  /* 0x002d040401007387 */ /* 0x0003e20000100800 */
[C---:B------:R-:W-:Y:S02]  /*0b20*/  VIADD R36, R10.reuse, 0x33 ;  /* 0x000000330a247836 */ /* 0x040fe40000000000 */
[C---:B0-----:R-:W-:Y:S02]  /*0b30*/  VIADD R0, R10.reuse, 0xac ;  /* 0x000000ac0a007836 */ /* 0x041fe40000000000 */
[----:B------:R-:W-:-:S02]  /*0b40*/  VIADD R34, R10, 0x34 ;  /* 0x000000340a227836 */ /* 0x000fc40000000000 */
[C---:B------:R-:W-:Y:S01]  /*0b50*/  VIADD R32, R10.reuse, 0x35 ;  /* 0x000000350a207836 */ /* 0x040fe20000000000 */
[----:B------:R0:W-:Y:S01]  /*0b60*/  STL [R1+0x2cb0], R0 ;  /* 0x002cb00001007387 */ /* 0x0001e20000100800 */
[C---:B------:R-:W-:Y:S02]  /*0b70*/  VIADD R28, R10.reuse, 0x36 ;  /* 0x000000360a1c7836 */ /* 0x040fe40000000000 */
[C---:B------:R-:W-:Y:S02]  /*0b80*/  VIADD R26, R10.reuse, 0x37 ;  /* 0x000000370a1a7836 */ /* 0x040fe40000000000 */
[C---:B------:R-:W-:Y:S02]  /*0b90*/  VIADD R40, R10.reuse, 0x38 ;  /* 0x000000380a287836 */ /* 0x040fe40000000000 */
[C---:B------:R-:W-:Y:S02]  /*0ba0*/  VIADD R30, R10.reuse, 0x39 ;  /* 0x000000390a1e7836 */ /* 0x040fe40000000000 */
[----:B------:R-:W-:-:S02]  /*0bb0*/  VIADD R24, R10, 0x3a ;  /* 0x0000003a0a187836 */ /* 0x000fc40000000000 */
[C---:B------:R-:W-:Y:S02]  /*0bc0*/  VIADD R86, R10.reuse, 0x3b ;  /* 0x0000003b0a567836 */ /* 0x040fe40000000000 */
        /* <DEDUP_REMOVED lines=93> */
[C---:B-1----:R-:W-:Y:S02]  /*11a0*/  VIADD R4, R10.reuse, 0xaf ;  /* 0x000000af0a047836 */ /* 0x042fe40000000000 */
        /* <DEDUP_REMOVED lines=79> */
[----:B------:R-:W-:Y:S02]  /*16a0*/  VIADD R242, R10, 0xff ;  /* 0x000000ff0af27836 */ /* 0x000fe40000000000 */
[C---:B------:R-:W-:Y:S02]  /*16b0*/  VIADD R16, R15.reuse, 0x80 ;  /* 0x000000800f107836 */ /* 0x040fe40000000000 */
[C---:B------:R-:W-:Y:S02]  /*16c0*/  VIADD R14, R15.reuse, 0x100 ;  /* 0x000001000f0e7836 */ /* 0x040fe40000000000 */
[----:B------:R-:W-:Y:S01]  /*16d0*/  VIADD R17, R15, 0x180 ;  /* 0x000001800f117836 */ /* 0x000fe20000000000 */
[----:B0-----:R-:W-:Y:S06]  /*16e0*/  @P0 BRA `(.L_x_0) ;  /* 0x0000003c000c0947 */ /* 0x001fec0003800000 */
[----:B------:R-:W-:Y:S01]  /*16f0*/  IMAD.SHL.U32 R0, R138, 0x10, RZ ;  /* 0x000000108a007824 */ /* 0x000fe200078e00ff */
[----:B------:R1:W-:Y:S01]  /*1700*/  STL [R1+0xc00], RZ ;  /* 0x000c00ff01007387 */ /* 0x0003e20000100800 */
[----:B------:R-:W-:Y:S02]  /*1710*/  CS2R R24, SRZ ;  /* 0x0000000000187805 */ /* 0x000fe4000001ff00 */
[----:B------:R-:W-:Y:S02]  /*1720*/  CS2R R26, SRZ ;  /* 0x00000000001a7805 */ /* 0x000fe4000001ff00 */
[----:B------:R-:W-:Y:S01]  /*1730*/  CS2R R28, SRZ ;  /* 0x00000000001c7805 */ /* 0x000fe2000001ff00 */
[----:B------:R1:W-:Y:S01]  /*1740*/  STL [R1+0x2cac], R0 ;  /* 0x002cac0001007387 */ /* 0x0003e20000100800 */
[----:B------:R-:W-:Y:S02]  /*1750*/  CS2R R30, SRZ ;  /* 0x00000000001e7805 */ /* 0x000fe4000001ff00 */
[----:B------:R-:W-:-:S02]  /*1760*/  CS2R R32, SRZ ;  /* 0x0000000000207805 */ /* 0x000fc4000001ff00 */
[----:B------:R-:W-:Y:S01]  /*1770*/  CS2R R34, SRZ ;  /* 0x0000000000227805 */ /* 0x000fe2000001ff00 */
[----:B------:R1:W-:Y:S01]  /*1780*/  STL [R1+0xc04], RZ ;  /* 0x000c04ff01007387 */ /* 0x0003e20000100800 */
[----:B------:R-:W-:Y:S02]  /*1790*/  CS2R R36, SRZ ;  /* 0x0000000000247805 */ /* 0x000fe4000001ff00 */
[----:B------:R-:W-:Y:S02]  /*17a0*/  CS2R R38, SRZ ;  /* 0x0000000000267805 */ /* 0x000fe4000001ff00 */
[----:B------:R-:W-:Y:S01]  /*17b0*/  CS2R R40, SRZ ;  /* 0x0000000000287805 */ /* 0x000fe2000001ff00 */
[----:B------:R1:W-:Y:S01]  /*17c0*/  STL [R1+0xc08], RZ ;  /* 0x000c08ff01007387 */ /* 0x0003e20000100800 */
        /* <DEDUP_REMOVED lines=72> */
[----:B------:R-:W-:-:S03]  /*1c50*/  CS2R R150, SRZ ;  /* 0x0000000000967805 */ /* 0x000fc6000001ff00 */
[----:B------:R1:W-:Y:S04]  /*1c60*/  STL [R1+0xc54], RZ ;  /* 0x000c54ff01007387 */ /* 0x0003e80000100800 */
        /* <DEDUP_REMOVED lines=746> */
[----:B------:R1:W-:Y:S04]  /*4b10*/  STL [R1], RZ ;  /* 0x000000ff01007387 */ /* 0x0003e80000100800 */
        /* <DEDUP_REMOVED lines=126> */
[----:B------:R1:W-:Y:S01]  /*5300*/  STL [R1+0x1fc], RZ ;  /* 0x0001fcff01007387 */ /* 0x0003e20000100800 */
[----:B------:R-:W-:Y:S05]  /*5310*/  BRA `(.L_x_1) ;  /* 0x0000058400147947 */ /* 0x000fea0003800000 */
.L_x_0:
[----:B------:R-:W-:Y:S01]  /*5320*/  IABS R240, R2 ;  /* 0x0000000200f07213 */ /* 0x000fe20000000000 */
[----:B------:R-:W-:Y:S01]  /*5330*/  IMAD.MOV.U32 R244, RZ, RZ, R0 ;  /* 0x000000fffff47224 */ /* 0x000fe200078e0000 */
[----:B------:R-:W-:Y:S01]  /*5340*/  IABS R0, R3 ;  /* 0x0000000300007213 */ /* 0x000fe20000000000 */
[----:B------:R-:W-:Y:S01]  /*5350*/  IMAD.MOV.U32 R200, RZ, RZ, RZ ;  /* 0x000000ffffc87224 */ /* 0x000fe200078e00ff */
[----:B------:R-:W0:Y:S01]  /*5360*/  I2F.RP R138, R240 ;  /* 0x000000f0008a7306 */ /* 0x000e220000209400 */
[----:B------:R-:W-:Y:S01]  /*5370*/  IABS R246, R15 ;  /* 0x0000000f00f67213 */ /* 0x000fe20000000000 */
[----:B------:R-:W-:Y:S01]  /*5380*/  STL [R1+0x2d90], R236 ;  /* 0x002d90ec01007387 */ /* 0x000fe20000100800 */
[----:B------:R-:W-:Y:S02]  /*5390*/  IABS R248, R16 ;  /* 0x0000001000f87213 */ /* 0x000fe40000000000 */
[----:B------:R-:W-:Y:S01]  /*53a0*/  ISETP.GE.AND P0, PT, R243, RZ, PT ;  /* 0x000000fff300720c */ /* 0x000fe20003f06270 */
[----:B------:R1:W-:Y:S01]  /*53b0*/  STL [R1+0x2d88], R3 ;  /* 0x002d880301007387 */ /* 0x0003e20000100800 */
[----:B------:R-:W-:Y:S01]  /*53c0*/  ISETP.GE.AND P1, PT, R242, RZ, PT ;  /* 0x000000fff200720c */ /* 0x000fe20003f26270 */
[----:B------:R-:W2:Y:S02]  /*53d0*/  I2F.RP R208, R0 ;  /* 0x0000000000d07306 */ /* 0x000ea40000209400 */
[----:B------:R-:W-:Y:S04]  /*53e0*/  STL [R1+0x2d08], R15 ;  /* 0x002d080f01007387 */ /* 0x000fe80000100800 */
[----:B------:R-:W-:Y:S02]  /*53f0*/  STL [R1+0x2d0c], R16 ;  /* 0x002d0c1001007387 */ /* 0x000fe40000100800 */
[----:B0-----:R-:W0:Y:S02]  /*5400*/  MUFU.RCP R138, R138 ;  /* 0x0000008a008a7308 */ /* 0x001e240000001000 */
[----:B------:R3:W-:Y:S04]  /*5410*/  STL [R1+0x2d10], R14 ;  /* 0x002d100e01007387 */ /* 0x0007e80000100800 */
[----:B------:R-:W-:Y:S02]  /*5420*/  STL [R1+0x2d14], R17 ;  /* 0x002d141101007387 */ /* 0x000fe40000100800 */
[----:B--2---:R-:W2:Y:S01]  /*5430*/  MUFU.RCP R208, R208 ;  /* 0x000000d000d07308 */ /* 0x004ea20000001000 */
[----:B0-----:R-:W-:-:S07]  /*5440*/  VIADD R138, R138, 0xffffffe ;  /* 0x0ffffffe8a8a7836 */ /* 0x001fce0000000000 */
[----:B------:R-:W0:Y:S01]  /*5450*/  F2I.FTZ.U32.TRUNC.NTZ R201, R138 ;  /* 0x0000008a00c97305 */ /* 0x000e22000021f000 */
[----:B--2---:R-:W-:-:S07]  /*5460*/  VIADD R208, R208, 0xffffffe ;  /* 0x0ffffffed0d07836 */ /* 0x004fce0000000000 */
[----:B------:R2:W4:Y:S01]  /*5470*/  F2I.FTZ.U32.TRUNC.NTZ R209, R208 ;  /* 0x000000d000d17305 */ /* 0x000522000021f000 */
[----:B0-----:R-:W-:Y:S02]  /*5480*/  IMAD.MOV R138, RZ, RZ, -R201 ;  /* 0x000000ffff8a7224 */ /* 0x001fe400078e0ac9 */
[----:B--2---:R-:W-:Y:S02]  /*5490*/  IMAD.MOV.U32 R208, RZ, RZ, RZ ;  /* 0x000000ffffd07224 */ /* 0x004fe400078e00ff */
[----:B------:R-:W-:-:S04]  /*54a0*/  IMAD R245, R138, R240, RZ ;  /* 0x000000f08af57224 */ /* 0x000fc800078e02ff */
[----:B------:R-:W-:Y:S01]  /*54b0*/  IMAD.HI.U32 R245, R201, R245, R200 ;  /* 0x000000f5c9f57227 */ /* 0x000fe200078e00c8 */
[----:B------:R-:W-:Y:S02]  /*54c0*/  IABS R201, R14 ;  /* 0x0000000e00c97213 */ /* 0x000fe40000000000 */
[----:B------:R-:W-:Y:S01]  /*54d0*/  IABS R200, R17 ;  /* 0x0000001100c87213 */ /* 0x000fe20000000000 */
[----:B----4-:R-:W-:Y:S02]  /*54e0*/  IMAD.MOV R138, RZ, RZ, -R209 ;  /* 0x000000ffff8a7224 */ /* 0x010fe400078e0ad1 */
[----:B------:R-:W-:-:S04]  /*54f0*/  IMAD.HI.U32 R250, R245, R246, RZ ;  /* 0x000000f6f5fa7227 */ /* 0x000fc800078e00ff */
[----:B------:R-:W-:Y:S02]  /*5500*/  IMAD.MOV R250, RZ, RZ, -R250 ;  /* 0x000000fffffa7224 */ /* 0x000fe400078e0afa */
[----:B------:R-:W-:-:S04]  /*5510*/  IMAD.HI.U32 R249, R245, R248, RZ ;  /* 0x000000f8f5f97227 */ /* 0x000fc800078e00ff */
[----:B------:R-:W-:Y:S02]  /*5520*/  IMAD R246, R240, R250, R246 ;  /* 0x000000faf0f67224 */ /* 0x000fe400078e02f6 */
[----:B------:R-:W-:-:S03]  /*5530*/  IMAD.HI.U32 R247, R245, R201, RZ ;  /* 0x000000c9f5f77227 */ /* 0x000fc600078e00ff */
[----:B------:R-:W-:Y:S01]  /*5540*/  ISETP.GT.U32.AND P2, PT, R240, R246, PT ;  /* 0x000000f6f000720c */ /* 0x000fe20003f44070 */
[----:B------:R-:W-:-:S04]  /*5550*/  IMAD.HI.U32 R245, R245, R200, RZ ;  /* 0x000000c8f5f57227 */ /* 0x000fc800078e00ff */
[----:B------:R-:W-:Y:S02]  /*5560*/  IMAD.MOV R245, RZ, RZ, -R245 ;  /* 0x000000fffff57224 */ /* 0x000fe400078e0af5 */
[----:B------:R-:W-:Y:S02]  /*5570*/  IMAD R138, R138, R0, RZ ;  /* 0x000000008a8a7224 */ /* 0x000fe400078e02ff */
[----:B------:R-:W-:Y:S02]  /*5580*/  IMAD.MOV R249, RZ, RZ, -R249 ;  /* 0x000000fffff97224 */ /* 0x000fe400078e0af9 */
[C---:B------:R-:W-:Y:S02]  /*5590*/  IMAD R200, R240.reuse, R245, R200 ;  /* 0x000000f5f0c87224 */ /* 0x040fe400078e02c8 */
[----:B------:R-:W-:Y:S01]  /*55a0*/  IMAD.HI.U32 R138, R209, R138, R208 ;  /* 0x0000008ad18a7227 */ /* 0x000fe200078e00d0 */
[----:B------:R-:W-:Y:S02]  /*55b0*/  IABS R209, R243 ;  /* 0x000000f300d17213 */ /* 0x000fe40000000000 */
[C---:B------:R-:W-:Y:S01]  /*55c0*/  ISETP.GT.U32.AND P5, PT, R240.reuse, R200, PT ;  /* 0x000000c8f000720c */ /* 0x040fe20003fa4070 */
[----:B------:R-:W-:Y:S01]  /*55d0*/  IMAD R208, R240, R249, R248 ;  /* 0x000000f9f0d07224 */ /* 0x000fe200078e02f8 */
[----:B------:R-:W-:Y:S01]  /*55e0*/  IABS R249, R242 ;  /* 0x000000f200f97213 */ /* 0x000fe20000000000 */
[----:B------:R-:W-:Y:S01]  /*55f0*/  @!P2 IMAD.IADD R246, R246, 0x1, -R240 ;  /* 0x00000001f6f6a824 */ /* 0x000fe200078e0af0 */
[----:B------:R-:W-:Y:S01]  /*5600*/  IABS R243, R238 ;  /* 0x000000ee00f37213 */ /* 0x000fe20000000000 */
[----:B------:R-:W-:Y:S01]  /*5610*/  IMAD.MOV R247, RZ, RZ, -R247 ;  /* 0x000000fffff77224 */ /* 0x000fe200078e0af7 */
[----:B------:R-:W-:Y:S01]  /*5620*/  ISETP.GT.U32.AND P3, PT, R240, R208, PT ;  /* 0x000000d0f000720c */ /* 0x000fe20003f64070 */
[----:B------:R-:W-:Y:S01]  /*5630*/  IMAD.HI.U32 R250, R138, R249, RZ ;  /* 0x000000f98afa7227 */ /* 0x000fe200078e00ff */
[----:B------:R-:W-:-:S02]  /*5640*/  ISETP.GT.U32.AND P6, PT, R240, R246, PT ;  /* 0x000000f6f000720c */ /* 0x000fc40003fc4070 */
[----:B------:R-:W-:Y:S01]  /*5650*/  IABS R242, R239 ;  /* 0x000000ef00f27213 */ /* 0x000fe20000000000 */
[----:B------:R-:W-:Y:S01]  /*5660*/  IMAD R201, R240, R247, R201 ;  /* 0x000000f7f0c97224 */ /* 0x000fe200078e02c9 */
[----:B------:R-:W-:Y:S01]  /*5670*/  IABS R247, R241 ;  /* 0x000000f100f77213 */ /* 0x000fe20000000000 */
[----:B------:R-:W-:Y:S02]  /*5680*/  IMAD.MOV R250, RZ, RZ, -R250 ;  /* 0x000000fffffa7224 */ /* 0x000fe400078e0afa */
[--C-:B------:R-:W-:Y:S01]  /*5690*/  @!P5 IMAD.IADD R200, R200, 0x1, -R240.reuse ;  /* 0x00000001c8c8d824 */ /* 0x100fe200078e0af0 */
[----:B------:R-:W-:Y:S01]  /*56a0*/  ISETP.GT.U32.AND P4, PT, R240, R201, PT ;  /* 0x000000c9f000720c */ /* 0x000fe20003f84070 */
[----:B------:R-:W-:Y:S01]  /*56b0*/  IMAD R249, R0, R250, R249 ;  /* 0x000000fa00f97224 */ /* 0x000fe200078e02f9 */
[----:B------:R-:W-:Y:S01]  /*56c0*/  IABS R250, R227 ;  /* 0x000000e300fa7213 */ /* 0x000fe20000000000 */
[--C-:B------:R-:W-:Y:S01]  /*56d0*/  @!P3 IMAD.IADD R208, R208, 0x1, -R240.reuse ;  /* 0x00000001d0d0b824 */ /* 0x100fe200078e0af0 */
[----:B------:R-:W-:Y:S01]  /*56e0*/  ISETP.GT.U32.AND P5, PT, R240, R200, PT ;  /* 0x000000c8f000720c */ /* 0x000fe20003fa4070 */
[----:B------:R-:W-:Y:S01]  /*56f0*/  @!P6 IMAD.IADD R246, R246, 0x1, -R240 ;  /* 0x00000001f6f6e824 */ /* 0x000fe200078e0af0 */
[----:B------:R-:W-:Y:S01]  /*5700*/  ISETP.GT.U32.AND P6, PT, R0, R249, PT ;  /* 0x000000f90000720c */ /* 0x000fe20003fc4070 */
[----:B------:R-:W-:Y:S01]  /*5710*/  IMAD.HI.U32 R245, R138, R247, RZ ;  /* 0x000000f78af57227 */ /* 0x000fe200078e00ff */
[----:B------:R-:W-:-:S03]  /*5720*/  ISETP.GT.U32.AND P2, PT, R240, R208, PT ;  /* 0x000000d0f000720c */ /* 0x000fc60003f44070 */
[----:B------:R-:W-:-:S04]  /*5730*/  IMAD.HI.U32 R248, R138, R243, RZ ;  /* 0x000000f38af87227 */ /* 0x000fc800078e00ff */
[--C-:B------:R-:W-:Y:S01]  /*5740*/  @!P4 IMAD.IADD R201, R201, 0x1, -R240.reuse ;  /* 0x00000001c9c9c824 */ /* 0x100fe200078e0af0 */
[----:B------:R-:W-:Y:S01]  /*5750*/  ISETP.GE.AND P4, PT, R15, RZ, PT ;  /* 0x000000ff0f00720c */ /* 0x000fe20003f86270 */
[----:B------:R-:W-:Y:S01]  /*5760*/  @!P5 IMAD.IADD R200, R200, 0x1, -R240 ;  /* 0x00000001c8c8d824 */ /* 0x000fe200078e0af0 */
[----:B------:R-:W-:Y:S01]  /*5770*/  ISETP.GE.AND P5, PT, R17, RZ, PT ;  /* 0x000000ff1100720c */ /* 0x000fe20003fa6270 */
[----:B------:R-:W-:Y:S01]  /*5780*/  @!P6 IMAD.IADD R249, R249, 0x1, -R0 ;  /* 0x00000001f9f9e824 */ /* 0x000fe200078e0a00 */
[----:B------:R-:W-:Y:S01]  /*5790*/  ISETP.GT.U32.AND P3, PT, R240, R201, PT ;  /* 0x000000c9f000720c */ /* 0x000fe20003f64070 */
[----:B------:R-:W-:Y:S02]  /*57a0*/  IMAD.MOV R245, RZ, RZ, -R245 ;  /* 0x000000fffff57224 */ /* 0x000fe400078e0af5 */
[----:B------:R-:W-:Y:S01]  /*57b0*/  IMAD.MOV R248, RZ, RZ, -R248 ;  /* 0x000000fffff87224 */ /* 0x000fe200078e0af8 */
[C---:B------:R-:W-:Y:S01]  /*57c0*/  ISETP.GT.U32.AND P6, PT, R0.reuse, R249, PT ;  /* 0x000000f90000720c */ /* 0x040fe20003fc4070 */
[----:B------:R-:W-:-:S02]  /*57d0*/  IMAD R247, R0, R245, R247 ;  /* 0x000000f500f77224 */ /* 0x000fc400078e02f7 */
[----:B------:R-:W-:-:S04]  /*57e0*/  IMAD.HI.U32 R251, R138, R242, RZ ;  /* 0x000000f28afb7227 */ /* 0x000fc800078e00ff */
[----:B------:R-:W-:Y:S02]  /*57f0*/  IMAD R243, R0, R248, R243 ;  /* 0x000000f800f37224 */ /* 0x000fe400078e02f3 */
[--C-:B------:R-:W-:Y:S01]  /*5800*/  @!P3 IMAD.IADD R201, R201, 0x1, -R240.reuse ;  /* 0x00000001c9c9b824 */ /* 0x100fe200078e0af0 */
[----:B------:R-:W-:Y:S01]  /*5810*/  ISETP.GE.AND P3, PT, R14, RZ, PT ;  /* 0x000000ff0e00720c */ /* 0x000fe20003f66270 */
[----:B------:R-:W-:Y:S01]  /*5820*/  @!P2 IMAD.IADD R208, R208, 0x1, -R240 ;  /* 0x00000001d0d0a824 */ /* 0x000fe200078e0af0 */
[----:B------:R-:W-:Y:S01]  /*5830*/  ISETP.GE.AND P2, PT, R16, RZ, PT ;  /* 0x000000ff1000720c */ /* 0x000fe20003f46270 */
[----:B------:R-:W-:Y:S01]  /*5840*/  @!P5 IMAD.MOV R200, RZ, RZ, -R200 ;  /* 0x000000ffffc8d224 */ /* 0x000fe200078e0ac8 */
[----:B------:R-:W-:Y:S01]  /*5850*/  ISETP.GT.U32.AND P5, PT, R0, R247, PT ;  /* 0x000000f70000720c */ /* 0x000fe20003fa4070 */
[----:B------:R-:W-:Y:S01]  /*5860*/  IMAD.HI.U32 R252, R138, R209, RZ ;  /* 0x000000d18afc7227 */ /* 0x000fe200078e00ff */
[----:B------:R-:W-:-:S03]  /*5870*/  IABS R240, R235 ;  /* 0x000000eb00f07213 */ /* 0x000fc60000000000 */
[----:B------:R-:W-:Y:S02]  /*5880*/  IMAD.MOV R251, RZ, RZ, -R251 ;  /* 0x000000fffffb7224 */ /* 0x000fe400078e0afb */
[----:B------:R-:W-:Y:S01]  /*5890*/  @!P4 IMAD.MOV R246, RZ, RZ, -R246 ;  /* 0x000000fffff6c224 */ /* 0x000fe200078e0af6 */
[----:B------:R-:W-:Y:S01]  /*58a0*/  ISETP.NE.AND P4, PT, R2, RZ, PT ;  /* 0x000000ff0200720c */ /* 0x000fe20003f85270 */
[----:B------:R-:W-:Y:S01]  /*58b0*/  @!P6 IMAD.IADD R249, R249, 0x1, -R0 ;  /* 0x00000001f9f9e824 */ /* 0x000fe200078e0a00 */
[----:B------:R-:W-:Y:S01]  /*58c0*/  LOP3.LUT R2, RZ, R2, RZ, 0x33, !PT ;  /* 0x00000002ff027212 */ /* 0x000fe200078e33ff */
[----:B------:R-:W-:Y:S01]  /*58d0*/  IMAD.MOV R252, RZ, RZ, -R252 ;  /* 0x000000fffffc7224 */ /* 0x000fe200078e0afc */
[C---:B------:R-:W-:Y:S01]  /*58e0*/  ISETP.GT.U32.AND P6, PT, R0.reuse, R243, PT ;  /* 0x000000f30000720c */ /* 0x040fe20003fc4070 */
[----:B------:R-:W-:Y:S01]  /*58f0*/  IMAD R242, R0, R251, R242 ;  /* 0x000000fb00f27224 */ /* 0x000fe200078e02f2 */
[----:B-1----:R-:W-:Y:S01]  /*5900*/  SEL R3, R2, R246, !P4 ;  /* 0x000000f602037207 */ /* 0x002fe20006000000 */
[----:B------:R-:W-:-:S02]  /*5910*/  IMAD R209, R0, R252, R209 ;  /* 0x000000fc00d17224 */ /* 0x000fc400078e02d1 */
[----:B------:R-:W-:Y:S01]  /*5920*/  @!P3 IMAD.MOV R201, RZ, RZ, -R201 ;  /* 0x000000ffffc9b224 */ /* 0x000fe200078e0ac9 */
[C---:B------:R-:W-:Y:S01]  /*5930*/  ISETP.GT.U32.AND P3, PT, R0.reuse, R242, PT ;  /* 0x000000f20000720c */ /* 0x040fe20003f64070 */
[----:B------:R0:W-:Y:S01]  /*5940*/  STL [R1+0x174], R3 ;  /* 0x0001740301007387 */ /* 0x0001e20000100800 */
[----:B------:R-:W-:Y:S01]  /*5950*/  @!P2 IMAD.MOV R208, RZ, RZ, -R208 ;  /* 0x000000ffffd0a224 */ /* 0x000fe200078e0ad0 */
[----:B------:R-:W-:Y:S01]  /*5960*/  ISETP.GT.U32.AND P2, PT, R0, R209, PT ;  /* 0x000000d10000720c */ /* 0x000fe20003f44070 */
[----:B------:R-:W-:Y:S01]  /*5970*/  @!P5 IMAD.IADD R247, R247, 0x1, -R0 ;  /* 0x00000001f7f7d824 */ /* 0x000fe200078e0a00 */
[C---:B---3--:R-:W-:Y:S01]  /*5980*/  SEL R14, R2.reuse, R201, !P4 ;  /* 0x000000c9020e7207 */ /* 0x048fe20006000000 */
[----:B------:R-:W-:Y:S01]  /*5990*/  IMAD.MOV.U32 R252, RZ, RZ, R244 ;  /* 0x000000fffffc7224 */ /* 0x000fe200078e00f4 */
[----:B------:R-:W-:Y:S01]  /*59a0*/  SEL R15, R2, R208, !P4 ;  /* 0x000000d0020f7207 */ /* 0x000fe20006000000 */
[----:B------:R-:W-:Y:S01]  /*59b0*/  @!P6 IMAD.IADD R243, R243, 0x1, -R0 ;  /* 0x00000001f3f3e824 */ /* 0x000fe200078e0a00 */
[----:B------:R-:W-:-:S02]  /*59c0*/  ISETP.GT.U32.AND P6, PT, R0, R247, PT ;  /* 0x000000f70000720c */ /* 0x000fc40003fc4070 */
[----:B0-----:R-:W-:Y:S01]  /*59d0*/  SEL R3, R2, R200, !P4 ;  /* 0x000000c802037207 */ /* 0x001fe20006000000 */
[----:B------:R-:W-:Y:S01]  /*59e0*/  STL [R1+0x170], R15 ;  /* 0x0001700f01007387 */ /* 0x000fe20000100800 */
[----:B------:R-:W-:Y:S01]  /*59f0*/  IABS R200, R237 ;  /* 0x000000ed00c87213 */ /* 0x000fe20000000000 */
[--C-:B------:R-:W-:Y:S01]  /*5a00*/  @!P3 IMAD.IADD R242, R242, 0x1, -R0.reuse ;  /* 0x00000001f2f2b824 */ /* 0x100fe200078e0a00 */
[----:B------:R-:W-:Y:S01]  /*5a10*/  ISETP.GE.AND P4, PT, R239, RZ, PT ;  /* 0x000000ffef00720c */ /* 0x000fe20003f86270 */
[----:B------:R-:W-:Y:S01]  /*5a20*/  @!P2 IMAD.IADD R209, R209, 0x1, -R0 ;  /* 0x00000001d1d1a824 */ /* 0x000fe200078e0a00 */
[----:B------:R-:W-:Y:S01]  /*5a30*/  STL [R1+0x16c], R14 ;  /* 0x00016c0e01007387 */ /* 0x000fe20000100800 */
[----:B------:R-:W-:Y:S01]  /*5a40*/  IMAD.HI.U32 R201, R138, R200, RZ ;  /* 0x000000c88ac97227 */ /* 0x000fe200078e00ff */
[C---:B------:R-:W-:Y:S02]  /*5a50*/  ISETP.GT.U32.AND P5, PT, R0.reuse, R242, PT ;  /* 0x000000f20000720c */ /* 0x040fe40003fa4070 */
[----:B------:R0:W-:Y:S01]  /*5a60*/  STL [R1+0x168], R3 ;  /* 0x0001680301007387 */ /* 0x0001e20000100800 */
[----:B------:R-:W-:Y:S01]  /*5a70*/  IMAD.MOV R201, RZ, RZ, -R201 ;  /* 0x000000ffffc97224 */ /* 0x000fe200078e0ac9 */
[----:B------:R-:W-:Y:S01]  /*5a80*/  ISETP.GT.U32.AND P3, PT, R0, R209, PT ;  /* 0x000000d10000720c */ /* 0x000fe20003f64070 */
[----:B------:R-:W-:Y:S01]  /*5a90*/  IMAD.HI.U32 R2, R138, R240, RZ ;  /* 0x000000f08a027227 */ /* 0x000fe200078e00ff */
[----:B------:R-:W-:-:S02]  /*5aa0*/  ISETP.GE.AND P2, PT, R241, RZ, PT ;  /* 0x000000fff100720c */ /* 0x000fc40003f46270 */
[----:B------:R-:W-:Y:S01]  /*5ab0*/  IABS R208, R232 ;  /* 0x000000e800d07213 */ /* 0x000fe20000000000 */
[C---:B------:R-:W-:Y:S01]  /*5ac0*/  IMAD R200, R0.reuse, R201, R200 ;  /* 0x000000c900c87224 */ /* 0x040fe200078e02c8 */
[----:B------:R-:W-:Y:S01]  /*5ad0*/  IABS R201, R234 ;  /* 0x000000ea00c97213 */ /* 0x000fe20000000000 */
[----:B------:R-:W-:Y:S02]  /*5ae0*/  @!P6 IMAD.IADD R247, R247, 0x1, -R0 ;  /* 0x00000001f7f7e824 */ /* 0x000fe400078e0a00 */
[----:B0-----:R-:W-:Y:S01]  /*5af0*/  IMAD.MOV.U32 R3, RZ, RZ, R249 ;  /* 0x000000ffff037224 */ /* 0x001fe200078e00f9 */
[C---:B------:R-:W-:Y:S01]  /*5b00*/  ISETP.GT.U32.AND P6, PT, R0.reuse, R200, PT ;  /* 0x000000c80000720c */ /* 0x040fe20003fc4070 */
[----:B------:R-:W-:Y:S01]  /*5b10*/  IMAD.MOV R2, RZ, RZ, -R2 ;  /* 0x000000ffff027224 */ /* 0x000fe200078e0a02 */
[----:B------:R-:W-:Y:S01]  /*5b20*/  IABS R249, R220 ;  /* 0x000000dc00f97213 */ /* 0x000fe20000000000 */
[----:B------:R-:W-:Y:S01]  /*5b30*/  @!P1 IMAD.MOV R3, RZ, RZ, -R3 ;  /* 0x000000ffff039224 */ /* 0x000fe200078e0a03 */
[C---:B------:R-:W-:Y:S01]  /*5b40*/  ISETP.GT.U32.AND P1, PT, R0.reuse, R243, PT ;  /* 0x000000f30000720c */ /* 0x040fe20003f24070 */
[----:B------:R-:W-:Y:S01]  /*5b50*/  IMAD R240, R0, R2, R240 ;  /* 0x0000000200f07224 */ /* 0x000fe200078e02f0 */
[----:B------:R-:W-:Y:S01]  /*5b60*/  IABS R2, R233 ;  /* 0x000000e900027213 */ /* 0x000fe20000000000 */
[--C-:B------:R-:W-:Y:S01]  /*5b70*/  @!P5 IMAD.IADD R242, R242, 0x1, -R0.reuse ;  /* 0x00000001f2f2d824 */ /* 0x100fe200078e0a00 */
[----:B------:R0:W-:Y:S01]  /*5b80*/  STL [R1+0x38], R3 ;  /* 0x0000380301007387 */ /* 0x0001e20000100800 */
[--C-:B------:R-:W-:Y:S01]  /*5b90*/  @!P3 IMAD.IADD R209, R209, 0x1, -R0.reuse ;  /* 0x00000001d1d1b824 */ /* 0x100fe200078e0a00 */
[----:B------:R-:W-:Y:S01]  /*5ba0*/  ISETP.GT.U32.AND P5, PT, R0, R240, PT ;  /* 0x000000f00000720c */ /* 0x000fe20003fa4070 */
[----:B------:R-:W-:Y:S01]  /*5bb0*/  IMAD.MOV.U32 R14, RZ, RZ, R247 ;  /* 0x000000ffff0e7224 */ /* 0x000fe200078e00f7 */
[----:B------:R-:W-:Y:S01]  /*5bc0*/  ISETP.GE.AND P3, PT, R238, RZ, PT ;  /* 0x000000ffee00720c */ /* 0x000fe20003f66270 */
[----:B------:R-:W-:Y:S01]  /*5bd0*/  @!P6 IMAD.IADD R200, R200, 0x1, -R0 ;  /* 0x00000001c8c8e824 */ /* 0x000fe200078e0a00 */
[----:B------:R-:W-:Y:S01]  /*5be0*/  IABS R247, R228 ;  /* 0x000000e400f77213 */ /* 0x000fe20000000000 */
[----:B------:R-:W-:-:S03]  /*5bf0*/  IMAD.HI.U32 R238, R138, R2, RZ ;  /* 0x000000028aee7227 */ /* 0x000fc600078e00ff */
[----:B------:R-:W-:Y:S01]  /*5c00*/  ISETP.GT.U32.AND P6, PT, R0, R200, PT ;  /* 0x000000c80000720c */ /* 0x000fe20003fc4070 */
[----:B------:R-:W-:Y:S01]  /*5c10*/  @!P1 IMAD.IADD R243, R243, 0x1, -R0 ;  /* 0x00000001f3f39824 */ /* 0x000fe200078e0a00 */
[----:B------:R-:W-:Y:S01]  /*5c20*/  ISETP.GE.AND P1, PT, R235, RZ, PT ;  /* 0x000000ffeb00720c */ /* 0x000fe20003f26270 */
[----:B------:R-:W-:Y:S02]  /*5c30*/  IMAD.MOV R238, RZ, RZ, -R238 ;  /* 0x000000ffffee7224 */ /* 0x000fe400078e0aee */
[----:B------:R-:W-:-:S04]  /*5c40*/  IMAD.HI.U32 R235, R138, R208, RZ ;  /* 0x000000d08aeb7227 */ /* 0x000fc800078e00ff */
[----:B------:R-:W-:Y:S01]  /*5c50*/  @!P5 IMAD.IADD R240, R240, 0x1, -R0 ;  /* 0x00000001f0f0d824 */ /* 0x000fe200078e0a00 */
[----:B------:R-:W-:Y:S01]  /*5c60*/  ISETP.GE.AND P5, PT, R237, RZ, PT ;  /* 0x000000ffed00720c */ /* 0x000fe20003fa6270 */
[C---:B------:R-:W-:Y:S02]  /*5c70*/  IMAD R2, R0.reuse, R238, R2 ;  /* 0x000000ee00027224 */ /* 0x040fe400078e0202 */
[----:B0-----:R-:W-:Y:S02]  /*5c80*/  IMAD.MOV.U32 R3, RZ, RZ, R209 ;  /* 0x000000ffff037224 */ /* 0x001fe400078e00d1 */
[----:B------:R-:W-:Y:S02]  /*5c90*/  IMAD.MOV R235, RZ, RZ, -R235 ;  /* 0x000000ffffeb7224 */ /* 0x000fe400078e0aeb */
[----:B------:R-:W-:Y:S02]  /*5ca0*/  IMAD.MOV.U32 R15, RZ, RZ, R242 ;  /* 0x000000ffff0f7224 */ /* 0x000fe400078e00f2 */
[----:B------:R-:W-:Y:S01]  /*5cb0*/  @!P2 IMAD.MOV R14, RZ, RZ, -R14 ;  /* 0x000000ffff0ea224 */ /* 0x000fe200078e0a0e */
[----:B------:R-:W-:Y:S01]  /*5cc0*/  ISETP.GE.AND P2, PT, R233, RZ, PT ;  /* 0x000000ffe900720c */ /* 0x000fe20003f46270 */
[----:B------:R-:W-:Y:S01]  /*5cd0*/  @!P0 IMAD.MOV R3, RZ, RZ, -R3 ;  /* 0x000000ffff038224 */ /* 0x000fe200078e0a03 */
[C---:B------:R-:W-:Y:S01]  /*5ce0*/  ISETP.GT.U32.AND P0, PT, R0.reuse, R240, PT ;  /* 0x000000f00000720c */ /* 0x040fe20003f04070 */
[----:B------:R-:W-:Y:S01]  /*5cf0*/  @!P4 IMAD.MOV R15, RZ, RZ, -R15 ;  /* 0x000000ffff0fc224 */ /* 0x000fe200078e0a0f */
[C---:B------:R-:W-:Y:S01]  /*5d00*/  ISETP.GT.U32.AND P4, PT, R0.reuse, R2, PT ;  /* 0x000000020000720c */ /* 0x040fe20003f84070 */
[----:B------:R-:W-:Y:S01]  /*5d10*/  IMAD R233, R0, R235, R208 ;  /* 0x000000eb00e97224 */ /* 0x000fe200078e02d0 */
[----:B------:R0:W-:Y:S01]  /*5d20*/  STL [R1+0x34], R3 ;  /* 0x0000340301007387 */ /* 0x0001e20000100800 */
[----:B------:R-:W-:Y:S01]  /*5d30*/  @!P6 IMAD.IADD R200, R200, 0x1, -R0 ;  /* 0x00000001c8c8e824 */ /* 0x000fe200078e0a00 */
[----:B------:R-:W-:Y:S01]  /*5d40*/  IABS R208, R225 ;  /* 0x000000e100d07213 */ /* 0x000fe20000000000 */
[----:B------:R-:W-:Y:S01]  /*5d50*/  IMAD.HI.U32 R209, R138, R201, RZ ;  /* 0x000000c98ad17227 */ /* 0x000fe200078e00ff */
[----:B------:R-:W-:Y:S01]  /*5d60*/  ISETP.GT.U32.AND P6, PT, R0, R233, PT ;  /* 0x000000e90000720c */ /* 0x000fe20003fc4070 */
[----:B------:R-:W-:Y:S02]  /*5d70*/  STL [R1+0x30], R15 ;  /* 0x0000300f01007387 */ /* 0x000fe40000100800 */
[----:B------:R-:W-:-:S02]  /*5d80*/  IMAD.MOV R209, RZ, RZ, -R209 ;  /* 0x000000ffffd17224 */ /* 0x000fc400078e0ad1 */
[--C-:B------:R-:W-:Y:S01]  /*5d90*/  @!P0 IMAD.IADD R240, R240, 0x1, -R0.reuse ;  /* 0x00000001f0f08824 */ /* 0x100fe200078e0a00 */
[----:B------:R1:W-:Y:S01]  /*5da0*/  STL [R1+0x2c], R14 ;  /* 0x00002c0e01007387 */ /* 0x0003e20000100800 */
[----:B0-----:R-:W-:Y:S01]  /*5db0*/  IMAD.MOV.U32 R3, RZ, RZ, R243 ;  /* 0x000000ffff037224 */ /* 0x001fe200078e00f3 */
[----:B------:R-:W-:Y:S01]  /*5dc0*/  ISETP.GE.AND P0, PT, R234, RZ, PT ;  /* 0x000000ffea00720c */ /* 0x000fe20003f06270 */
[--C-:B------:R-:W-:Y:S01]  /*5dd0*/  @!P4 IMAD.IADD R2, R2, 0x1, -R0.reuse ;  /* 0x000000010202c824 */ /* 0x100fe200078e0a00 */
[----:B------:R-:W-:Y:S01]  /*5de0*/  IABS R234, R229 ;  /* 0x000000e500ea7213 */ /* 0x000fe20000000000 */
[----:B------:R-:W-:Y:S01]  /*5df0*/  @!P3 IMAD.MOV R3, RZ, RZ, -R3 ;  /* 0x000000ffff03b224 */ /* 0x000fe200078e0a03 */
[----:B------:R-:W-:Y:S01]  /*5e00*/  ISETP.GE.AND P3, PT, R232, RZ, PT ;  /* 0x000000ffe800720c */ /* 0x000fe20003f66270 */
[----:B------:R-:W-:Y:S01]  /*5e10*/  @!P6 IMAD.IADD R233, R233, 0x1, -R0 ;  /* 0x00000001e9e9e824 */ /* 0x000fe200078e0a00 */
[C---:B------:R-:W-:Y:S01]  /*5e20*/  ISETP.GT.U32.AND P4, PT, R0.reuse, R2, PT ;  /* 0x000000020000720c */ /* 0x040fe20003f84070 */
[C---:B------:R-:W-:Y:S01]  /*5e30*/  IMAD R232, R0.reuse, R209, R201 ;  /* 0x000000d100e87224 */ /* 0x040fe200078e02c9 */
[----:B------:R0:W-:Y:S01]  /*5e40*/  STL [R1+0x28], R3 ;  /* 0x0000280301007387 */ /* 0x0001e20000100800 */
[----:B-1----:R-:W-:Y:S01]  /*5e50*/  IMAD.MOV.U32 R14, RZ, RZ, R240 ;  /* 0x000000ffff0e7224 */ /* 0x002fe200078e00f0 */
[----:B------:R-:W-:Y:S01]  /*5e60*/  ISETP.GT.U32.AND P6, PT, R0, R233, PT ;  /* 0x000000e90000720c */ /* 0x000fe20003fc4070 */
[----:B------:R-:W-:Y:S01]  /*5e70*/  IMAD.HI.U32 R235, R138, R234, RZ ;  /* 0x000000ea8aeb7227 */ /* 0x000fe200078e00ff */
[----:B------:R-:W-:-:S02]  /*5e80*/  IABS R209, R231 ;  /* 0x000000e700d17213 */ /* 0x000fc40000000000 */
[----:B------:R-:W-:Y:S01]  /*5e90*/  IABS R201, R226 ;  /* 0x000000e200c97213 */ /* 0x000fe20000000000 */
[----:B------:R-:W-:Y:S01]  /*5ea0*/  @!P1 IMAD.MOV R14, RZ, RZ, -R14 ;  /* 0x000000ffff0e9224 */ /* 0x000fe200078e0a0e */
[----:B------:R-:W-:Y:S01]  /*5eb0*/  ISETP.GE.AND P1, PT, R230, RZ, PT ;  /* 0x000000ffe600720c */ /* 0x000fe20003f26270 */
[----:B------:R-:W-:-:S03]  /*5ec0*/  IMAD.HI.U32 R237, R138, R209, RZ ;  /* 0x000000d18aed7227 */ /* 0x000fc600078e00ff */
[----:B------:R-:W-:Y:S01]  /*5ed0*/  STL [R1+0x24], R14 ;  /* 0x0000240e01007387 */ /* 0x000fe20000100800 */
[----:B0-----:R-:W-:Y:S01]  /*5ee0*/  IMAD.MOV.U32 R3, RZ, RZ, R200 ;  /* 0x000000ffff037224 */ /* 0x001fe200078e00c8 */
[----:B------:R-:W-:Y:S01]  /*5ef0*/  IABS R200, R230 ;  /* 0x000000e600c87213 */ /* 0x000fe20000000000 */
[--C-:B------:R-:W-:Y:S01]  /*5f00*/  @!P4 IMAD.IADD R2, R2, 0x1, -R0.reuse ;  /* 0x000000010202c824 */ /* 0x100fe200078e0a00 */
[----:B------:R-:W-:Y:S01]  /*5f10*/  ISETP.GT.U32.AND P4, PT, R0, R232, PT ;  /* 0x000000e80000720c */ /* 0x000fe20003f84070 */
[----:B------:R-:W-:Y:S02]  /*5f20*/  @!P6 IMAD.IADD R233, R233, 0x1, -R0 ;  /* 0x00000001e9e9e824 */ /* 0x000fe400078e0a00 */
[----:B------:R-:W-:-:S04]  /*5f30*/  IMAD.HI.U32 R230, R138, R200, RZ ;  /* 0x000000c88ae67227 */ /* 0x000fc800078e00ff */
[----:B------:R-:W-:Y:S02]  /*5f40*/  IMAD.MOV R230, RZ, RZ, -R230 ;  /* 0x000000ffffe67224 */ /* 0x000fe400078e0ae6 */
[----:B------:R-:W-:Y:S01]  /*5f50*/  @!P5 IMAD.MOV R3, RZ, RZ, -R3 ;  /* 0x000000ffff03d224 */ /* 0x000fe200078e0a03 */
[----:B------:R-:W-:Y:S01]  /*5f60*/  ISETP.GE.AND P5, PT, R231, RZ, PT ;  /* 0x000000ffe700720c */ /* 0x000fe20003fa6270 */
[----:B------:R-:W-:Y:S02]  /*5f70*/  IMAD R200, R0, R230, R200 ;  /* 0x000000e600c87224 */ /* 0x000fe400078e02c8 */
[----:B------:R-:W-:Y:S01]  /*5f80*/  @!P4 IMAD.IADD R232, R232, 0x1, -R0 ;  /* 0x00000001e8e8c824 */ /* 0x000fe200078e0a00 */
[----:B------:R0:W-:Y:S01]  /*5f90*/  STL [R1+0x20], R3 ;  /* 0x0000200301007387 */ /* 0x0001e20000100800 */
[----:B------:R-:W-:Y:S01]  /*5fa0*/  IMAD.MOV R237, RZ, RZ, -R237 ;  /* 0x000000ffffed7224 */ /* 0x000fe200078e0aed */
[C---:B------:R-:W-:Y:S01]  /*5fb0*/  ISETP.GT.U32.AND P6, PT, R0.reuse, R200, PT ;  /* 0x000000c80000720c */ /* 0x040fe20003fc4070 */
[----:B------:R-:W-:Y:S01]  /*5fc0*/  IMAD.MOV R235, RZ, RZ, -R235 ;  /* 0x000000ffffeb7224 */ /* 0x000fe200078e0aeb */
[----:B------:R-:W-:Y:S01]  /*5fd0*/  ISETP.GE.AND P4, PT, R229, RZ, PT ;  /* 0x000000ffe500720c */ /* 0x000fe20003f86270 */
[----:B------:R-:W-:-:S02]  /*5fe0*/  IMAD R209, R0, R237, R209 ;  /* 0x000000ed00d17224 */ /* 0x000fc400078e02d1 */
[----:B------:R-:W-:-:S04]  /*5ff0*/  IMAD.HI.U32 R230, R138, R201, RZ ;  /* 0x000000c98ae67227 */ /* 0x000fc800078e00ff */
[----:B0-----:R-:W-:Y:S01]  /*6000*/  IMAD.MOV.U32 R3, RZ, RZ, R2 ;  /* 0x000000ffff037224 */ /* 0x001fe200078e0002 */
[----:B------:R-:W-:Y:S01]  /*6010*/  IABS R2, R221 ;  /* 0x000000dd00027213 */ /* 0x000fe20000000000 */
[----:B------:R-:W-:Y:S02]  /*6020*/  IMAD R229, R0, R235, R234 ;  /* 0x000000eb00e57224 */ /* 0x000fe400078e02ea */
[----:B------:R-:W-:Y:S01]  /*6030*/  @!P6 IMAD.IADD R200, R200, 0x1, -R0 ;  /* 0x00000001c8c8e824 */ /* 0x000fe200078e0a00 */
[C---:B------:R-:W-:Y:S01]  /*6040*/  ISETP.GT.U32.AND P6, PT, R0.reuse, R232, PT ;  /* 0x000000e80000720c */ /* 0x040fe20003fc4070 */
[----:B------:R-:W-:Y:S02]  /*6050*/  @!P2 IMAD.MOV R3, RZ, RZ, -R3 ;  /* 0x000000ffff03a224 */ /* 0x000fe400078e0a03 */
[----:B------:R-:W-:Y:S01]  /*6060*/  IMAD.MOV R230, RZ, RZ, -R230 ;  /* 0x000000ffffe67224 */ /* 0x000fe200078e0ae6 */
[----:B------:R-:W-:Y:S01]  /*6070*/  ISETP.GT.U32.AND P2, PT, R0, R200, PT ;  /* 0x000000c80000720c */ /* 0x000fe20003f44070 */
[----:B------:R-:W-:Y:S01]  /*6080*/  IMAD.HI.U32 R231, R138, R208, RZ ;  /* 0x000000d08ae77227 */ /* 0x000fe200078e00ff */
[----:B------:R0:W-:Y:S03]  /*6090*/  STL [R1+0x1c], R3 ;  /* 0x00001c0301007387 */ /* 0x0001e60000100800 */
[----:B------:R-:W-:-:S02]  /*60a0*/  IMAD R201, R0, R230, R201 ;  /* 0x000000e600c97224 */ /* 0x000fc400078e02c9 */
[----:B------:R-:W-:Y:S02]  /*60b0*/  IMAD.MOV R231, RZ, RZ, -R231 ;  /* 0x000000ffffe77224 */ /* 0x000fe400078e0ae7 */
[----:B------:R-:W-:Y:S01]  /*60c0*/  @!P6 IMAD.IADD R232, R232, 0x1, -R0 ;  /* 0x00000001e8e8e824 */ /* 0x000fe200078e0a00 */
[----:B------:R-:W-:Y:S01]  /*60d0*/  ISETP.GT.U32.AND P6, PT, R0, R229, PT ;  /* 0x000000e50000720c */ /* 0x000fe20003fc4070 */
[----:B------:R-:W-:-:S04]  /*60e0*/  IMAD.HI.U32 R230, R138, R250, RZ ;  /* 0x000000fa8ae67227 */ /* 0x000fc800078e00ff */
[----:B0-----:R-:W-:Y:S02]  /*60f0*/  IMAD.MOV.U32 R3, RZ, RZ, R233 ;  /* 0x000000ffff037224 */ /* 0x001fe400078e00e9 */
[C---:B------:R-:W-:Y:S02]  /*6100*/  IMAD R208, R0.reuse, R231, R208 ;  /* 0x000000e700d07224 */ /* 0x040fe400078e02d0 */
[----:B------:R-:W-:Y:S01]  /*6110*/  @!P3 IMAD.MOV R3, RZ, RZ, -R3 ;  /* 0x000000ffff03b224 */ /* 0x000fe200078e0a03 */
[----:B------:R-:W-:Y:S01]  /*6120*/  ISETP.GT.U32.AND P3, PT, R0, R209, PT ;  /* 0x000000d10000720c */ /* 0x000fe20003f64070 */
[----:B------:R-:W-:Y:S02]  /*6130*/  IMAD.MOV R230, RZ, RZ, -R230 ;  /* 0x000000ffffe67224 */ /* 0x000fe400078e0ae6 */
[----:B------:R-:W-:Y:S01]  /*6140*/  @!P2 IMAD.IADD R200, R200, 0x1, -R0 ;  /* 0x00000001c8c8a824 */ /* 0x000fe200078e0a00 */
[C---:B------:R-:W-:Y:S01]  /*6150*/  ISETP.GT.U32.AND P2, PT, R0.reuse, R208, PT ;  /* 0x000000d00000720c */ /* 0x040fe20003f44070 */
[----:B------:R-:W-:Y:S01]  /*6160*/  IMAD R250, R0, R230, R250 ;  /* 0x000000e600fa7224 */ /* 0x000fe200078e02fa */
[----:B------:R0:W-:Y:S01]  /*6170*/  STL [R1+0x18], R3 ;  /* 0x0000180301007387 */ /* 0x0001e20000100800 */
[----:B------:R-:W-:-:S02]  /*6180*/  @!P6 IMAD.IADD R229, R229, 0x1, -R0 ;  /* 0x00000001e5e5e824 */ /* 0x000fc400078e0a00 */
[----:B------:R-:W-:Y:S01]  /*6190*/  IMAD.HI.U32 R233, R138, R247, RZ ;  /* 0x000000f78ae97227 */ /* 0x000fe200078e00ff */
[C---:B------:R-:W-:Y:S01]  /*61a0*/  ISETP.GT.U32.AND P6, PT, R0.reuse, R250, PT ;  /* 0x000000fa0000720c */ /* 0x040fe20003fc4070 */
[----:B------:R-:W2:Y:S02]  /*61b0*/  LDL R236, [R1+0x2cd8] ;  /* 0x002cd80001ec7983 */ /* 0x000ea40000100800 */
[----:B------:R-:W-:Y:S01]  /*61c0*/  @!P3 IMAD.IADD R209, R209, 0x1, -R0 ;  /* 0x00000001d1d1b824 */ /* 0x000fe200078e0a00 */
[----:B------:R-:W-:Y:S01]  /*61d0*/  ISETP.GT.U32.AND P3, PT, R0, R201, PT ;  /* 0x000000c90000720c */ /* 0x000fe20003f64070 */
[----:B------:R-:W-:-:S04]  /*61e0*/  IMAD.HI.U32 R231, R138, R249, RZ ;  /* 0x000000f98ae77227 */ /* 0x000fc800078e00ff */
[----:B------:R-:W-:Y:S01]  /*61f0*/  @!P2 IMAD.IADD R208, R208, 0x1, -R0 ;  /* 0x00000001d0d0a824 */ /* 0x000fe200078e0a00 */
[----:B------:R-:W-:Y:S01]  /*6200*/  ISETP.GT.U32.AND P2, PT, R0, R209, PT ;  /* 0x000000d10000720c */ /* 0x000fe20003f44070 */
[----:B0-----:R-:W-:Y:S02]  /*6210*/  IMAD.MOV.U32 R3, RZ, RZ, R232 ;  /* 0x000000ffff037224 */ /* 0x001fe400078e00e8 */
[--C-:B------:R-:W-:Y:S02]  /*6220*/  @!P6 IMAD.IADD R250, R250, 0x1, -R0.reuse ;  /* 0x00000001fafae824 */ /* 0x100fe400078e0a00 */
[----:B------:R-:W-:Y:S02]  /*6230*/  @!P0 IMAD.MOV R3, RZ, RZ, -R3 ;  /* 0x000000ffff038224 */ /* 0x000fe400078e0a03 */
[----:B------:R-:W-:Y:S01]  /*6240*/  @!P3 IMAD.IADD R201, R201, 0x1, -R0 ;  /* 0x00000001c9c9b824 */ /* 0x000fe200078e0a00 */
[----:B------:R-:W-:Y:S01]  /*6250*/  ISETP.GT.U32.AND P0, PT, R0, R229, PT ;  /* 0x000000e50000720c */ /* 0x000fe20003f04070 */
[----:B------:R-:W-:-:S02]  /*6260*/  IMAD.MOV R233, RZ, RZ, -R233 ;  /* 0x000000ffffe97224 */ /* 0x000fc400078e0ae9 */
[----:B------:R-:W-:Y:S01]  /*6270*/  IMAD.HI.U32 R230, R138, R2, RZ ;  /* 0x000000028ae67227 */ /* 0x000fe200078e00ff */
[----:B------:R-:W-:-:S03]  /*6280*/  ISETP.GT.U32.AND P6, PT, R0, R201, PT ;  /* 0x000000c90000720c */ /* 0x000fc60003fc4070 */
[----:B------:R-:W-:Y:S01]  /*6290*/  IMAD.MOV.U32 R244, RZ, RZ, R200 ;  /* 0x000000fffff47224 */ /* 0x000fe200078e00c8 */
[C---:B------:R-:W-:Y:S01]  /*62a0*/  ISETP.GT.U32.AND P3, PT, R0.reuse, R208, PT ;  /* 0x000000d00000720c */ /* 0x040fe20003f64070 */
[----:B------:R-:W-:Y:S02]  /*62b0*/  IMAD.MOV R231, RZ, RZ, -R231 ;  /* 0x000000ffffe77224 */ /* 0x000fe400078e0ae7 */
[C---:B------:R-:W-:Y:S02]  /*62c0*/  IMAD R247, R0.reuse, R233, R247 ;  /* 0x000000e900f77224 */ /* 0x040fe400078e02f7 */
[----:B------:R-:W-:Y:S02]  /*62d0*/  IMAD.MOV R230, RZ, RZ, -R230 ;  /* 0x000000ffffe67224 */ /* 0x000fe400078e0ae6 */
[----:B------:R-:W-:Y:S01]  /*62e0*/  @!P1 IMAD.MOV R244, RZ, RZ, -R244 ;  /* 0x000000fffff49224 */ /* 0x000fe200078e0af4 */
[C---:B------:R-:W-:Y:S01]  /*62f0*/  ISETP.GT.U32.AND P1, PT, R0.reuse, R250, PT ;  /* 0x000000fa0000720c */ /* 0x040fe20003f24070 */
[----:B------:R-:W-:-:S02]  /*6300*/  IMAD R249, R0, R231, R249 ;  /* 0x000000e700f97224 */ /* 0x000fc400078e02f9 */
[C---:B------:R-:W-:Y:S02]  /*6310*/  IMAD R2, R0.reuse, R230, R2 ;  /* 0x000000e600027224 */ /* 0x040fe400078e0202 */
[--C-:B------:R-:W-:Y:S01]  /*6320*/  @!P2 IMAD.IADD R209, R209, 0x1, -R0.reuse ;  /* 0x00000001d1d1a824 */ /* 0x100fe200078e0a00 */
[C---:B------:R-:W-:Y:S01]  /*6330*/  ISETP.GT.U32.AND P2, PT, R0.reuse, R247, PT ;  /* 0x000000f70000720c */ /* 0x040fe20003f44070 */
[--C-:B------:R-:W-:Y:S01]  /*6340*/  @!P0 IMAD.IADD R229, R229, 0x1, -R0.reuse ;  /* 0x00000001e5e58824 */ /* 0x100fe200078e0a00 */
[C---:B------:R-:W-:Y:S01]  /*6350*/  ISETP.GT.U32.AND P0, PT, R0.reuse, R249, PT ;  /* 0x000000f90000720c */ /* 0x040fe20003f04070 */
[--C-:B------:R-:W-:Y:S01]  /*6360*/  @!P6 IMAD.IADD R201, R201, 0x1, -R0.reuse ;  /* 0x00000001c9c9e824 */ /* 0x100fe200078e0a00 */
[----:B------:R-:W-:Y:S02]  /*6370*/  ISETP.GT.U32.AND P6, PT, R0, R2, PT ;  /* 0x000000020000720c */ /* 0x000fe40003fc4070 */
[----:B------:R-:W-:Y:S01]  /*6380*/  IABS R251, R222 ;  /* 0x000000de00fb7213 */ /* 0x000fe20000000000 */
[--C-:B------:R-:W-:Y:S01]  /*6390*/  @!P3 IMAD.IADD R208, R208, 0x1, -R0.reuse ;  /* 0x00000001d0d0b824 */ /* 0x100fe200078e0a00 */
[----:B------:R-:W-:Y:S01]  /*63a0*/  ISETP.GE.AND P3, PT, R225, RZ, PT ;  /* 0x000000ffe100720c */ /* 0x000fe20003f66270 */
[----:B------:R-:W-:Y:S01]  /*63b0*/  @!P1 IMAD.IADD R250, R250, 0x1, -R0 ;  /* 0x00000001fafa9824 */ /* 0x000fe200078e0a00 */
[----:B------:R-:W-:Y:S01]  /*63c0*/  ISETP.GE.AND P1, PT, R226, RZ, PT ;  /* 0x000000ffe200720c */ /* 0x000fe20003f26270 */
[----:B------:R-:W-:Y:S01]  /*63d0*/  IMAD.HI.U32 R230, R138, R251, RZ ;  /* 0x000000fb8ae67227 */ /* 0x000fe200078e00ff */
[----:B------:R-:W-:-:S03]  /*63e0*/  IABS R200, R223 ;  /* 0x000000df00c87213 */ /* 0x000fc60000000000 */
[----:B------:R-:W-:Y:S02]  /*63f0*/  @!P2 IMAD.IADD R247, R247, 0x1, -R0 ;  /* 0x00000001f7f7a824 */ /* 0x000fe400078e0a00 */
[----:B------:R-:W-:Y:S02]  /*6400*/  IMAD.MOV R230, RZ, RZ, -R230 ;  /* 0x000000ffffe67224 */ /* 0x000fe400078e0ae6 */
[--C-:B------:R-:W-:Y:S02]  /*6410*/  @!P0 IMAD.IADD R249, R249, 0x1, -R0.reuse ;  /* 0x00000001f9f98824 */ /* 0x100fe400078e0a00 */
[----:B------:R-:W-:Y:S02]  /*6420*/  IMAD.MOV.U32 R17, RZ, RZ, R209 ;  /* 0x000000ffff117224 */ /* 0x000fe400078e00d1 */
[----:B------:R-:W-:Y:S01]  /*6430*/  @!P6 IMAD.IADD R2, R2, 0x1, -R0 ;  /* 0x000000010202e824 */ /* 0x000fe200078e0a00 */
[----:B------:R-:W-:Y:S01]  /*6440*/  ISETP.GT.U32.AND P6, PT, R0, R247, PT ;  /* 0x000000f70000720c */ /* 0x000fe20003fc4070 */
[----:B------:R-:W-:Y:S01]  /*6450*/  IMAD.HI.U32 R225, R138, R200, RZ ;  /* 0x000000c88ae17227 */ /* 0x000fe200078e00ff */
[----:B------:R-:W-:-:S03]  /*6460*/  ISETP.GE.AND P2, PT, R227, RZ, PT ;  /* 0x000000ffe300720c */ /* 0x000fc60003f46270 */
[C---:B------:R-:W-:Y:S02]  /*6470*/  IMAD R251, R0.reuse, R230, R251 ;  /* 0x000000e600fb7224 */ /* 0x040fe400078e02fb */
[----:B------:R-:W-:Y:S02]  /*6480*/  IMAD.MOV.U32 R16, RZ, RZ, R229 ;  /* 0x000000ffff107224 */ /* 0x000fe400078e00e5 */
[----:B------:R-:W-:Y:S02]  /*6490*/  IMAD.MOV.U32 R15, RZ, RZ, R208 ;  /* 0x000000ffff0f7224 */ /* 0x000fe400078e00d0 */
[----:B------:R-:W-:Y:S01]  /*64a0*/  @!P5 IMAD.MOV R17, RZ, RZ, -R17 ;  /* 0x000000ffff11d224 */ /* 0x000fe200078e0a11 */
[C---:B------:R-:W-:Y:S01]  /*64b0*/  ISETP.GT.U32.AND P5, PT, R0.reuse, R249, PT ;  /* 0x000000f90000720c */ /* 0x040fe20003fa4070 */
[----:B------:R-:W-:Y:S02]  /*64c0*/  IMAD.MOV.U32 R14, RZ, RZ, R201 ;  /* 0x000000ffff0e7224 */ /* 0x000fe400078e00c9 */
[----:B------:R-:W-:Y:S01]  /*64d0*/  IMAD.MOV R226, RZ, RZ, -R225 ;  /* 0x000000ffffe27224 */ /* 0x000fe200078e0ae1 */
[----:B------:R-:W-:Y:S01]  /*64e0*/  IABS R225, R224 ;  /* 0x000000e000e17213 */ /* 0x000fe20000000000 */
[----:B------:R-:W-:Y:S01]  /*64f0*/  @!P4 IMAD.MOV R16, RZ, RZ, -R16 ;  /* 0x000000ffff10c224 */ /* 0x000fe200078e0a10 */
[C---:B------:R-:W-:Y:S01]  /*6500*/  ISETP.GT.U32.AND P4, PT, R0.reuse, R2, PT ;  /* 0x000000020000720c */ /* 0x040fe20003f84070 */
[----:B------:R-:W-:Y:S01]  /*6510*/  @!P3 IMAD.MOV R15, RZ, RZ, -R15 ;  /* 0x000000ffff0fb224 */ /* 0x000fe200078e0a0f */
[----:B------:R-:W-:Y:S01]  /*6520*/  ISETP.GT.U32.AND P3, PT, R0, R251, PT ;  /* 0x000000fb0000720c */ /* 0x000fe20003f64070 */
[----:B------:R-:W-:Y:S01]  /*6530*/  @!P1 IMAD.MOV R14, RZ, RZ, -R14 ;  /* 0x000000ffff0e9224 */ /* 0x000fe200078e0a0e */
[----:B------:R-:W-:Y:S01]  /*6540*/  ISETP.GE.AND P1, PT, R220, RZ, PT ;  /* 0x000000ffdc00720c */ /* 0x000fe20003f26270 */
[----:B------:R-:W-:Y:S01]  /*6550*/  IMAD R200, R0, R226, R200 ;  /* 0x000000e200c87224 */ /* 0x000fe200078e02c8 */
[----:B------:R-:W-:Y:S01]  /*6560*/  ISETP.GE.AND P0, PT, R228, RZ, PT ;  /* 0x000000ffe400720c */ /* 0x000fe20003f06270 */
[----:B------:R-:W-:-:S02]  /*6570*/  IMAD.MOV.U32 R209, RZ, RZ, R225 ;  /* 0x000000ffffd17224 */ /* 0x000fc400078e00e1 */
[----:B------:R-:W-:Y:S01]  /*6580*/  @!P6 IMAD.IADD R247, R247, 0x1, -R0 ;  /* 0x00000001f7f7e824 */ /* 0x000fe200078e0a00 */
[----:B------:R-:W-:Y:S01]  /*6590*/  ISETP.GE.AND P6, PT, R221, RZ, PT ;  /* 0x000000ffdd00720c */ /* 0x000fe20003fc6270 */
[----:B------:R-:W-:Y:S01]  /*65a0*/  @!P2 IMAD.MOV R250, RZ, RZ, -R250 ;  /* 0x000000fffffaa224 */ /* 0x000fe200078e0afa */
[----:B------:R-:W-:Y:S01]  /*65b0*/  ISETP.GT.U32.AND P2, PT, R0, R200, PT ;  /* 0x000000c80000720c */ /* 0x000fe20003f44070 */
[----:B------:R-:W-:-:S04]  /*65c0*/  IMAD.HI.U32 R201, R138, R209, RZ ;  /* 0x000000d18ac97227 */ /* 0x000fc800078e00ff */
[--C-:B------:R-:W-:Y:S02]  /*65d0*/  @!P5 IMAD.IADD R249, R249, 0x1, -R0.reuse ;  /* 0x00000001f9f9d824 */ /* 0x100fe400078e0a00 */
[----:B------:R-:W-:Y:S02]  /*65e0*/  IMAD.MOV R201, RZ, RZ, -R201 ;  /* 0x000000ffffc97224 */ /* 0x000fe400078e0ac9 */
[--C-:B------:R-:W-:Y:S02]  /*65f0*/  @!P4 IMAD.IADD R2, R2, 0x1, -R0.reuse ;  /* 0x000000010202c824 */ /* 0x100fe400078e0a00 */
[----:B------:R-:W-:Y:S01]  /*6600*/  @!P3 IMAD.IADD R251, R251, 0x1, -R0 ;  /* 0x00000001fbfbb824 */ /* 0x000fe200078e0a00 */
[----:B------:R-:W-:Y:S01]  /*6610*/  IABS R228, R136 ;  /* 0x0000008800e47213 */ /* 0x000fe20000000000 */
[----:B------:R-:W-:Y:S01]  /*6620*/  @!P1 IMAD.MOV R249, RZ, RZ, -R249 ;  /* 0x000000fffff99224 */ /* 0x000fe200078e0af9 */
[----:B------:R-:W-:Y:S01]  /*6630*/  ISETP.GE.AND P1, PT, R136, RZ, PT ;  /* 0x000000ff8800720c */ /* 0x000fe20003f26270 */
[----:B------:R-:W-:-:S02]  /*6640*/  IMAD R209, R0, R201, R209 ;  /* 0x000000c900d17224 */ /* 0x000fc400078e02d1 */
[----:B------:R-:W-:Y:S01]  /*6650*/  @!P0 IMAD.MOV R247, RZ, RZ, -R247 ;  /* 0x000000fffff78224 */ /* 0x000fe200078e0af7 */
[----:B------:R-:W-:Y:S01]  /*6660*/  ISETP.GT.U32.AND P0, PT, R0, R251, PT ;  /* 0x000000fb0000720c */ /* 0x000fe20003f04070 */
[----:B------:R-:W-:Y:S01]  /*6670*/  IMAD.MOV.U32 R136, RZ, RZ, R2 ;  /* 0x000000ffff887224 */ /* 0x000fe200078e0002 */
[----:B------:R-:W-:Y:S01]  /*6680*/  IABS R201, R57 ;  /* 0x0000003900c97213 */ /* 0x000fe20000000000 */
[----:B------:R-:W-:Y:S02]  /*6690*/  @!P2 IMAD.IADD R200, R200, 0x1, -R0 ;  /* 0x00000001c8c8a824 */ /* 0x000fe400078e0a00 */
[----:B------:R-:W-:Y:S01]  /*66a0*/  @!P6 IMAD.MOV R136, RZ, RZ, -R136 ;  /* 0x000000ffff88e224 */ /* 0x000fe200078e0a88 */
[C---:B------:R-:W-:Y:S01]  /*66b0*/  ISETP.GT.U32.AND P6, PT, R0.reuse, R209, PT ;  /* 0x000000d10000720c */ /* 0x040fe20003fc4070 */
[----:B------:R-:W-:Y:S01]  /*66c0*/  IMAD.MOV.U32 R2, RZ, RZ, R201 ;  /* 0x000000ffff027224 */ /* 0x000fe200078e00c9 */
[----:B------:R-:W-:Y:S01]  /*66d0*/  ISETP.GT.U32.AND P2, PT, R0, R200, PT ;  /* 0x000000c80000720c */ /* 0x000fe20003f44070 */
[----:B------:R-:W-:Y:S01]  /*66e0*/  IMAD.HI.U32 R201, R138, R228, RZ ;  /* 0x000000e48ac97227 */ /* 0x000fe200078e00ff */
[----:B------:R-:W-:-:S02]  /*66f0*/  ISETP.GE.AND P5, PT, R222, RZ, PT ;  /* 0x000000ffde00720c */ /* 0x000fc40003fa6270 */
[----:B------:R-:W-:Y:S01]  /*6700*/  IABS R220, R164 ;  /* 0x000000a400dc7213 */ /* 0x000fe20000000000 */
[----:B------:R-:W-:Y:S01]  /*6710*/  @!P0 IMAD.IADD R251, R251, 0x1, -R0 ;  /* 0x00000001fbfb8824 */ /* 0x000fe200078e0a00 */
[----:B------:R-:W-:Y:S01]  /*6720*/  ISETP.GE.AND P0, PT, R57, RZ, PT ;  /* 0x000000ff3900720c */ /* 0x000fe20003f06270 */
[----:B------:R-:W-:Y:S02]  /*6730*/  IMAD.MOV R57, RZ, RZ, -R201 ;  /* 0x000000ffff397224 */ /* 0x000fe400078e0ac9 */
[----:B------:R-:W-:Y:S01]  /*6740*/  IMAD.HI.U32 R201, R138, R220, RZ ;  /* 0x000000dc8ac97227 */ /* 0x000fe200078e00ff */
[----:B------:R-:W-:-:S03]  /*6750*/  ISETP.GE.AND P4, PT, R223, RZ, PT ;  /* 0x000000ffdf00720c */ /* 0x000fc60003f86270 */
[----:B------:R-:W-:Y:S01]  /*6760*/  @!P6 IMAD.IADD R209, R209, 0x1, -R0 ;  /* 0x00000001d1d1e824 */ /* 0x000fe200078e0a00 */
[----:B------:R-:W-:Y:S01]  /*6770*/  IABS R221, R25 ;  /* 0x0000001900dd7213 */ /* 0x000fe20000000000 */
[----:B------:R-:W-:Y:S02]  /*6780*/  IMAD R228, R0, R57, R228 ;  /* 0x0000003900e47224 */ /* 0x000fe400078e02e4 */
[----:B------:R-:W-:Y:S01]  /*6790*/  IMAD.HI.U32 R208, R138, R2, RZ ;  /* 0x000000028ad07227 */ /* 0x000fe200078e00ff */
[----:B------:R-:W-:-:S03]  /*67a0*/  ISETP.GT.U32.AND P6, PT, R0, R209, PT ;  /* 0x000000d10000720c */ /* 0x000fc60003fc4070 */
[----:B------:R-:W-:Y:S02]  /*67b0*/  IMAD.MOV R57, RZ, RZ, -R201 ;  /* 0x000000ffff397224 */ /* 0x000fe400078e0ac9 */
[----:B------:R-:W-:Y:S01]  /*67c0*/  @!P2 IMAD.IADD R200, R200, 0x1, -R0 ;  /* 0x00000001c8c8a824 */ /* 0x000fe200078e0a00 */
[----:B------:R-:W-:Y:S01]  /*67d0*/  ISETP.GE.AND P2, PT, R164, RZ, PT ;  /* 0x000000ffa400720c */ /* 0x000fe20003f46270 */
[----:B------:R-:W-:Y:S01]  /*67e0*/  @!P5 IMAD.MOV R251, RZ, RZ, -R251 ;  /* 0x000000fffffbd224 */ /* 0x000fe200078e0afb */
[C---:B------:R-:W-:Y:S01]  /*67f0*/  ISETP.GT.U32.AND P5, PT, R0.reuse, R228, PT ;  /* 0x000000e40000720c */ /* 0x040fe20003fa4070 */
[----:B------:R-:W-:Y:S02]  /*6800*/  IMAD.MOV R164, RZ, RZ, -R208 ;  /* 0x000000ffffa47224 */ /* 0x000fe400078e0ad0 */
[----:B------:R-:W-:Y:S02]  /*6810*/  IMAD R220, R0, R57, R220 ;  /* 0x0000003900dc7224 */ /* 0x000fe400078e02dc */
[----:B------:R-:W-:-:S04]  /*6820*/  IMAD.HI.U32 R57, R138, R221, RZ ;  /* 0x000000dd8a397227 */ /* 0x000fc800078e00ff */
[C---:B------:R-:W-:Y:S02]  /*6830*/  IMAD R2, R0.reuse, R164, R2 ;  /* 0x000000a400027224 */ /* 0x040fe400078e0202 */
[----:B------:R-:W-:Y:S02]  /*6840*/  IMAD.MOV.U32 R164, RZ, RZ, R200 ;  /* 0x000000ffffa47224 */ /* 0x000fe400078e00c8 */
[----:B------:R-:W-:Y:S02]  /*6850*/  IMAD.MOV R57, RZ, RZ, -R57 ;  /* 0x000000ffff397224 */ /* 0x000fe400078e0a39 */
[----:B------:R-:W-:Y:S01]  /*6860*/  @!P4 IMAD.MOV R164, RZ, RZ, -R164 ;  /* 0x000000ffffa4c224 */ /* 0x000fe200078e0aa4 */
[C---:B------:R-:W-:Y:S01]  /*6870*/  ISETP.GT.U32.AND P4, PT, R0.reuse, R2, PT ;  /* 0x000000020000720c */ /* 0x040fe20003f84070 */
[C---:B------:R-:W-:Y:S02]  /*6880*/  IMAD R221, R0.reuse, R57, R221 ;  /* 0x0000003900dd7224 */ /* 0x040fe400078e02dd */
[--C-:B------:R-:W-:Y:S01]  /*6890*/  @!P6 IMAD.IADD R209, R209, 0x1, -R0.reuse ;  /* 0x00000001d1d1e824 */ /* 0x100fe200078e0a00 */
[----:B------:R-:W-:Y:S01]  /*68a0*/  ISETP.GT.U32.AND P6, PT, R0, R220, PT ;  /* 0x000000dc0000720c */ /* 0x000fe20003fc4070 */
[----:B------:R-:W-:Y:S01]  /*68b0*/  @!P5 IMAD.IADD R228, R228, 0x1, -R0 ;  /* 0x00000001e4e4d824 */ /* 0x000fe200078e0a00 */
[----:B------:R-:W-:-:S02]  /*68c0*/  ISETP.GE.AND P3, PT, R224, RZ, PT ;  /* 0x000000ffe000720c */ /* 0x000fc40003f66270 */
[----:B------:R-:W-:Y:S02]  /*68d0*/  ISETP.GT.U32.AND P5, PT, R0, R221, PT ;  /* 0x000000dd0000720c */ /* 0x000fe40003fa4070 */
[----:B------:R-:W-:Y:S01]  /*68e0*/  IABS R201, R121 ;  /* 0x0000007900c97213 */ /* 0x000fe20000000000 */
[----:B------:R-:W-:Y:S01]  /*68f0*/  IMAD.MOV.U32 R57, RZ, RZ, R209 ;  /* 0x000000ffff397224 */ /* 0x000fe200078e00d1 */
[----:B------:R-:W-:Y:S01]  /*6900*/  IABS R208, R196 ;  /* 0x000000c400d07213 */ /* 0x000fe20000000000 */
[----:B------:R-:W-:Y:S02]  /*6910*/  @!P4 IMAD.IADD R2, R2, 0x1, -R0 ;  /* 0x000000010202c824 */ /* 0x000fe400078e0a00 */
[----:B------:R-:W-:Y:S01]  /*6920*/  IMAD.HI.U32 R222, R138, R201, RZ ;  /* 0x000000c98ade7227 */ /* 0x000fe200078e00ff */
[----:B------:R-:W-:-:S03]  /*6930*/  IABS R200, R89 ;  /* 0x0000005900c87213 */ /* 0x000fc60000000000 */
[--C-:B------:R-:W-:Y:S01]  /*6940*/  @!P6 IMAD.IADD R220, R220, 0x1, -R0.reuse ;  /* 0x00000001dcdce824 */ /* 0x100fe200078e0a00 */
[C---:B------:R-:W-:Y:S01]  /*6950*/  ISETP.GT.U32.AND P4, PT, R0.reuse, R228, PT ;  /* 0x000000e40000720c */ /* 0x040fe20003f84070 */
[----:B------:R-:W-:Y:S01]  /*6960*/  @!P3 IMAD.MOV R57, RZ, RZ, -R57 ;  /* 0x000000ffff39b224 */ /* 0x000fe200078e0a39 */
[C---:B------:R-:W-:Y:S01]  /*6970*/  ISETP.GT.U32.AND P3, PT, R0.reuse, R2, PT ;  /* 0x000000020000720c */ /* 0x040fe20003f64070 */
[----:B------:R-:W-:Y:S02]  /*6980*/  @!P5 IMAD.IADD R221, R221, 0x1, -R0 ;  /* 0x00000001ddddd824 */ /* 0x000fe400078e0a00 */
[----:B------:R-:W-:Y:S01]  /*6990*/  IMAD.MOV R222, RZ, RZ, -R222 ;  /* 0x000000ffffde7224 */ /* 0x000fe200078e0ade */
[----:B------:R-:W-:Y:S01]  /*69a0*/  ISETP.GT.U32.AND P6, PT, R0, R220, PT ;  /* 0x000000dc0000720c */ /* 0x000fe20003fc4070 */
[----:B------:R-:W-:Y:S01]  /*69b0*/  IMAD.HI.U32 R223, R138, R208, RZ ;  /* 0x000000d08adf7227 */ /* 0x000fe200078e00ff */
[----:B------:R-:W-:-:S03]  /*69c0*/  ISETP.GT.U32.AND P5, PT, R0, R221, PT ;  /* 0x000000dd0000720c */ /* 0x000fc60003fa4070 */
[----:B------:R-:W-:Y:S02]  /*69d0*/  IMAD R209, R0, R222, R201 ;  /* 0x000000de00d17224 */ /* 0x000fe400078e02c9 */
[----:B------:R-:W-:Y:S02]  /*69e0*/  IMAD.MOV R223, RZ, RZ, -R223 ;  /* 0x000000ffffdf7224 */ /* 0x000fe400078e0adf */
[----:B------:R-:W-:Y:S01]  /*69f0*/  IMAD.HI.U32 R222, R138, R200, RZ ;  /* 0x000000c88ade7227 */ /* 0x000fe200078e00ff */
[----:B------:R-:W-:-:S03]  /*6a00*/  IABS R201, R180 ;  /* 0x000000b400c97213 */ /* 0x000fc60000000000 */
[----:B------:R-:W-:Y:S02]  /*6a10*/  IMAD R208, R0, R223, R208 ;  /* 0x000000df00d07224 */ /* 0x000fe400078e02d0 */
[----:B------:R-:W-:Y:S02]  /*6a20*/  IMAD.MOV R222, RZ, RZ, -R222 ;  /* 0x000000ffffde7224 */ /* 0x000fe400078e0ade */
[--C-:B------:R-:W-:Y:S01]  /*6a30*/  @!P4 IMAD.IADD R228, R228, 0x1, -R0.reuse ;  /* 0x00000001e4e4c824 */ /* 0x100fe200078e0a00 */
[----:B------:R-:W-:Y:S01]  /*6a40*/  ISETP.GT.U32.AND P4, PT, R0, R209, PT ;  /* 0x000000d10000720c */ /* 0x000fe20003f84070 */
[----:B------:R-:W-:Y:S01]  /*6a50*/  @!P3 IMAD.IADD R2, R2, 0x1, -R0 ;  /* 0x000000010202b824 */ /* 0x000fe200078e0a00 */
[C---:B------:R-:W-:Y:S01]  /*6a60*/  ISETP.GT.U32.AND P3, PT, R0.reuse, R208, PT ;  /* 0x000000d00000720c */ /* 0x040fe20003f64070 */
[----:B------:R-:W-:Y:S02]  /*6a70*/  IMAD R200, R0, R222, R200 ;  /* 0x000000de00c87224 */ /* 0x000fe400078e02c8 */
[----:B------:R-:W-:Y:S01]  /*6a80*/  @!P6 IMAD.IADD R220, R220, 0x1, -R0 ;  /* 0x00000001dcdce824 */ /* 0x000fe200078e0a00 */
[----:B------:R-:W-:Y:S01]  /*6a90*/  ISETP.GE.AND P6, PT, R25, RZ, PT ;  /* 0x000000ff1900720c */ /* 0x000fe20003fc6270 */
[----:B------:R-:W-:-:S04]  /*6aa0*/  IMAD.HI.U32 R25, R138, R201, RZ ;  /* 0x000000c98a197227 */ /* 0x000fc800078e00ff */
[--C-:B------:R-:W-:Y:S01]  /*6ab0*/  @!P5 IMAD.IADD R221, R221, 0x1, -R0.reuse ;  /* 0x00000001ddddd824 */ /* 0x100fe200078e0a00 */
[C---:B------:R-:W-:Y:S01]  /*6ac0*/  ISETP.GT.U32.AND P5, PT, R0.reuse, R200, PT ;  /* 0x000000c80000720c */ /* 0x040fe20003fa4070 */
[----:B------:R-:W-:Y:S01]  /*6ad0*/  IMAD.MOV R25, RZ, RZ, -R25 ;  /* 0x000000ffff197224 */ /* 0x000fe200078e0a19 */
[----:B------:R-:W-:Y:S01]  /*6ae0*/  IABS R246, R212 ;  /* 0x000000d400f67213 */ /* 0x000fe20000000000 */
[----:B------:R-:W-:Y:S02]  /*6af0*/  @!P4 IMAD.IADD R209, R209, 0x1, -R0 ;  /* 0x00000001d1d1c824 */ /* 0x000fe400078e0a00 */
[----:B------:R-:W-:Y:S02]  /*6b00*/  IMAD R201, R0, R25, R201 ;  /* 0x0000001900c97224 */ /* 0x000fe400078e02c9 */
[----:B------:R-:W-:Y:S01]  /*6b10*/  IMAD.HI.U32 R25, R138, R246, RZ ;  /* 0x000000f68a197227 */ /* 0x000fe200078e00ff */
[----:B------:R-:W-:-:S03]  /*6b20*/  ISETP.GE.AND P4, PT, R121, RZ, PT ;  /* 0x000000ff7900720c */ /* 0x000fc60003f86270 */
[----:B------:R-:W-:Y:S02]  /*6b30*/  @!P3 IMAD.IADD R208, R208, 0x1, -R0 ;  /* 0x00000001d0d0b824 */ /* 0x000fe400078e0a00 */
[----:B------:R-:W-:Y:S02]  /*6b40*/  IMAD.MOV.U32 R121, RZ, RZ, R2 ;  /* 0x000000ffff797224 */ /* 0x000fe400078e0002 */
[----:B------:R-:W-:Y:S01]  /*6b50*/  IMAD.MOV R2, RZ, RZ, -R25 ;  /* 0x000000ffff027224 */ /* 0x000fe200078e0a19 */
[----:B------:R-:W-:Y:S01]  /*6b60*/  IABS R222, R148 ;  /* 0x0000009400de7213 */ /* 0x000fe20000000000 */
[----:B------:R-:W-:Y:S01]  /*6b70*/  @!P5 IMAD.IADD R200, R200, 0x1, -R0 ;  /* 0x00000001c8c8d824 */ /* 0x000fe200078e0a00 */
[----:B------:R-:W-:Y:S01]  /*6b80*/  ISETP.GT.U32.AND P5, PT, R0, R208, PT ;  /* 0x000000d00000720c */ /* 0x000fe20003fa4070 */
[----:B------:R-:W-:Y:S02]  /*6b90*/  IMAD.MOV.U32 R25, RZ, RZ, R221 ;  /* 0x000000ffff197224 */ /* 0x000fe400078e00dd */
[----:B------:R-:W-:-:S04]  /*6ba0*/  IMAD.HI.U32 R223, R138, R222, RZ ;  /* 0x000000de8adf7227 */ /* 0x000fc800078e00ff */
[----:B------:R-:W-:Y:S01]  /*6bb0*/  @!P6 IMAD.MOV R25, RZ, RZ, -R25 ;  /* 0x000000ffff19e224 */ /* 0x000fe200078e0a19 */
[C---:B------:R-:W-:Y:S01]  /*6bc0*/  ISETP.GT.U32.AND P6, PT, R0.reuse, R201, PT ;  /* 0x000000c90000720c */ /* 0x040fe20003fc4070 */
[----:B------:R-:W-:Y:S01]  /*6bd0*/  @!P1 IMAD.MOV R228, RZ, RZ, -R228 ;  /* 0x000000ffffe49224 */ /* 0x000fe200078e0ae4 */
[C---:B------:R-:W-:Y:S01]  /*6be0*/  ISETP.GT.U32.AND P1, PT, R0.reuse, R209, PT ;  /* 0x000000d10000720c */ /* 0x040fe20003f24070 */
[----:B------:R-:W-:Y:S02]  /*6bf0*/  IMAD.MOV R223, RZ, RZ, -R223 ;  /* 0x000000ffffdf7224 */ /* 0x000fe400078e0adf */
[C---:B------:R-:W-:Y:S02]  /*6c00*/  IMAD R246, R0.reuse, R2, R246 ;  /* 0x0000000200f67224 */ /* 0x040fe400078e02f6 */
[----:B------:R-:W-:Y:S01]  /*6c10*/  @!P0 IMAD.MOV R121, RZ, RZ, -R121 ;  /* 0x000000ffff798224 */ /* 0x000fe200078e0a79 */
[C---:B------:R-:W-:Y:S01]  /*6c20*/  ISETP.GT.U32.AND P0, PT, R0.reuse, R200, PT ;  /* 0x000000c80000720c */ /* 0x040fe20003f04070 */
[----:B------:R-:W-:Y:S01]  /*6c30*/  IMAD R2, R0, R223, R222 ;  /* 0x000000df00027224 */ /* 0x000fe200078e02de */
[----:B------:R-:W-:Y:S01]  /*6c40*/  ISETP.GE.AND P3, PT, R196, RZ, PT ;  /* 0x000000ffc400720c */ /* 0x000fe20003f66270 */
[----:B------:R-:W-:Y:S01]  /*6c50*/  @!P5 IMAD.IADD R208, R208, 0x1, -R0 ;  /* 0x00000001d0d0d824 */ /* 0x000fe200078e0a00 */
[----:B------:R-:W-:Y:S01]  /*6c60*/  ISETP.GT.U32.AND P5, PT, R0, R246, PT ;  /* 0x000000f60000720c */ /* 0x000fe20003fa4070 */
[----:B------:R-:W-:-:S02]  /*6c70*/  IMAD.MOV.U32 R196, RZ, RZ, R220 ;  /* 0x000000ffffc47224 */ /* 0x000fc400078e00dc */
[----:B------:R-:W-:Y:S01]  /*6c80*/  @!P6 IMAD.IADD R201, R201, 0x1, -R0 ;  /* 0x00000001c9c9e824 */ /* 0x000fe200078e0a00 */
[----:B------:R-:W-:Y:S01]  /*6c90*/  ISETP.GT.U32.AND P6, PT, R0, R2, PT ;  /* 0x000000020000720c */ /* 0x000fe20003fc4070 */
[----:B------:R-:W-:Y:S01]  /*6ca0*/  @!P2 IMAD.MOV R196, RZ, RZ, -R196 ;  /* 0x000000ffffc4a224 */ /* 0x000fe200078e0ac4 */
[----:B------:R-:W-:Y:S02]  /*6cb0*/  ISETP.GE.AND P2, PT, R89, RZ, PT ;  /* 0x000000ff5900720c */ /* 0x000fe40003f46270 */
[----:B------:R-:W-:Y:S01]  /*6cc0*/  IABS R89, R140 ;  /* 0x0000008c00597213 */ /* 0x000fe20000000000 */
[--C-:B------:R-:W-:Y:S02]  /*6cd0*/  @!P1 IMAD.IADD R209, R209, 0x1, -R0.reuse ;  /* 0x00000001d1d19824 */ /* 0x100fe400078e0a00 */
[--C-:B------:R-:W-:Y:S01]  /*6ce0*/  @!P0 IMAD.IADD R200, R200, 0x1, -R0.reuse ;  /* 0x00000001c8c88824 */ /* 0x100fe200078e0a00 */
[----:B------:R-:W-:Y:S01]  /*6cf0*/  ISETP.GE.AND P0, PT, R212, RZ, PT ;  /* 0x000000ffd400720c */ /* 0x000fe20003f06270 */
[----:B------:R-:W-:Y:S01]  /*6d00*/  IMAD.MOV.U32 R212, RZ, RZ, R89 ;  /* 0x000000ffffd47224 */ /* 0x000fe200078e0059 */
[----:B------:R-:W-:Y:S01]  /*6d10*/  ISETP.GE.AND P1, PT, R180, RZ, PT ;  /* 0x000000ffb400720c */ /* 0x000fe20003f26270 */
[----:B------:R-:W-:Y:S01]  /*6d20*/  IMAD.MOV.U32 R89, RZ, RZ, R209 ;  /* 0x000000ffff597224 */ /* 0x000fe200078e00d1 */
[----:B------:R-:W-:Y:S01]  /*6d30*/  IABS R180, R219 ;  /* 0x000000db00b47213 */ /* 0x000fe20000000000 */
[----:B------:R-:W-:-:S02]  /*6d40*/  @!P5 IMAD.IADD R246, R246, 0x1, -R0 ;  /* 0x00000001f6f6d824 */ /* 0x000fc400078e0a00 */
[----:B------:R-:W-:Y:S01]  /*6d50*/  IMAD.HI.U32 R209, R138, R212, RZ ;  /* 0x000000d48ad17227 */ /* 0x000fe200078e00ff */
[----:B------:R-:W-:-:S03]  /*6d60*/  ISETP.GT.U32.AND P5, PT, R0, R201, PT ;  /* 0x000000c90000720c */ /* 0x000fc60003fa4070 */
[----:B------:R-:W-:Y:S01]  /*6d70*/  @!P4 IMAD.MOV R89, RZ, RZ, -R89 ;  /* 0x000000ffff59c224 */ /* 0x000fe200078e0a59 */
[----:B------:R-:W-:Y:S01]  /*6d80*/  ISETP.GE.AND P4, PT, R148, RZ, PT ;  /* 0x000000ff9400720c */ /* 0x000fe20003f86270 */
[----:B------:R-:W-:Y:S01]  /*6d90*/  @!P6 IMAD.IADD R2, R2, 0x1, -R0 ;  /* 0x000000010202e824 */ /* 0x000fe200078e0a00 */
[----:B------:R-:W-:Y:S01]  /*6da0*/  ISETP.GT.U32.AND P6, PT, R0, R246, PT ;  /* 0x000000f60000720c */ /* 0x000fe20003fc4070 */
[----:B------:R-:W-:Y:S01]  /*6db0*/  IMAD.HI.U32 R221, R138, R180, RZ ;  /* 0x000000b48add7227 */ /* 0x000fe200078e00ff */
[----:B------:R-:W-:-:S03]  /*6dc0*/  IABS R220, R41 ;  /* 0x0000002900dc7213 */ /* 0x000fc60000000000 */
[----:B------:R-:W-:Y:S02]  /*6dd0*/  IMAD.MOV.U32 R148, RZ, RZ, R208 ;  /* 0x000000ffff947224 */ /* 0x000fe400078e00d0 */
[----:B------:R-:W-:Y:S02]  /*6de0*/  IMAD.MOV R209, RZ, RZ, -R209 ;  /* 0x000000ffffd17224 */ /* 0x000fe400078e0ad1 */
[----:B------:R-:W-:Y:S02]  /*6df0*/  IMAD.MOV R221, RZ, RZ, -R221 ;  /* 0x000000ffffdd7224 */ /* 0x000fe400078e0add */
[----:B------:R-:W-:Y:S01]  /*6e00*/  @!P3 IMAD.MOV R148, RZ, RZ, -R148 ;  /* 0x000000ffff94b224 */ /* 0x000fe200078e0a94 */
[C---:B------:R-:W-:Y:S01]  /*6e10*/  ISETP.GT.U32.AND P3, PT, R0.reuse, R2, PT ;  /* 0x000000020000720c */ /* 0x040fe20003f64070 */
[----:B------:R-:W-:Y:S02]  /*6e20*/  IMAD R209, R0, R209, R212 ;  /* 0x000000d100d17224 */ /* 0x000fe400078e02d4 */
[----:B------:R-:W-:-:S04]  /*6e30*/  IMAD.HI.U32 R212, R138, R220, RZ ;  /* 0x000000dc8ad47227 */ /* 0x000fc800078e00ff */
[C---:B------:R-:W-:Y:S02]  /*6e40*/  IMAD R208, R0.reuse, R221, R180 ;  /* 0x000000dd00d07224 */ /* 0x040fe400078e02b4 */
[----:B------:R-:W-:Y:S02]  /*6e50*/  IMAD.MOV.U32 R180, RZ, RZ, R200 ;  /* 0x000000ffffb47224 */ /* 0x000fe400078e00c8 */
[----:B------:R-:W-:Y:S02]  /*6e60*/  IMAD.MOV R200, RZ, RZ, -R212 ;  /* 0x000000ffffc87224 */ /* 0x000fe400078e0ad4 */
[----:B------:R-:W-:Y:S01]  /*6e70*/  @!P5 IMAD.IADD R201, R201, 0x1, -R0 ;  /* 0x00000001c9c9d824 */ /* 0x000fe200078e0a00 */
[----:B------:R-:W-:Y:S01]  /*6e80*/  ISETP.GT.U32.AND P5, PT, R0, R209, PT ;  /* 0x000000d10000720c */ /* 0x000fe20003fa4070 */
[----:B------:R-:W-:Y:S01]  /*6e90*/  @!P2 IMAD.MOV R180, RZ, RZ, -R180 ;  /* 0x000000ffffb4a224 */ /* 0x000fe200078e0ab4 */
[----:B------:R-:W-:Y:S01]  /*6ea0*/  ISETP.GE.AND P2, PT, R140, RZ, PT ;  /* 0x000000ff8c00720c */ /* 0x000fe20003f46270 */
[----:B------:R-:W-:Y:S01]  /*6eb0*/  @!P6 IMAD.IADD R246, R246, 0x1, -R0 ;  /* 0x00000001f6f6e824 */ /* 0x000fe200078e0a00 */
[C---:B------:R-:W-:Y:S01]  /*6ec0*/  ISETP.GT.U32.AND P6, PT, R0.reuse, R208, PT ;  /* 0x000000d00000720c */ /* 0x040fe20003fc4070 */
[----:B------:R-:W-:-:S02]  /*6ed0*/  IMAD R140, R0, R200, R220 ;  /* 0x000000c8008c7224 */ /* 0x000fc400078e02dc */
[----:B------:R-:W-:-:S03]  /*6ee0*/  @!P3 IMAD.IADD R2, R2, 0x1, -R0 ;  /* 0x000000010202b824 */ /* 0x000fc600078e0a00 */
[----:B------:R-:W-:Y:S02]  /*6ef0*/  ISETP.GT.U32.AND P3, PT, R0, R140, PT ;  /* 0x0000008c0000720c */ /* 0x000fe40003f64070 */
[----:B------:R-:W-:Y:S01]  /*6f00*/  IABS R223, R73 ;  /* 0x0000004900df7213 */ /* 0x000fe20000000000 */
[----:B------:R-:W-:-:S04]  /*6f10*/  @!P5 IMAD.IADD R209, R209, 0x1, -R0 ;  /* 0x00000001d1d1d824 */ /* 0x000fc800078e0a00 */
[--C-:B------:R-:W-:Y:S01]  /*6f20*/  @!P6 IMAD.IADD R208, R208, 0x1, -R0.reuse ;  /* 0x00000001d0d0e824 */ /* 0x100fe200078e0a00 */
[----:B------:R-:W-:Y:S01]  /*6f30*/  ISETP.GT.U32.AND P5, PT, R0, R209, PT ;  /* 0x000000d10000720c */ /* 0x000fe20003fa4070 */
[----:B------:R-:W-:Y:S01]  /*6f40*/  IMAD.HI.U32 R200, R138, R223, RZ ;  /* 0x000000df8ac87227 */ /* 0x000fe200078e00ff */
[----:B------:R-:W-:Y:S02]  /*6f50*/  IABS R222, R105 ;  /* 0x0000006900de7213 */ /* 0x000fe40000000000 */
[----:B------:R-:W-:Y:S01]  /*6f60*/  ISETP.GT.U32.AND P6, PT, R0, R208, PT ;  /* 0x000000d00000720c */ /* 0x000fe20003fc4070 */
[----:B------:R-:W-:Y:S02]  /*6f70*/  @!P3 IMAD.IADD R140, R140, 0x1, -R0 ;  /* 0x000000018c8cb824 */ /* 0x000fe400078e0a00 */
[----:B------:R-:W-:Y:S02]  /*6f80*/  IMAD.MOV.U32 R212, RZ, RZ, R201 ;  /* 0x000000ffffd47224 */ /* 0x000fe400078e00c9 */
[----:B------:R-:W-:Y:S01]  /*6f90*/  @!P0 IMAD.MOV R246, RZ, RZ, -R246 ;  /* 0x000000fffff68224 */ /* 0x000fe200078e0af6 */
[----:B------:R-:W-:Y:S01]  /*6fa0*/  ISETP.GE.AND P0, PT, R41, RZ, PT ;  /* 0x000000ff2900720c */ /* 0x000fe20003f06270 */
[----:B------:R-:W-:Y:S01]  /*6fb0*/  IMAD.MOV R200, RZ, RZ, -R200 ;  /* 0x000000ffffc87224 */ /* 0x000fe200078e0ac8 */
[----:B------:R-:W-:Y:S01]  /*6fc0*/  ISETP.GT.U32.AND P3, PT, R0, R140, PT ;  /* 0x0000008c0000720c */ /* 0x000fe20003f64070 */
[----:B------:R-:W-:Y:S01]  /*6fd0*/  @!P1 IMAD.MOV R212, RZ, RZ, -R212 ;  /* 0x000000ffffd49224 */ /* 0x000fe200078e0ad4 */
[----:B------:R-:W-:Y:S01]  /*6fe0*/  ISETP.GE.AND P1, PT, R219, RZ, PT ;  /* 0x000000ffdb00720c */ /* 0x000fe20003f26270 */
[----:B------:R-:W-:Y:S01]  /*6ff0*/  IMAD.HI.U32 R41, R138, R222, RZ ;  /* 0x000000de8a297227 */ /* 0x000fe200078e00ff */
[----:B------:R-:W-:-:S02]  /*7000*/  IABS R219, R172 ;  /* 0x000000ac00db7213 */ /* 0x000fc40000000000 */
[----:B------:R-:W-:Y:S01]  /*7010*/  IABS R221, R156 ;  /* 0x0000009c00dd7213 */ /* 0x000fe20000000000 */
[----:B------:R-:W-:Y:S02]  /*7020*/  IMAD R223, R0, R200, R223 ;  /* 0x000000c800df7224 */ /* 0x000fe400078e02df */
[----:B------:R-:W-:Y:S02]  /*7030*/  IMAD.MOV R200, RZ, RZ, -R41 ;  /* 0x000000ffffc87224 */ /* 0x000fe400078e0a29 */
[--C-:B------:R-:W-:Y:S01]  /*7040*/  @!P5 IMAD.IADD R209, R209, 0x1, -R0.reuse ;  /* 0x00000001d1d1d824 */ /* 0x100fe200078e0a00 */
[----:B------:R-:W-:Y:S01]  /*7050*/  ISETP.GE.AND P5, PT, R73, RZ, PT ;  /* 0x000000ff4900720c */ /* 0x000fe20003fa6270 */
[----:B------:R-:W-:Y:S01]  /*7060*/  @!P6 IMAD.IADD R208, R208, 0x1, -R0 ;  /* 0x00000001d0d0e824 */ /* 0x000fe200078e0a00 */
[----:B------:R-:W-:Y:S01]  /*7070*/  ISETP.GT.U32.AND P6, PT, R0, R223, PT ;  /* 0x000000df0000720c */ /* 0x000fe20003fc4070 */
[----:B------:R-:W-:Y:S01]  /*7080*/  IMAD.HI.U32 R41, R138, R219, RZ ;  /* 0x000000db8a297227 */ /* 0x000fe200078e00ff */
[----:B------:R-:W-:-:S03]  /*7090*/  IABS R220, R188 ;  /* 0x000000bc00dc7213 */ /* 0x000fc60000000000 */
[----:B------:R-:W-:-:S04]  /*70a0*/  IMAD.HI.U32 R73, R138, R221, RZ ;  /* 0x000000dd8a497227 */ /* 0x000fc800078e00ff */
[----:B------:R-:W-:Y:S02]  /*70b0*/  IMAD R222, R0, R200, R222 ;  /* 0x000000c800de7224 */ /* 0x000fe400078e02de */
[----:B------:R-:W-:Y:S02]  /*70c0*/  IMAD.MOV R41, RZ, RZ, -R41 ;  /* 0x000000ffff297224 */ /* 0x000fe400078e0a29 */
[----:B------:R-:W-:Y:S02]  /*70d0*/  IMAD.MOV R73, RZ, RZ, -R73 ;  /* 0x000000ffff497224 */ /* 0x000fe400078e0a49 */
[----:B------:R-:W-:Y:S01]  /*70e0*/  @!P3 IMAD.IADD R140, R140, 0x1, -R0 ;  /* 0x000000018c8cb824 */ /* 0x000fe200078e0a00 */
[C---:B------:R-:W-:Y:S01]  /*70f0*/  ISETP.GT.U32.AND P3, PT, R0.reuse, R222, PT ;  /* 0x000000de0000720c */ /* 0x040fe20003f64070 */
[C---:B------:R-:W-:Y:S02]  /*7100*/  IMAD R219, R0.reuse, R41, R219 ;  /* 0x0000002900db7224 */ /* 0x040fe400078e02db */
[----:B------:R-:W-:-:S02]  /*7110*/  IMAD R221, R0, R73, R221 ;  /* 0x0000004900dd7224 */ /* 0x000fc400078e02dd */
[----:B------:R-:W-:Y:S01]  /*7120*/  IMAD.HI.U32 R41, R138, R220, RZ ;  /* 0x000000dc8a297227 */ /* 0x000fe200078e00ff */
[----:B------:R-:W-:-:S03]  /*7130*/  IABS R200, R33 ;  /* 0x0000002100c87213 */ /* 0x000fc60000000000 */
[--C-:B------:R-:W-:Y:S01]  /*7140*/  @!P6 IMAD.IADD R223, R223, 0x1, -R0.reuse ;  /* 0x00000001dfdfe824 */ /* 0x100fe200078e0a00 */
[----:B------:R-:W-:Y:S01]  /*7150*/  ISETP.GT.U32.AND P6, PT, R0, R221, PT ;  /* 0x000000dd0000720c */ /* 0x000fe20003fc4070 */
[----:B------:R-:W-:Y:S02]  /*7160*/  IMAD.MOV R41, RZ, RZ, -R41 ;  /* 0x000000ffff297224 */ /* 0x000fe400078e0a29 */
[----:B------:R-:W-:Y:S02]  /*7170*/  @!P3 IMAD.IADD R222, R222, 0x1, -R0 ;  /* 0x00000001dedeb824 */ /* 0x000fe400078e0a00 */
[----:B------:R-:W-:Y:S02]  /*7180*/  IMAD R220, R0, R41, R220 ;  /* 0x0000002900dc7224 */ /* 0x000fe400078e02dc */
[----:B------:R-:W-:Y:S01]  /*7190*/  IMAD.HI.U32 R41, R138, R200, RZ ;  /* 0x000000c88a297227 */ /* 0x000fe200078e00ff */
[----:B------:R-:W-:-:S03]  /*71a0*/  ISETP.GT.U32.AND P3, PT, R0, R219, PT ;  /* 0x000000db0000720c */ /* 0x000fc60003f64070 */
[----:B------:R-:W-:Y:S01]  /*71b0*/  IMAD.MOV R41, RZ, RZ, -R41 ;  /* 0x000000ffff297224 */ /* 0x000fe200078e0a29 */
[----:B------:R-:W-:Y:S01]  /*71c0*/  IABS R237, R204 ;  /* 0x000000cc00ed7213 */ /* 0x000fe20000000000 */
[----:B------:R-:W-:Y:S02]  /*71d0*/  @!P6 IMAD.IADD R221, R221, 0x1, -R0 ;  /* 0x00000001dddde824 */ /* 0x000fe400078e0a00 */
[C---:B------:R-:W-:Y:S01]  /*71e0*/  IMAD R200, R0.reuse, R41, R200 ;  /* 0x0000002900c87224 */ /* 0x040fe200078e02c8 */
[----:B------:R-:W-:Y:S01]  /*71f0*/  ISETP.GT.U32.AND P6, PT, R0, R220, PT ;  /* 0x000000dc0000720c */ /* 0x000fe20003fc4070 */
[----:B------:R-:W-:Y:S01]  /*7200*/  IMAD.MOV.U32 R41, RZ, RZ, R2 ;  /* 0x000000ffff297224 */ /* 0x000fe200078e0002 */
[----:B------:R-:W-:Y:S01]  /*7210*/  IABS R224, R49 ;  /* 0x0000003100e07213 */ /* 0x000fe20000000000 */
[----:B------:R-:W-:-:S04]  /*7220*/  IMAD.HI.U32 R226, R138, R237, RZ ;  /* 0x000000ed8ae27227 */ /* 0x000fc800078e00ff */
[----:B------:R-:W-:Y:S01]  /*7230*/  @!P4 IMAD.MOV R41, RZ, RZ, -R41 ;  /* 0x000000ffff29c224 */ /* 0x000fe200078e0a29 */
[----:B------:R-:W-:Y:S01]  /*7240*/  ISETP.GT.U32.AND P4, PT, R0, R223, PT ;  /* 0x000000df0000720c */ /* 0x000fe20003f84070 */
[----:B------:R-:W-:Y:S01]  /*7250*/  @!P3 IMAD.IADD R219, R219, 0x1, -R0 ;  /* 0x00000001dbdbb824 */ /* 0x000fe200078e0a00 */
[----:B------:R-:W-:Y:S01]  /*7260*/  ISETP.GE.AND P3, PT, R105, RZ, PT ;  /* 0x000000ff6900720c */ /* 0x000fe20003f66270 */
[----:B------:R-:W-:-:S04]  /*7270*/  IMAD.HI.U32 R73, R138, R224, RZ ;  /* 0x000000e08a497227 */ /* 0x000fc800078e00ff */
[----:B------:R-:W-:Y:S02]  /*7280*/  IMAD.MOV.U32 R105, RZ, RZ, R208 ;  /* 0x000000ffff697224 */ /* 0x000fe400078e00d0 */
[----:B------:R-:W-:Y:S02]  /*7290*/  IMAD.MOV R226, RZ, RZ, -R226 ;  /* 0x000000ffffe27224 */ /* 0x000fe400078e0ae2 */
[----:B------:R-:W-:Y:S01]  /*72a0*/  IMAD.MOV R2, RZ, RZ, -R73 ;  /* 0x000000ffff027224 */ /* 0x000fe200078e0a49 */
[----:B------:R-:W-:Y:S01]  /*72b0*/  IABS R201, R13 ;  /* 0x0000000d00c97213 */ /* 0x000fe20000000000 */
[----:B------:R-:W-:Y:S02]  /*72c0*/  IMAD.MOV.U32 R73, RZ, RZ, R209 ;  /* 0x000000ffff497224 */ /* 0x000fe400078e00d1 */
[----:B------:R-:W-:Y:S01]  /*72d0*/  @!P1 IMAD.MOV R105, RZ, RZ, -R105 ;  /* 0x000000ffff699224 */ /* 0x000fe200078e0a69 */
[C---:B------:R-:W-:Y:S01]  /*72e0*/  ISETP.GT.U32.AND P1, PT, R0.reuse, R221, PT ;  /* 0x000000dd0000720c */ /* 0x040fe20003f24070 */
[----:B------:R-:W-:-:S02]  /*72f0*/  IMAD R237, R0, R226, R237 ;  /* 0x000000e200ed7224 */ /* 0x000fc400078e02ed */
[----:B------:R-:W-:Y:S02]  /*7300*/  @!P6 IMAD.IADD R220, R220, 0x1, -R0 ;  /* 0x00000001dcdce824 */ /* 0x000fe400078e0a00 */
[----:B------:R-:W-:Y:S01]  /*7310*/  @!P2 IMAD.MOV R73, RZ, RZ, -R73 ;  /* 0x000000ffff49a224 */ /* 0x000fe200078e0a49 */
[----:B------:R-:W-:Y:S01]  /*7320*/  ISETP.GT.U32.AND P2, PT, R0, R222, PT ;  /* 0x000000de0000720c */ /* 0x000fe20003f44070 */
[----:B------:R-:W-:Y:S01]  /*7330*/  IMAD.HI.U32 R225, R138, R201, RZ ;  /* 0x000000c98ae17227 */ /* 0x000fe200078e00ff */
[----:B------:R-:W-:-:S03]  /*7340*/  ISETP.GT.U32.AND P6, PT, R0, R220, PT ;  /* 0x000000dc0000720c */ /* 0x000fc60003fc4070 */
[----:B------:R-:W-:Y:S01]  /*7350*/  @!P4 IMAD.IADD R223, R223, 0x1, -R0 ;  /* 0x00000001dfdfc824 */ /* 0x000fe200078e0a00 */
[C---:B------:R-:W-:Y:S01]  /*7360*/  ISETP.GT.U32.AND P4, PT, R0.reuse, R237, PT ;  /* 0x000000ed0000720c */ /* 0x040fe20003f84070 */
[----:B------:R-:W-:Y:S02]  /*7370*/  IMAD.MOV R225, RZ, RZ, -R225 ;  /* 0x000000ffffe17224 */ /* 0x000fe400078e0ae1 */
[----:B------:R-:W-:Y:S01]  /*7380*/  @!P0 IMAD.MOV R140, RZ, RZ, -R140 ;  /* 0x000000ffff8c8224 */ /* 0x000fe200078e0a8c */
[C---:B------:R-:W-:Y:S01]  /*7390*/  ISETP.GT.U32.AND P0, PT, R0.reuse, R219, PT ;  /* 0x000000db0000720c */ /* 0x040fe20003f04070 */
[C---:B------:R-:W-:Y:S02]  /*73a0*/  IMAD R201, R0.reuse, R225, R201 ;  /* 0x000000e100c97224 */ /* 0x040fe400078e02c9 */
[----:B------:R-:W-:Y:S01]  /*73b0*/  @!P1 IMAD.IADD R221, R221, 0x1, -R0 ;  /* 0x00000001dddd9824 */ /* 0x000fe200078e0a00 */
[C---:B------:R-:W-:Y:S01]  /*73c0*/  ISETP.GT.U32.AND P1, PT, R0.reuse, R200, PT ;  /* 0x000000c80000720c */ /* 0x040fe20003f24070 */
[----:B------:R-:W-:Y:S01]  /*73d0*/  IMAD R2, R0, R2, R224 ;  /* 0x0000000200027224 */ /* 0x000fe200078e02e0 */
[----:B------:R-:W-:Y:S01]  /*73e0*/  IABS R209, R217 ;  /* 0x000000d900d17213 */ /* 0x000fe20000000000 */
[--C-:B------:R-:W-:Y:S01]  /*73f0*/  @!P2 IMAD.IADD R222, R222, 0x1, -R0.reuse ;  /* 0x00000001dedea824 */ /* 0x100fe200078e0a00 */
[----:B------:R-:W-:Y:S01]  /*7400*/  ISETP.GT.U32.AND P2, PT, R0, R201, PT ;  /* 0x000000c90000720c */ /* 0x000fe20003f44070 */
[--C-:B------:R-:W-:Y:S01]  /*7410*/  @!P6 IMAD.IADD R220, R220, 0x1, -R0.reuse ;  /* 0x00000001dcdce824 */ /* 0x100fe200078e0a00 */
[----:B------:R-:W-:Y:S01]  /*7420*/  ISETP.GT.U32.AND P6, PT, R0, R2, PT ;  /* 0x000000020000720c */ /* 0x000fe20003fc4070 */
[----:B------:R-:W-:Y:S01]  /*7430*/  @!P4 IMAD.IADD R237, R237, 0x1, -R0 ;  /* 0x00000001ededc824 */ /* 0x000fe200078e0a00 */
[----:B------:R-:W-:Y:S01]  /*7440*/  ISETP.GE.AND P4, PT, R172, RZ, PT ;  /* 0x000000ffac00720c */ /* 0x000fe20003f86270 */
[----:B------:R-:W-:Y:S01]  /*7450*/  IMAD.HI.U32 R224, R138, R209, RZ ;  /* 0x000000d18ae07227 */ /* 0x000fe200078e00ff */
[----:B------:R-:W-:-:S03]  /*7460*/  IABS R208, R218 ;  /* 0x000000da00d07213 */ /* 0x000fc60000000000 */
[----:B------:R-:W-:Y:S01]  /*7470*/  @!P0 IMAD.IADD R219, R219, 0x1, -R0 ;  /* 0x00000001dbdb8824 */ /* 0x000fe200078e0a00 */
[----:B------:R-:W-:Y:S01]  /*7480*/  ISETP.GE.AND P0, PT, R156, RZ, PT ;  /* 0x000000ff9c00720c */ /* 0x000fe20003f06270 */
[----:B------:R-:W-:Y:S02]  /*7490*/  IMAD.MOV R224, RZ, RZ, -R224 ;  /* 0x000000ffffe07224 */ /* 0x000fe400078e0ae0 */
[--C-:B------:R-:W-:Y:S01]  /*74a0*/  @!P1 IMAD.IADD R200, R200, 0x1, -R0.reuse ;  /* 0x00000001c8c89824 */ /* 0x100fe200078e0a00 */
[----:B------:R-:W-:Y:S01]  /*74b0*/  ISETP.GE.AND P1, PT, R204, RZ, PT ;  /* 0x000000ffcc00720c */ /* 0x000fe20003f26270 */
[----:B------:R-:W-:Y:S02]  /*74c0*/  IMAD R209, R0, R224, R209 ;  /* 0x000000e000d17224 */ /* 0x000fe400078e02d1 */
[----:B------:R-:W-:Y:S02]  /*74d0*/  IMAD.MOV.U32 R204, RZ, RZ, R219 ;  /* 0x000000ffffcc7224 */ /* 0x000fe400078e00db */
[----:B------:R-:W-:Y:S01]  /*74e0*/  @!P2 IMAD.IADD R201, R201, 0x1, -R0 ;  /* 0x00000001c9c9a824 */ /* 0x000fe200078e0a00 */
[----:B------:R-:W-:Y:S01]  /*74f0*/  ISETP.GE.AND P2, PT, R188, RZ, PT ;  /* 0x000000ffbc00720c */ /* 0x000fe20003f46270 */
[----:B------:R-:W-:-:S02]  /*7500*/  IMAD.MOV.U32 R172, RZ, RZ, R222 ;  /* 0x000000ffffac7224 */ /* 0x000fc400078e00de */
[----:B------:R-:W-:-:S04]  /*7510*/  IMAD.HI.U32 R156, R138, R208, RZ ;  /* 0x000000d08a9c7227 */ /* 0x000fc800078e00ff */
[----:B------:R-:W-:Y:S01]  /*7520*/  @!P6 IMAD.IADD R2, R2, 0x1, -R0 ;  /* 0x000000010202e824 */ /* 0x000fe200078e0a00 */
[C---:B------:R-:W-:Y:S01]  /*7530*/  ISETP.GT.U32.AND P6, PT, R0.reuse, R237, PT ;  /* 0x000000ed0000720c */ /* 0x040fe20003fc4070 */
[----:B------:R-:W-:Y:S01]  /*7540*/  @!P4 IMAD.MOV R204, RZ, RZ, -R204 ;  /* 0x000000ffffccc224 */ /* 0x000fe200078e0acc */
[C---:B------:R-:W-:Y:S01]  /*7550*/  ISETP.GT.U32.AND P4, PT, R0.reuse, R209, PT ;  /* 0x000000d10000720c */ /* 0x040fe20003f84070 */
[----:B------:R-:W-:Y:S02]  /*7560*/  IMAD.MOV.U32 R188, RZ, RZ, R221 ;  /* 0x000000ffffbc7224 */ /* 0x000fe400078e00dd */
[----:B------:R-:W-:Y:S01]  /*7570*/  @!P3 IMAD.MOV R172, RZ, RZ, -R172 ;  /* 0x000000ffffacb224 */ /* 0x000fe200078e0aac */
[C---:B------:R-:W-:Y:S01]  /*7580*/  ISETP.GT.U32.AND P3, PT, R0.reuse, R201, PT ;  /* 0x000000c90000720c */ /* 0x040fe20003f64070 */
[----:B------:R-:W-:Y:S02]  /*7590*/  IMAD.MOV R156, RZ, RZ, -R156 ;  /* 0x000000ffff9c7224 */ /* 0x000fe400078e0a9c */
[----:B------:R-:W-:Y:S01]  /*75a0*/  @!P0 IMAD.MOV R188, RZ, RZ, -R188 ;  /* 0x000000ffffbc8224 */ /* 0x000fe200078e0abc */
[C---:B------:R-:W-:Y:S01]  /*75b0*/  ISETP.GT.U32.AND P0, PT, R0.reuse, R200, PT ;  /* 0x000000c80000720c */ /* 0x040fe20003f04070 */
[----:B------:R-:W-:Y:S01]  /*75c0*/  IMAD R208, R0, R156, R208 ;  /* 0x0000009c00d07224 */ /* 0x000fe200078e02d0 */
[----:B------:R-:W-:Y:S01]  /*75d0*/  IABS R224, R65 ;  /* 0x0000004100e07213 */ /* 0x000fe20000000000 */
[----:B------:R-:W-:-:S02]  /*75e0*/  IMAD.MOV.U32 R156, RZ, RZ, R223 ;  /* 0x000000ffff9c7224 */ /* 0x000fc400078e00df */
[----:B------:R-:W-:Y:S01]  /*75f0*/  @!P2 IMAD.MOV R220, RZ, RZ, -R220 ;  /* 0x000000ffffdca224 */ /* 0x000fe200078e0adc */
[----:B------:R-:W-:Y:S01]  /*7600*/  ISETP.GE.AND P2, PT, R13, RZ, PT ;  /* 0x000000ff0d00720c */ /* 0x000fe20003f46270 */
[----:B------:R-:W-:Y:S01]  /*7610*/  @!P5 IMAD.MOV R156, RZ, RZ, -R156 ;  /* 0x000000ffff9cd224 */ /* 0x000fe200078e0a9c */
[----:B------:R-:W-:Y:S01]  /*7620*/  ISETP.GT.U32.AND P5, PT, R0, R2, PT ;  /* 0x000000020000720c */ /* 0x000fe20003fa4070 */
[----:B------:R-:W-:-:S04]  /*7630*/  IMAD.HI.U32 R13, R138, R224, RZ ;  /* 0x000000e08a0d7227 */ /* 0x000fc800078e00ff */
[--C-:B------:R-:W-:Y:S02]  /*7640*/  @!P6 IMAD.IADD R237, R237, 0x1, -R0.reuse ;  /* 0x00000001edede824 */ /* 0x100fe400078e0a00 */
[--C-:B------:R-:W-:Y:S02]  /*7650*/  @!P4 IMAD.IADD R209, R209, 0x1, -R0.reuse ;  /* 0x00000001d1d1c824 */ /* 0x100fe400078e0a00 */
[--C-:B------:R-:W-:Y:S01]  /*7660*/  @!P3 IMAD.IADD R201, R201, 0x1, -R0.reuse ;  /* 0x00000001c9c9b824 */ /* 0x100fe200078e0a00 */
[----:B------:R-:W-:Y:S01]  /*7670*/  ISETP.GE.AND P3, PT, R33, RZ, PT ;  /* 0x000000ff2100720c */ /* 0x000fe20003f66270 */
[----:B------:R-:W-:Y:S01]  /*7680*/  IMAD.MOV R33, RZ, RZ, -R13 ;  /* 0x000000ffff217224 */ /* 0x000fe200078e0a0d */
[----:B------:R-:W-:Y:S01]  /*7690*/  IABS R13, R113 ;  /* 0x00000071000d7213 */ /* 0x000fe20000000000 */
[----:B------:R-:W-:Y:S01]  /*76a0*/  @!P1 IMAD.MOV R237, RZ, RZ, -R237 ;  /* 0x000000ffffed9224 */ /* 0x000fe200078e0aed */
[----:B------:R-:W-:Y:S01]  /*76b0*/  ISETP.GT.U32.AND P1, PT, R0, R209, PT ;  /* 0x000000d10000720c */ /* 0x000fe20003f24070 */
[----:B------:R-:W-:Y:S01]  /*76c0*/  @!P0 IMAD.IADD R200, R200, 0x1, -R0 ;  /* 0x00000001c8c88824 */ /* 0x000fe200078e0a00 */
[----:B------:R-:W-:-:S02]  /*76d0*/  ISETP.GE.AND P0, PT, R49, RZ, PT ;  /* 0x000000ff3100720c */ /* 0x000fc40003f06270 */
[----:B------:R-:W-:Y:S02]  /*76e0*/  ISETP.GT.U32.AND P6, PT, R0, R208, PT ;  /* 0x000000d00000720c */ /* 0x000fe40003fc4070 */
[----:B------:R-:W-:Y:S01]  /*76f0*/  ISETP.GE.AND P4, PT, R218, RZ, PT ;  /* 0x000000ffda00720c */ /* 0x000fe20003f86270 */
[----:B------:R-:W-:Y:S02]  /*7700*/  IMAD.MOV.U32 R218, RZ, RZ, R13 ;  /* 0x000000ffffda7224 */ /* 0x000fe400078e000d */
[----:B------:R-:W-:Y:S01]  /*7710*/  @!P5 IMAD.IADD R2, R2, 0x1, -R0 ;  /* 0x000000010202d824 */ /* 0x000fe200078e0a00 */
[----:B------:R-:W-:Y:S01]  /*7720*/  ISETP.GE.AND P5, PT, R217, RZ, PT ;  /* 0x000000ffd900720c */ /* 0x000fe20003fa6270 */
[----:B------:R-:W-:Y:S02]  /*7730*/  IMAD.MOV.U32 R13, RZ, RZ, R201 ;  /* 0x000000ffff0d7224 */ /* 0x000fe400078e00c9 */
[----:B------:R-:W-:-:S04]  /*7740*/  IMAD.HI.U32 R201, R138, R218, RZ ;  /* 0x000000da8ac97227 */ /* 0x000fc800078e00ff */
[----:B------:R-:W-:Y:S02]  /*7750*/  IMAD R217, R0, R33, R224 ;  /* 0x0000002100d97224 */ /* 0x000fe400078e02e0 */
[----:B------:R-:W-:Y:S02]  /*7760*/  IMAD.MOV.U32 R33, RZ, RZ, R200 ;  /* 0x000000ffff217224 */ /* 0x000fe400078e00c8 */
[----:B------:R-:W-:Y:S02]  /*7770*/  IMAD.MOV.U32 R49, RZ, RZ, R2 ;  /* 0x000000ffff317224 */ /* 0x000fe400078e0002 */
[----:B------:R-:W-:Y:S02]  /*7780*/  IMAD.MOV R201, RZ, RZ, -R201 ;  /* 0x000000ffffc97224 */ /* 0x000fe400078e0ac9 */
[--C-:B------:R-:W-:Y:S02]  /*7790*/  @!P1 IMAD.IADD R209, R209, 0x1, -R0.reuse ;  /* 0x00000001d1d19824 */ /* 0x100fe400078e0a00 */
[----:B------:R-:W-:Y:S01]  /*77a0*/  @!P3 IMAD.MOV R33, RZ, RZ, -R33 ;  /* 0x000000ffff21b224 */ /* 0x000fe200078e0a21 */
[----:B------:R-:W-:Y:S01]  /*77b0*/  ISETP.GE.AND P3, PT, R65, RZ, PT ;  /* 0x000000ff4100720c */ /* 0x000fe20003f66270 */
[----:B------:R-:W-:Y:S01]  /*77c0*/  @!P0 IMAD.MOV R49, RZ, RZ, -R49 ;  /* 0x000000ffff318224 */ /* 0x000fe200078e0a31 */
[----:B------:R-:W-:Y:S01]  /*77d0*/  ISETP.GE.AND P0, PT, R113, RZ, PT ;  /* 0x000000ff7100720c */ /* 0x000fe20003f06270 */
[----:B------:R-:W-:Y:S01]  /*77e0*/  @!P6 IMAD.IADD R208, R208, 0x1, -R0 ;  /* 0x00000001d0d0e824 */ /* 0x000fe200078e0a00 */
[C---:B------:R-:W-:Y:S01]  /*77f0*/  ISETP.GT.U32.AND P6, PT, R0.reuse, R217, PT ;  /* 0x000000d90000720c */ /* 0x040fe20003fc4070 */
[----:B------:R-:W-:-:S02]  /*7800*/  IMAD R113, R0, R201, R218 ;  /* 0x000000c900717224 */ /* 0x000fc400078e02da */
[----:B------:R-:W-:Y:S02]  /*7810*/  IMAD.MOV.U32 R65, RZ, RZ, R209 ;  /* 0x000000ffff417224 */ /* 0x000fe400078e00d1 */
[----:B------:R-:W-:Y:S02]  /*7820*/  @!P2 IMAD.MOV R13, RZ, RZ, -R13 ;  /* 0x000000ffff0da224 */ /* 0x000fe400078e0a0d */
[----:B------:R-:W-:Y:S01]  /*7830*/  @!P5 IMAD.MOV R65, RZ, RZ, -R65 ;  /* 0x000000ffff41d224 */ /* 0x000fe200078e0a41 */
[C---:B------:R-:W-:Y:S02]  /*7840*/  ISETP.GT.U32.AND P5, PT, R0.reuse, R113, PT ;  /* 0x000000710000720c */ /* 0x040fe40003fa4070 */
[----:B------:R-:W-:Y:S02]  /*7850*/  ISETP.GT.U32.AND P2, PT, R0, R208, PT ;  /* 0x000000d00000720c */ /* 0x000fe40003f44070 */
[----:B------:R-:W-:Y:S01]  /*7860*/  IABS R221, R168 ;  /* 0x000000a800dd7213 */ /* 0x000fe20000000000 */
[----:B------:R-:W-:-:S04]  /*7870*/  @!P6 IMAD.IADD R217, R217, 0x1, -R0 ;  /* 0x00000001d9d9e824 */ /* 0x000fc800078e0a00 */
[----:B------:R-:W-:Y:S01]  /*7880*/  IMAD.HI.U32 R2, R138, R221, RZ ;  /* 0x000000dd8a027227 */ /* 0x000fe200078e00ff */
[----:B------:R-:W-:Y:S02]  /*7890*/  ISETP.GT.U32.AND P6, PT, R0, R217, PT ;  /* 0x000000d90000720c */ /* 0x000fe40003fc4070 */
[----:B------:R-:W-:Y:S01]  /*78a0*/  IABS R219, R81 ;  /* 0x0000005100db7213 */ /* 0x000fe20000000000 */
[----:B------:R-:W-:Y:S01]  /*78b0*/  @!P5 IMAD.IADD R113, R113, 0x1, -R0 ;  /* 0x000000017171d824 */ /* 0x000fe200078e0a00 */
[----:B------:R-:W-:Y:S01]  /*78c0*/  IABS R218, R97 ;  /* 0x0000006100da7213 */ /* 0x000fe20000000000 */
[----:B------:R-:W-:Y:S02]  /*78d0*/  IMAD.MOV R2, RZ, RZ, -R2 ;  /* 0x000000ffff027224 */ /* 0x000fe400078e0a02 */
[----:B------:R-:W-:Y:S01]  /*78e0*/  @!P2 IMAD.IADD R208, R208, 0x1, -R0 ;  /* 0x00000001d0d0a824 */ /* 0x000fe200078e0a00 */
[----:B------:R-:W-:Y:S01]  /*78f0*/  ISETP.GE.AND P2, PT, R81, RZ, PT ;  /* 0x000000ff5100720c */ /* 0x000fe20003f46270 */
[C---:B------:R-:W-:Y:S01]  /*7900*/  IMAD R221, R0.reuse, R2, R221 ;  /* 0x0000000200dd7224 */ /* 0x040fe200078e02dd */
[----:B------:R-:W-:Y:S01]  /*7910*/  ISETP.GT.U32.AND P5, PT, R0, R113, PT ;  /* 0x000000710000720c */ /* 0x000fe20003fa4070 */
[----:B------:R-:W-:Y:S01]  /*7920*/  IMAD.MOV.U32 R81, RZ, RZ, R208 ;  /* 0x000000ffff517224 */ /* 0x000fe200078e00d0 */
[----:B------:R-:W-:Y:S01]  /*7930*/  ISETP.GE.AND P1, PT, R168, RZ, PT ;  /* 0x000000ffa800720c */ /* 0x000fe20003f26270 */
[----:B------:R-:W-:Y:S01]  /*7940*/  IMAD.HI.U32 R2, R138, R219, RZ ;  /* 0x000000db8a027227 */ /* 0x000fe200078e00ff */
[----:B------:R-:W-:-:S02]  /*7950*/  IABS R201, R144 ;  /* 0x0000009000c97213 */ /* 0x000fc40000000000 */
[----:B------:R-:W-:Y:S01]  /*7960*/  IABS R168, R129 ;  /* 0x0000008100a87213 */ /* 0x000fe20000000000 */
[----:B------:R-:W-:-:S04]  /*7970*/  IMAD.HI.U32 R208, R138, R218, RZ ;  /* 0x000000da8ad07227 */ /* 0x000fc800078e00ff */
[----:B------:R-:W-:Y:S01]  /*7980*/  @!P4 IMAD.MOV R81, RZ, RZ, -R81 ;  /* 0x000000ffff51c224 */ /* 0x000fe200078e0a51 */
[----:B------:R-:W-:Y:S01]  /*7990*/  ISETP.GE.AND P4, PT, R97, RZ, PT ;  /* 0x000000ff6100720c */ /* 0x000fe20003f86270 */
[----:B------:R-:W-:Y:S02]  /*79a0*/  IMAD.MOV R2, RZ, RZ, -R2 ;  /* 0x000000ffff027224 */ /* 0x000fe400078e0a02 */
[----:B------:R-:W-:Y:S02]  /*79b0*/  IMAD.MOV R208, RZ, RZ, -R208 ;  /* 0x000000ffffd07224 */ /* 0x000fe400078e0ad0 */
[----:B------:R-:W-:-:S04]  /*79c0*/  IMAD.HI.U32 R97, R138, R201, RZ ;  /* 0x000000c98a617227 */ /* 0x000fc800078e00ff */
[----:B------:R-:W-:Y:S02]  /*79d0*/  @!P6 IMAD.IADD R217, R217, 0x1, -R0 ;  /* 0x00000001d9d9e824 */ /* 0x000fe400078e0a00 */
[----:B------:R-:W-:Y:S01]  /*79e0*/  IMAD.HI.U32 R200, R138, R168, RZ ;  /* 0x000000a88ac87227 */ /* 0x000fe200078e00ff */
[----:B------:R-:W-:-:S03]  /*79f0*/  ISETP.GT.U32.AND P6, PT, R0, R221, PT ;  /* 0x000000dd0000720c */ /* 0x000fc60003fc4070 */
[C---:B------:R-:W-:Y:S02]  /*7a00*/  IMAD R219, R0.reuse, R2, R219 ;  /* 0x0000000200db7224 */ /* 0x040fe400078e02db */
[C---:B------:R-:W-:Y:S02]  /*7a10*/  IMAD R218, R0.reuse, R208, R218 ;  /* 0x000000d000da7224 */ /* 0x040fe400078e02da */
[----:B------:R-:W-:Y:S02]  /*7a20*/  IMAD.MOV R208, RZ, RZ, -R97 ;  /* 0x000000ffffd07224 */ /* 0x000fe400078e0a61 */
[----:B------:R-:W-:Y:S02]  /*7a30*/  IMAD.MOV R200, RZ, RZ, -R200 ;  /* 0x000000ffffc87224 */ /* 0x000fe400078e0ac8 */
[----:B------:R-:W-:Y:S02]  /*7a40*/  IMAD.MOV.U32 R97, RZ, RZ, R217 ;  /* 0x000000ffff617224 */ /* 0x000fe400078e00d9 */
[----:B------:R-:W-:Y:S01]  /*7a50*/  @!P5 IMAD.IADD R113, R113, 0x1, -R0 ;  /* 0x000000017171d824 */ /* 0x000fe200078e0a00 */
[C---:B------:R-:W-:Y:S01]  /*7a60*/  ISETP.GT.U32.AND P5, PT, R0.reuse, R219, PT ;  /* 0x000000db0000720c */ /* 0x040fe20003fa4070 */
[----:B------:R-:W-:-:S02]  /*7a70*/  IMAD R168, R0, R200, R168 ;  /* 0x000000c800a87224 */ /* 0x000fc400078e02a8 */
[----:B------:R-:W-:Y:S01]  /*7a80*/  @!P3 IMAD.MOV R97, RZ, RZ, -R97 ;  /* 0x000000ffff61b224 */ /* 0x000fe200078e0a61 */
[C---:B------:R-:W-:Y:S01]  /*7a90*/  ISETP.GT.U32.AND P3, PT, R0.reuse, R218, PT ;  /* 0x000000da0000720c */ /* 0x040fe20003f64070 */
[----:B------:R-:W-:Y:S01]  /*7aa0*/  @!P0 IMAD.MOV R113, RZ, RZ, -R113 ;  /* 0x000000ffff718224 */ /* 0x000fe200078e0a71 */
[C---:B------:R-:W-:Y:S01]  /*7ab0*/  ISETP.GT.U32.AND P0, PT, R0.reuse, R168, PT ;  /* 0x000000a80000720c */ /* 0x040fe20003f04070 */
[----:B------:R-:W-:Y:S01]  /*7ac0*/  @!P6 IMAD.IADD R221, R221, 0x1, -R0 ;  /* 0x00000001dddde824 */ /* 0x000fe200078e0a00 */
[----:B------:R-:W-:Y:S01]  /*7ad0*/  IABS R2, R152 ;  /* 0x0000009800027213 */ /* 0x000fe20000000000 */
[----:B------:R-:W-:-:S04]  /*7ae0*/  IMAD R201, R0, R208, R201 ;  /* 0x000000d000c97224 */ /* 0x000fc800078e02c9 */
[----:B------:R-:W-:Y:S01]  /*7af0*/  @!P5 IMAD.IADD R219, R219, 0x1, -R0 ;  /* 0x00000001dbdbd824 */ /* 0x000fe200078e0a00 */
[----:B------:R-:W-:-:S03]  /*7b00*/  ISETP.GT.U32.AND P6, PT, R0, R221, PT ;  /* 0x000000dd0000720c */ /* 0x000fc60003fc4070 */
[----:B------:R-:W-:Y:S01]  /*7b10*/  @!P3 IMAD.IADD R218, R218, 0x1, -R0 ;  /* 0x00000001dadab824 */ /* 0x000fe200078e0a00 */
[----:B------:R-:W-:Y:S01]  /*7b20*/  ISETP.GT.U32.AND P5, PT, R0, R201, PT ;  /* 0x000000c90000720c */ /* 0x000fe20003fa4070 */
[----:B------:R-:W-:Y:S01]  /*7b30*/  IMAD.HI.U32 R200, R138, R2, RZ ;  /* 0x000000028ac87227 */ /* 0x000fe200078e00ff */
[----:B------:R-:W-:-:S03]  /*7b40*/  ISETP.GT.U32.AND P3, PT, R0, R219, PT ;  /* 0x000000db0000720c */ /* 0x000fc60003f64070 */
[----:B------:R-:W-:Y:S01]  /*7b50*/  @!P0 IMAD.IADD R168, R168, 0x1, -R0 ;  /* 0x00000001a8a88824 */ /* 0x000fe200078e0a00 */
[C---:B------:R-:W-:Y:S01]  /*7b60*/  ISETP.GT.U32.AND P0, PT, R0.reuse, R218, PT ;  /* 0x000000da0000720c */ /* 0x040fe20003f04070 */
[----:B------:R-:W-:Y:S01]  /*7b70*/  IMAD.MOV R200, RZ, RZ, -R200 ;  /* 0x000000ffffc87224 */ /* 0x000fe200078e0ac8 */
[----:B------:R-:W-:Y:S01]  /*7b80*/  IABS R209, R160 ;  /* 0x000000a000d17213 */ /* 0x000fe20000000000 */
[----:B------:R-:W-:Y:S02]  /*7b90*/  @!P6 IMAD.IADD R221, R221, 0x1, -R0 ;  /* 0x00000001dddde824 */ /* 0x000fe400078e0a00 */
[C---:B------:R-:W-:Y:S01]  /*7ba0*/  IMAD R2, R0.reuse, R200, R2 ;  /* 0x000000c800027224 */ /* 0x040fe200078e0202 */
[----:B------:R-:W-:Y:S01]  /*7bb0*/  ISETP.GE.AND P6, PT, R129, RZ, PT ;  /* 0x000000ff8100720c */ /* 0x000fe20003fc6270 */
[--C-:B------:R-:W-:Y:S01]  /*7bc0*/  @!P5 IMAD.IADD R201, R201, 0x1, -R0.reuse ;  /* 0x00000001c9c9d824 */ /* 0x100fe200078e0a00 */
[----:B------:R-:W-:Y:S01]  /*7bd0*/  IABS R208, R216 ;  /* 0x000000d800d07213 */ /* 0x000fe20000000000 */
[----:B------:R-:W-:Y:S01]  /*7be0*/  @!P3 IMAD.IADD R219, R219, 0x1, -R0 ;  /* 0x00000001dbdbb824 */ /* 0x000fe200078e0a00 */
[C---:B------:R-:W-:Y:S01]  /*7bf0*/  ISETP.GT.U32.AND P5, PT, R0.reuse, R168, PT ;  /* 0x000000a80000720c */ /* 0x040fe20003fa4070 */
[----:B------:R-:W-:Y:S01]  /*7c00*/  IMAD.MOV.U32 R129, RZ, RZ, R221 ;  /* 0x000000ffff817224 */ /* 0x000fe200078e00dd */
[----:B------:R-:W-:Y:S01]  /*7c10*/  ISETP.GT.U32.AND P3, PT, R0, R2, PT ;  /* 0x000000020000720c */ /* 0x000fe20003f64070 */
[----:B------:R-:W-:-:S04]  /*7c20*/  IMAD.HI.U32 R221, R138, R209, RZ ;  /* 0x000000d18add7227 */ /* 0x000fc800078e00ff */
[----:B------:R-:W-:Y:S01]  /*7c30*/  @!P0 IMAD.IADD R218, R218, 0x1, -R0 ;  /* 0x00000001dada8824 */ /* 0x000fe200078e0a00 */
[----:B------:R-:W-:Y:S01]  /*7c40*/  ISETP.GE.AND P0, PT, R144, RZ, PT ;  /* 0x000000ff9000720c */ /* 0x000fe20003f06270 */
[----:B------:R-:W-:-:S04]  /*7c50*/  IMAD.HI.U32 R144, R138, R208, RZ ;  /* 0x000000d08a907227 */ /* 0x000fc800078e00ff */
[----:B------:R-:W-:Y:S01]  /*7c60*/  @!P1 IMAD.MOV R129, RZ, RZ, -R129 ;  /* 0x000000ffff819224 */ /* 0x000fe200078e0a81 */
[C---:B------:R-:W-:Y:S01]  /*7c70*/  ISETP.GT.U32.AND P1, PT, R0.reuse, R201, PT ;  /* 0x000000c90000720c */ /* 0x040fe20003f24070 */
[----:B------:R-:W-:Y:S02]  /*7c80*/  IMAD.MOV R221, RZ, RZ, -R221 ;  /* 0x000000ffffdd7224 */ /* 0x000fe400078e0add */
[----:B------:R-:W-:Y:S01]  /*7c90*/  IMAD.MOV R144, RZ, RZ, -R144 ;  /* 0x000000ffff907224 */ /* 0x000fe200078e0a90 */
[----:B------:R-:W-:Y:S01]  /*7ca0*/  IABS R217, R176 ;  /* 0x000000b000d97213 */ /* 0x000fe20000000000 */
[C---:B------:R-:W-:Y:S01]  /*7cb0*/  IMAD R209, R0.reuse, R221, R209 ;  /* 0x000000dd00d17224 */ /* 0x040fe200078e02d1 */
[----:B------:R-:W-:Y:S01]  /*7cc0*/  IABS R200, R215 ;  /* 0x000000d700c87213 */ /* 0x000fe20000000000 */
[----:B------:R-:W-:Y:S02]  /*7cd0*/  IMAD R208, R0, R144, R208 ;  /* 0x0000009000d07224 */ /* 0x000fe400078e02d0 */
[--C-:B------:R-:W-:Y:S01]  /*7ce0*/  @!P5 IMAD.IADD R168, R168, 0x1, -R0.reuse ;  /* 0x00000001a8a8d824 */ /* 0x100fe200078e0a00 */
[----:B------:R-:W-:Y:S01]  /*7cf0*/  ISETP.GT.U32.AND P5, PT, R0, R209, PT ;  /* 0x000000d10000720c */ /* 0x000fe20003fa4070 */
[----:B------:R-:W-:-:S02]  /*7d00*/  @!P3 IMAD.IADD R2, R2, 0x1, -R0 ;  /* 0x000000010202b824 */ /* 0x000fc400078e0a00 */
[----:B------:R-:W-:Y:S02]  /*7d10*/  IMAD.MOV.U32 R144, RZ, RZ, R219 ;  /* 0x000000ffff907224 */ /* 0x000fe400078e00db */
[----:B------:R-:W-:-:S04]  /*7d20*/  IMAD.HI.U32 R221, R138, R217, RZ ;  /* 0x000000d98add7227 */ /* 0x000fc800078e00ff */
[----:B------:R-:W-:-:S04]  /*7d30*/  IMAD.HI.U32 R222, R138, R200, RZ ;  /* 0x000000c88ade7227 */ /* 0x000fc800078e00ff */
[----:B------:R-:W-:Y:S01]  /*7d40*/  @!P2 IMAD.MOV R144, RZ, RZ, -R144 ;  /* 0x000000ffff90a224 */ /* 0x000fe200078e0a90 */
[----:B------:R-:W-:Y:S01]  /*7d50*/  ISETP.GT.U32.AND P2, PT, R0, R2, PT ;  /* 0x000000020000720c */ /* 0x000fe20003f44070 */
[----:B------:R-:W-:Y:S01]  /*7d60*/  @!P1 IMAD.IADD R201, R201, 0x1, -R0 ;  /* 0x00000001c9c99824 */ /* 0x000fe200078e0a00 */
[----:B------:R-:W-:Y:S01]  /*7d70*/  ISETP.GE.AND P1, PT, R152, RZ, PT ;  /* 0x000000ff9800720c */ /* 0x000fe20003f26270 */
[----:B------:R-:W-:Y:S01]  /*7d80*/  IMAD.MOV R221, RZ, RZ, -R221 ;  /* 0x000000ffffdd7224 */ /* 0x000fe200078e0add */
[----:B------:R-:W-:Y:S01]  /*7d90*/  ISETP.GE.AND P3, PT, R160, RZ, PT ;  /* 0x000000ffa000720c */ /* 0x000fe20003f66270 */
[----:B------:R-:W-:Y:S01]  /*7da0*/  IMAD.MOV R152, RZ, RZ, -R222 ;  /* 0x000000ffff987224 */ /* 0x000fe200078e0ade */
[----:B------:R-:W-:Y:S01]  /*7db0*/  IABS R160, R184 ;  /* 0x000000b800a07213 */ /* 0x000fe20000000000 */
[C---:B------:R-:W-:Y:S02]  /*7dc0*/  IMAD R217, R0.reuse, R221, R217 ;  /* 0x000000dd00d97224 */ /* 0x040fe400078e02d9 */
[----:B------:R-:W-:-:S02]  /*7dd0*/  IMAD R200, R0, R152, R200 ;  /* 0x0000009800c87224 */ /* 0x000fc400078e02c8 */
[----:B------:R-:W-:Y:S02]  /*7de0*/  IMAD.MOV.U32 R152, RZ, RZ, R218 ;  /* 0x000000ffff987224 */ /* 0x000fe400078e00da */
[----:B------:R-:W-:Y:S01]  /*7df0*/  @!P5 IMAD.IADD R209, R209, 0x1, -R0 ;  /* 0x00000001d1d1d824 */ /* 0x000fe200078e0a00 */
[----:B------:R-:W-:Y:S01]  /*7e00*/  ISETP.GT.U32.AND P5, PT, R0, R217, PT ;  /* 0x000000d90000720c */ /* 0x000fe20003fa4070 */
[----:B------:R-:W-:Y:S02]  /*7e10*/  IMAD.MOV.U32 R218, RZ, RZ, R160 ;  /* 0x000000ffffda7224 */ /* 0x000fe400078e00a0 */
[----:B------:R-:W-:Y:S02]  /*7e20*/  IMAD.MOV.U32 R160, RZ, RZ, R168 ;  /* 0x000000ffffa07224 */ /* 0x000fe400078e00a8 */
[----:B------:R-:W-:Y:S01]  /*7e30*/  @!P2 IMAD.IADD R2, R2, 0x1, -R0 ;  /* 0x000000010202a824 */ /* 0x000fe200078e0a00 */
[C---:B------:R-:W-:Y:S01]  /*7e40*/  ISETP.GT.U32.AND P2, PT, R0.reuse, R208, PT ;  /* 0x000000d00000720c */ /* 0x040fe20003f44070 */
[----:B------:R-:W-:Y:S01]  /*7e50*/  @!P6 IMAD.MOV R160, RZ, RZ, -R160 ;  /* 0x000000ffffa0e224 */ /* 0x000fe200078e0aa0 */
[----:B------:R-:W-:Y:S01]  /*7e60*/  ISETP.GT.U32.AND P6, PT, R0, R200, PT ;  /* 0x000000c80000720c */ /* 0x000fe20003fc4070 */
[----:B------:R-:W-:Y:S01]  /*7e70*/  IMAD.MOV.U32 R168, RZ, RZ, R201 ;  /* 0x000000ffffa87224 */ /* 0x000fe200078e00c9 */
[----:B------:R-:W-:Y:S01]  /*7e80*/  IABS R224, R192 ;  /* 0x000000c000e07213 */ /* 0x000fe20000000000 */
[----:B------:R-:W-:-:S04]  /*7e90*/  IMAD.HI.U32 R201, R138, R218, RZ ;  /* 0x000000da8ac97227 */ /* 0x000fc800078e00ff */
[----:B------:R-:W-:Y:S01]  /*7ea0*/  @!P0 IMAD.MOV R168, RZ, RZ, -R168 ;  /* 0x000000ffffa88224 */ /* 0x000fe200078e0aa8 */
[----:B------:R-:W-:Y:S01]  /*7eb0*/  ISETP.GE.AND P0, PT, R176, RZ, PT ;  /* 0x000000ffb000720c */ /* 0x000fe20003f06270 */
[----:B------:R-:W-:Y:S02]  /*7ec0*/  IMAD.MOV R201, RZ, RZ, -R201 ;  /* 0x000000ffffc97224 */ /* 0x000fe400078e0ac9 */
[----:B------:R-:W-:-:S04]  /*7ed0*/  IMAD.HI.U32 R176, R138, R224, RZ ;  /* 0x000000e08ab07227 */ /* 0x000fc800078e00ff */
[----:B------:R-:W-:Y:S01]  /*7ee0*/  @!P5 IMAD.IADD R217, R217, 0x1, -R0 ;  /* 0x00000001d9d9d824 */ /* 0x000fe200078e0a00 */
[----:B------:R-:W-:Y:S01]  /*7ef0*/  ISETP.GE.AND P5, PT, R216, RZ, PT ;  /* 0x000000ffd800720c */ /* 0x000fe20003fa6270 */
[----:B------:R-:W-:Y:S02]  /*7f00*/  IMAD R216, R0, R201, R218 ;  /* 0x000000c900d87224 */ /* 0x000fe400078e02da */
[----:B------:R-:W-:Y:S02]  /*7f10*/  IMAD.MOV R201, RZ, RZ, -R176 ;  /* 0x000000ffffc97224 */ /* 0x000fe400078e0ab0 */
[----:B------:R-:W-:Y:S02]  /*7f20*/  IMAD.MOV.U32 R176, RZ, RZ, R2 ;  /* 0x000000ffffb07224 */ /* 0x000fe400078e0002 */
[----:B------:R-:W-:Y:S02]  /*7f30*/  @!P2 IMAD.IADD R208, R208, 0x1, -R0 ;  /* 0x00000001d0d0a824 */ /* 0x000fe400078e0a00 */
[----:B------:R-:W-:Y:S01]  /*7f40*/  @!P4 IMAD.MOV R152, RZ, RZ, -R152 ;  /* 0x000000ffff98c224 */ /* 0x000fe200078e0a98 */
[----:B------:R-:W-:Y:S01]  /*7f50*/  ISETP.GT.U32.AND P4, PT, R0, R209, PT ;  /* 0x000000d10000720c */ /* 0x000fe20003f84070 */
[----:B------:R-:W-:Y:S01]  /*7f60*/  @!P6 IMAD.IADD R200, R200, 0x1, -R0 ;  /* 0x00000001c8c8e824 */ /* 0x000fe200078e0a00 */
[C---:B------:R-:W-:Y:S01]  /*7f70*/  ISETP.GT.U32.AND P6, PT, R0.reuse, R217, PT ;  /* 0x000000d90000720c */ /* 0x040fe20003fc4070 */
[----:B------:R-:W-:Y:S01]  /*7f80*/  @!P1 IMAD.MOV R176, RZ, RZ, -R176 ;  /* 0x000000ffffb09224 */ /* 0x000fe200078e0ab0 */
[----:B------:R-:W-:-:S02]  /*7f90*/  ISETP.GT.U32.AND P1, PT, R0, R208, PT ;  /* 0x000000d00000720c */ /* 0x000fc40003f24070 */
[----:B------:R-:W-:Y:S02]  /*7fa0*/  IABS R232, R211 ;  /* 0x000000d300e87213 */ /* 0x000fe40000000000 */
[----:B------:R-:W-:Y:S02]  /*7fb0*/  ISETP.GT.U32.AND P2, PT, R0, R200, PT ;  /* 0x000000c80000720c */ /* 0x000fe40003f44070 */
[----:B------:R-:W-:-:S03]  /*7fc0*/  IABS R2, R8 ;  /* 0x0000000800027213 */ /* 0x000fc60000000000 */
[--C-:B------:R-:W-:Y:S01]  /*7fd0*/  @!P4 IMAD.IADD R209, R209, 0x1, -R0.reuse ;  /* 0x00000001d1d1c824 */ /* 0x100fe200078e0a00 */
[----:B------:R-:W-:Y:S01]  /*7fe0*/  ISETP.GE.AND P4, PT, R215, RZ, PT ;  /* 0x000000ffd700720c */ /* 0x000fe20003f86270 */
[----:B------:R-:W-:Y:S01]  /*7ff0*/  @!P6 IMAD.IADD R217, R217, 0x1, -R0 ;  /* 0x00000001d9d9e824 */ /* 0x000fe200078e0a00 */
[----:B------:R-:W-:Y:S01]  /*8000*/  ISETP.GT.U32.AND P6, PT, R0, R216, PT ;  /* 0x000000d80000720c */ /* 0x000fe20003fc4070 */
[----:B------:R-:W-:Y:S01]  /*8010*/  IMAD.HI.U32 R215, R138, R232, RZ ;  /* 0x000000e88ad77227 */ /* 0x000fe200078e00ff */
[----:B------:R-:W-:-:S03]  /*8020*/  IABS R241, R213 ;  /* 0x000000d500f17213 */ /* 0x000fc60000000000 */
[----:B------:R-:W-:Y:S01]  /*8030*/  @!P1 IMAD.IADD R208, R208, 0x1, -R0 ;  /* 0x00000001d0d09824 */ /* 0x000fe200078e0a00 */
[----:B------:R-:W-:Y:S01]  /*8040*/  ISETP.GE.AND P1, PT, R184, RZ, PT ;  /* 0x000000ffb800720c */ /* 0x000fe20003f26270 */
[----:B------:R-:W-:Y:S01]  /*8050*/  IMAD R224, R0, R201, R224 ;  /* 0x000000c900e07224 */ /* 0x000fe200078e02e0 */
[----:B------:R-:W-:Y:S01]  /*8060*/  IABS R201, R214 ;  /* 0x000000d600c97213 */ /* 0x000fe20000000000 */
[----:B------:R-:W-:-:S04]  /*8070*/  IMAD.HI.U32 R184, R138, R2, RZ ;  /* 0x000000028ab87227 */ /* 0x000fc800078e00ff */
[----:B------:R-:W-:Y:S02]  /*8080*/  IMAD.MOV R215, RZ, RZ, -R215 ;  /* 0x000000ffffd77224 */ /* 0x000fe400078e0ad7 */
[----:B------:R-:W-:-:S04]  /*8090*/  IMAD.HI.U32 R218, R138, R241, RZ ;  /* 0x000000f18ada7227 */ /* 0x000fc800078e00ff */
[----:B------:R-:W-:Y:S02]  /*80a0*/  IMAD.MOV R184, RZ, RZ, -R184 ;  /* 0x000000ffffb87224 */ /* 0x000fe400078e0ab8 */
[----:B------:R-:W-:Y:S02]  /*80b0*/  IMAD R232, R0, R215, R232 ;  /* 0x000000d700e87224 */ /* 0x000fe400078e02e8 */
[----:B------:R-:W-:-:S04]  /*80c0*/  IMAD.HI.U32 R215, R138, R201, RZ ;  /* 0x000000c98ad77227 */ /* 0x000fc800078e00ff */
[----:B------:R-:W-:Y:S02]  /*80d0*/  IMAD.MOV R218, RZ, RZ, -R218 ;  /* 0x000000ffffda7224 */ /* 0x000fe400078e0ada */
[----:B------:R-:W-:Y:S01]  /*80e0*/  @!P2 IMAD.IADD R200, R200, 0x1, -R0 ;  /* 0x00000001c8c8a824 */ /* 0x000fe200078e0a00 */
[C---:B------:R-:W-:Y:S01]  /*80f0*/  ISETP.GT.U32.AND P2, PT, R0.reuse, R224, PT ;  /* 0x000000e00000720c */ /* 0x040fe20003f44070 */
[----:B------:R-:W-:Y:S02]  /*8100*/  IMAD R2, R0, R184, R2 ;  /* 0x000000b800027224 */ /* 0x000fe400078e0202 */
[----:B------:R-:W-:Y:S02]  /*8110*/  @!P6 IMAD.IADD R216, R216, 0x1, -R0 ;  /* 0x00000001d8d8e824 */ /* 0x000fe400078e0a00 */
[----:B------:R-:W-:Y:S02]  /*8120*/  IMAD.MOV.U32 R184, RZ, RZ, R209 ;  /* 0x000000ffffb87224 */ /* 0x000fe400078e00d1 */
[----:B------:R-:W-:-:S02]  /*8130*/  IMAD.MOV R215, RZ, RZ, -R215 ;  /* 0x000000ffffd77224 */ /* 0x000fc400078e0ad7 */
[C---:B------:R-:W-:Y:S01]  /*8140*/  IMAD R241, R0.reuse, R218, R241 ;  /* 0x000000da00f17224 */ /* 0x040fe200078e02f1 */
[C---:B------:R-:W-:Y:S01]  /*8150*/  ISETP.GT.U32.AND P6, PT, R0.reuse, R232, PT ;  /* 0x000000e80000720c */ /* 0x040fe20003fc4070 */
[----:B------:R-:W-:Y:S01]  /*8160*/  @!P3 IMAD.MOV R184, RZ, RZ, -R184 ;  /* 0x000000ffffb8b224 */ /* 0x000fe200078e0ab8 */
[C---:B------:R-:W-:Y:S01]  /*8170*/  ISETP.GT.U32.AND P3, PT, R0.reuse, R216, PT ;  /* 0x000000d80000720c */ /* 0x040fe20003f64070 */
[C---:B------:R-:W-:Y:S02]  /*8180*/  IMAD R201, R0.reuse, R215, R201 ;  /* 0x000000d700c97224 */ /* 0x040fe400078e02c9 */
[----:B------:R-:W-:Y:S01]  /*8190*/  @!P4 IMAD.MOV R200, RZ, RZ, -R200 ;  /* 0x000000ffffc8c224 */ /* 0x000fe200078e0ac8 */
[C---:B------:R-:W-:Y:S01]  /*81a0*/  ISETP.GT.U32.AND P4, PT, R0.reuse, R241, PT ;  /* 0x000000f10000720c */ /* 0x040fe20003f84070 */
[----:B------:R-:W-:Y:S01]  /*81b0*/  @!P5 IMAD.MOV R208, RZ, RZ, -R208 ;  /* 0x000000ffffd0d224 */ /* 0x000fe200078e0ad0 */
[----:B------:R-:W-:Y:S01]  /*81c0*/  ISETP.GT.U32.AND P5, PT, R0, R201, PT ;  /* 0x000000c90000720c */ /* 0x000fe20003fa4070 */
[----:B------:R-:W-:Y:S01]  /*81d0*/  @!P2 IMAD.IADD R224, R224, 0x1, -R0 ;  /* 0x00000001e0e0a824 */ /* 0x000fe200078e0a00 */
[----:B------:R-:W-:-:S02]  /*81e0*/  ISETP.GE.AND P2, PT, R192, RZ, PT ;  /* 0x000000ffc000720c */ /* 0x000fc40003f46270 */
[----:B------:R-:W-:Y:S01]  /*81f0*/  IABS R192, R21 ;  /* 0x0000001500c07213 */ /* 0x000fe20000000000 */
[--C-:B------:R-:W-:Y:S01]  /*8200*/  @!P6 IMAD.IADD R232, R232, 0x1, -R0.reuse ;  /* 0x00000001e8e8e824 */ /* 0x100fe200078e0a00 */
[----:B------:R-:W-:Y:S01]  /*8210*/  ISETP.GT.U32.AND P6, PT, R0, R224, PT ;  /* 0x000000e00000720c */ /* 0x000fe20003fc4070 */
[----:B------:R-:W-:Y:S01]  /*8220*/  @!P3 IMAD.IADD R216, R216, 0x1, -R0 ;  /* 0x00000001d8d8b824 */ /* 0x000fe200078e0a00 */
[C---:B------:R-:W-:Y:S01]  /*8230*/  ISETP.GT.U32.AND P3, PT, R0.reuse, R2, PT ;  /* 0x000000020000720c */ /* 0x040fe20003f64070 */
[----:B------:R-:W-:Y:S01]  /*8240*/  IMAD.MOV.U32 R209, RZ, RZ, R192 ;  /* 0x000000ffffd17224 */ /* 0x000fe200078e00c0 */
[----:B------:R-:W-:Y:S01]  /*8250*/  IABS R215, R77 ;  /* 0x0000004d00d77213 */ /* 0x000fe20000000000 */
[--C-:B------:R-:W-:Y:S02]  /*8260*/  @!P4 IMAD.IADD R241, R241, 0x1, -R0.reuse ;  /* 0x00000001f1f1c824 */ /* 0x100fe400078e0a00 */
[----:B------:R-:W-:Y:S02]  /*8270*/  IMAD.MOV.U32 R192, RZ, RZ, R217 ;  /* 0x000000ffffc07224 */ /* 0x000fe400078e00d9 */
[----:B------:R-:W-:Y:S01]  /*8280*/  @!P5 IMAD.IADD R201, R201, 0x1, -R0 ;  /* 0x00000001c9c9d824 */ /* 0x000fe200078e0a00 */
[----:B------:R-:W-:Y:S01]  /*8290*/  ISETP.GT.U32.AND P5, PT, R0, R241, PT ;  /* 0x000000f10000720c */ /* 0x000fe20003fa4070 */
[----:B------:R-:W-:-:S04]  /*82a0*/  IMAD.HI.U32 R218, R138, R209, RZ ;  /* 0x000000d18ada7227 */ /* 0x000fc800078e00ff */
[----:B------:R-:W-:-:S04]  /*82b0*/  IMAD.HI.U32 R217, R138, R215, RZ ;  /* 0x000000d78ad97227 */ /* 0x000fc800078e00ff */
[----:B------:R-:W-:Y:S01]  /*82c0*/  @!P0 IMAD.MOV R192, RZ, RZ, -R192 ;  /* 0x000000ffffc08224 */ /* 0x000fe200078e0ac0 */
[----:B------:R-:W-:Y:S01]  /*82d0*/  ISETP.GT.U32.AND P0, PT, R0, R232, PT ;  /* 0x000000e80000720c */ /* 0x000fe20003f04070 */
[----:B------:R-:W-:Y:S02]  /*82e0*/  IMAD.MOV R218, RZ, RZ, -R218 ;  /* 0x000000ffffda7224 */ /* 0x000fe400078e0ada */
[----:B------:R-:W-:Y:S02]  /*82f0*/  IMAD.MOV R217, RZ, RZ, -R217 ;  /* 0x000000ffffd97224 */ /* 0x000fe400078e0ad9 */
[--C-:B------:R-:W-:Y:S01]  /*8300*/  @!P6 IMAD.IADD R224, R224, 0x1, -R0.reuse ;  /* 0x00000001e0e0e824 */ /* 0x100fe200078e0a00 */
[----:B------:R-:W-:Y:S01]  /*8310*/  ISETP.GE.AND P6, PT, R211, RZ, PT ;  /* 0x000000ffd300720c */ /* 0x000fe20003fc6270 */
[----:B------:R-:W-:Y:S02]  /*8320*/  IMAD R211, R0, R218, R209 ;  /* 0x000000da00d37224 */ /* 0x000fe400078e02d1 */
[----:B------:R-:W-:-:S02]  /*8330*/  @!P3 IMAD.IADD R2, R2, 0x1, -R0 ;  /* 0x000000010202b824 */ /* 0x000fc400078e0a00 */
[C---:B------:R-:W-:Y:S02]  /*8340*/  IMAD R209, R0.reuse, R217, R215 ;  /* 0x000000d900d17224 */ /* 0x040fe400078e02d7 */
[----:B------:R-:W-:Y:S01]  /*8350*/  @!P5 IMAD.IADD R241, R241, 0x1, -R0 ;  /* 0x00000001f1f1d824 */ /* 0x000fe200078e0a00 */
[C---:B------:R-:W-:Y:S01]  /*8360*/  ISETP.GT.U32.AND P3, PT, R0.reuse, R2, PT ;  /* 0x000000020000720c */ /* 0x040fe20003f64070 */
[----:B------:R-:W-:Y:S01]  /*8370*/  @!P1 IMAD.MOV R216, RZ, RZ, -R216 ;  /* 0x000000ffffd89224 */ /* 0x000fe200078e0ad8 */
[C---:B------:R-:W-:Y:S01]  /*8380*/  ISETP.GT.U32.AND P5, PT, R0.reuse, R209, PT ;  /* 0x000000d10000720c */ /* 0x040fe20003fa4070 */
[----:B------:R-:W-:Y:S01]  /*8390*/  @!P2 IMAD.MOV R224, RZ, RZ, -R224 ;  /* 0x000000ffffe0a224 */ /* 0x000fe200078e0ae0 */
[----:B------:R-:W-:Y:S01]  /*83a0*/  ISETP.GT.U32.AND P1, PT, R0, R201, PT ;  /* 0x000000c90000720c */ /* 0x000fe20003f24070 */
[----:B------:R-:W-:Y:S01]  /*83b0*/  @!P0 IMAD.IADD R232, R232, 0x1, -R0 ;  /* 0x00000001e8e88824 */ /* 0x000fe200078e0a00 */
[----:B------:R-:W-:Y:S02]  /*83c0*/  ISETP.GT.U32.AND P2, PT, R0, R211, PT ;  /* 0x000000d30000720c */ /* 0x000fe40003f44070 */
[----:B------:R-:W-:-:S02]  /*83d0*/  ISETP.GE.AND P0, PT, R213, RZ, PT ;  /* 0x000000ffd500720c */ /* 0x000fc40003f06270 */
[----:B------:R-:W-:Y:S01]  /*83e0*/  IABS R213, R210 ;  /* 0x000000d200d57213 */ /* 0x000fe20000000000 */
[----:B------:R-:W-:Y:S01]  /*83f0*/  @!P6 IMAD.MOV R232, RZ, RZ, -R232 ;  /* 0x000000ffffe8e224 */ /* 0x000fe200078e0ae8 */
[----:B------:R-:W-:Y:S02]  /*8400*/  ISETP.GE.AND P6, PT, R8, RZ, PT ;  /* 0x000000ff0800720c */ /* 0x000fe40003fc6270 */
[----:B------:R-:W-:Y:S01]  /*8410*/  ISETP.GE.AND P4, PT, R214, RZ, PT ;  /* 0x000000ffd600720c */ /* 0x000fe20003f86270 */
[----:B------:R-:W-:-:S04]  /*8420*/  IMAD.HI.U32 R8, R138, R213, RZ ;  /* 0x000000d58a087227 */ /* 0x000fc800078e00ff */
[----:B------:R-:W-:Y:S01]  /*8430*/  @!P3 IMAD.IADD R2, R2, 0x1, -R0 ;  /* 0x000000010202b824 */ /* 0x000fe200078e0a00 */
[----:B------:R-:W-:Y:S01]  /*8440*/  ISETP.GE.AND P3, PT, R77, RZ, PT ;  /* 0x000000ff4d00720c */ /* 0x000fe20003f66270 */
[----:B------:R-:W-:Y:S01]  /*8450*/  IMAD.MOV R8, RZ, RZ, -R8 ;  /* 0x000000ffff087224 */ /* 0x000fe200078e0a08 */
[----:B------:R-:W-:Y:S01]  /*8460*/  IABS R77, R29 ;  /* 0x0000001d004d7213 */ /* 0x000fe20000000000 */
[--C-:B------:R-:W-:Y:S02]  /*8470*/  @!P5 IMAD.IADD R209, R209, 0x1, -R0.reuse ;  /* 0x00000001d1d1d824 */ /* 0x100fe400078e0a00 */
[--C-:B------:R-:W-:Y:S02]  /*8480*/  @!P1 IMAD.IADD R201, R201, 0x1, -R0.reuse ;  /* 0x00000001c9c99824 */ /* 0x100fe400078e0a00 */
[----:B------:R-:W-:Y:S01]  /*8490*/  @!P2 IMAD.IADD R211, R211, 0x1, -R0 ;  /* 0x00000001d3d3a824 */ /* 0x000fe200078e0a00 */
[----:B------:R-:W-:Y:S01]  /*84a0*/  ISETP.GE.AND P2, PT, R210, RZ, PT ;  /* 0x000000ffd200720c */ /* 0x000fe20003f46270 */
[C---:B------:R-:W-:Y:S01]  /*84b0*/  IMAD R210, R0.reuse, R8, R213 ;  /* 0x0000000800d27224 */ /* 0x040fe200078e02d5 */
[C---:B------:R-:W-:Y:S01]  /*84c0*/  ISETP.GT.U32.AND P5, PT, R0.reuse, R209, PT ;  /* 0x000000d10000720c */ /* 0x040fe20003fa4070 */
[----:B------:R-:W-:Y:S01]  /*84d0*/  @!P0 IMAD.MOV R241, RZ, RZ, -R241 ;  /* 0x000000fffff18224 */ /* 0x000fe200078e0af1 */
[----:B------:R-:W-:Y:S01]  /*84e0*/  ISETP.GT.U32.AND P0, PT, R0, R211, PT ;  /* 0x000000d30000720c */ /* 0x000fe20003f04070 */
[----:B------:R-:W-:-:S02]  /*84f0*/  IMAD.MOV.U32 R8, RZ, RZ, R201 ;  /* 0x000000ffff087224 */ /* 0x000fc400078e00c9 */
[----:B------:R-:W-:-:S04]  /*8500*/  IMAD.HI.U32 R213, R138, R77, RZ ;  /* 0x0000004d8ad57227 */ /* 0x000fc800078e00ff */
[----:B------:R-:W-:Y:S01]  /*8510*/  @!P4 IMAD.MOV R8, RZ, RZ, -R8 ;  /* 0x000000ffff08c224 */ /* 0x000fe200078e0a08 */
[C---:B------:R-:W-:Y:S01]  /*8520*/  ISETP.GT.U32.AND P4, PT, R0.reuse, R210, PT ;  /* 0x000000d20000720c */ /* 0x040fe20003f84070 */
[----:B------:R-:W-:Y:S01]  /*8530*/  IMAD.MOV R213, RZ, RZ, -R213 ;  /* 0x000000ffffd57224 */ /* 0x000fe200078e0ad5 */
[----:B------:R-:W-:Y:S02]  /*8540*/  ISETP.GE.AND P1, PT, R21, RZ, PT ;  /* 0x000000ff1500720c */ /* 0x000fe40003f26270 */
[----:B------:R-:W-:Y:S01]  /*8550*/  IABS R214, R53 ;  /* 0x0000003500d67213 */ /* 0x000fe20000000000 */
[C---:B------:R-:W-:Y:S02]  /*8560*/  IMAD R201, R0.reuse, R213, R77 ;  /* 0x000000d500c97224 */ /* 0x040fe400078e024d */
[----:B------:R-:W-:Y:S02]  /*8570*/  IMAD.MOV.U32 R21, RZ, RZ, R2 ;  /* 0x000000ffff157224 */ /* 0x000fe400078e0002 */
[--C-:B------:R-:W-:Y:S01]  /*8580*/  @!P5 IMAD.IADD R209, R209, 0x1, -R0.reuse ;  /* 0x00000001d1d1d824 */ /* 0x100fe200078e0a00 */
[----:B------:R-:W-:Y:S01]  /*8590*/  ISETP.GT.U32.AND P5, PT, R0, R201, PT ;  /* 0x000000c90000720c */ /* 0x000fe20003fa4070 */
[----:B------:R-:W-:-:S02]  /*85a0*/  @!P0 IMAD.IADD R211, R211, 0x1, -R0 ;  /* 0x00000001d3d38824 */ /* 0x000fc400078e0a00 */
[----:B------:R-:W-:-:S04]  /*85b0*/  IMAD.HI.U32 R2, R138, R214, RZ ;  /* 0x000000d68a027227 */ /* 0x000fc800078e00ff */
[----:B------:R-:W-:Y:S01]  /*85c0*/  @!P6 IMAD.MOV R21, RZ, RZ, -R21 ;  /* 0x000000ffff15e224 */ /* 0x000fe200078e0a15 */
[----:B------:R-:W-:Y:S01]  /*85d0*/  ISETP.GE.AND P6, PT, R29, RZ, PT ;  /* 0x000000ff1d00720c */ /* 0x000fe20003fc6270 */
[----:B------:R-:W-:Y:S02]  /*85e0*/  IMAD.MOV.U32 R29, RZ, RZ, R211 ;  /* 0x000000ffff1d7224 */ /* 0x000fe400078e00d3 */
[----:B------:R-:W-:Y:S02]  /*85f0*/  @!P4 IMAD.IADD R210, R210, 0x1, -R0 ;  /* 0x00000001d2d2c824 */ /* 0x000fe400078e0a00 */
[----:B------:R-:W-:Y:S01]  /*8600*/  IMAD.MOV R2, RZ, RZ, -R2 ;  /* 0x000000ffff027224 */ /* 0x000fe200078e0a02 */
[----:B------:R-:W-:Y:S01]  /*8610*/  IABS R213, R37 ;  /* 0x0000002500d57213 */ /* 0x000fe20000000000 */
[----:B------:R-:W-:Y:S01]  /*8620*/  @!P1 IMAD.MOV R29, RZ, RZ, -R29 ;  /* 0x000000ffff1d9224 */ /* 0x000fe200078e0a1d */
[----:B------:R-:W-:Y:S01]  /*8630*/  ISETP.GE.AND P4, PT, R37, RZ, PT ;  /* 0x000000ff2500720c */ /* 0x000fe20003f86270 */
[C---:B------:R-:W-:Y:S01]  /*8640*/  IMAD R2, R0.reuse, R2, R214 ;  /* 0x0000000200027224 */ /* 0x040fe200078e02d6 */
[----:B------:R-:W-:Y:S01]  /*8650*/  ISETP.GT.U32.AND P1, PT, R0, R210, PT ;  /* 0x000000d20000720c */ /* 0x000fe20003f24070 */
[----:B------:R-:W-:Y:S01]  /*8660*/  IMAD.MOV.U32 R37, RZ, RZ, R209 ;  /* 0x000000ffff257224 */ /* 0x000fe200078e00d1 */
[----:B------:R-:W-:Y:S01]  /*8670*/  IABS R77, R45 ;  /* 0x0000002d004d7213 */ /* 0x000fe20000000000 */
[----:B------:R-:W-:-:S02]  /*8680*/  @!P5 IMAD.IADD R201, R201, 0x1, -R0 ;  /* 0x00000001c9c9d824 */ /* 0x000fc400078e0a00 */
[----:B------:R-:W-:Y:S01]  /*8690*/  @!P3 IMAD.MOV R37, RZ, RZ, -R37 ;  /* 0x000000ffff25b224 */ /* 0x000fe200078e0a25 */
[----:B------:R-:W-:Y:S02]  /*86a0*/  ISETP.GT.U32.AND P3, PT, R0, R2, PT ;  /* 0x000000020000720c */ /* 0x000fe40003f64070 */
[----:B------:R-:W-:Y:S01]  /*86b0*/  ISETP.GE.AND P0, PT, R53, RZ, PT ;  /* 0x000000ff3500720c */ /* 0x000fe20003f06270 */
[----:B------:R-:W-:Y:S01]  /*86c0*/  IMAD.HI.U32 R53, R138, R77, RZ ;  /* 0x0000004d8a357227 */ /* 0x000fe200078e00ff */
[----:B------:R-:W-:-:S03]  /*86d0*/  ISETP.GT.U32.AND P5, PT, R0, R201, PT ;  /* 0x000000c90000720c */ /* 0x000fc60003fa4070 */
[----:B------:R-:W-:Y:S02]  /*86e0*/  IMAD.MOV R53, RZ, RZ, -R53 ;  /* 0x000000ffff357224 */ /* 0x000fe400078e0a35 */
[--C-:B------:R-:W-:Y:S01]  /*86f0*/  @!P1 IMAD.IADD R210, R210, 0x1, -R0.reuse ;  /* 0x00000001d2d29824 */ /* 0x100fe200078e0a00 */
[----:B------:R-:W-:Y:S01]  /*8700*/  ISETP.GE.AND P1, PT, R45, RZ, PT ;  /* 0x000000ff2d00720c */ /* 0x000fe20003f26270 */
[----:B------:R-:W-:Y:S02]  /*8710*/  IMAD R77, R0, R53, R77 ;  /* 0x00000035004d7224 */ /* 0x000fe400078e024d */
[----:B------:R-:W-:Y:S02]  /*8720*/  @!P3 IMAD.IADD R2, R2, 0x1, -R0 ;  /* 0x000000010202b824 */ /* 0x000fe400078e0a00 */
[----:B------:R-:W-:Y:S02]  /*8730*/  IMAD.MOV.U32 R45, RZ, RZ, R210 ;  /* 0x000000ffff2d7224 */ /* 0x000fe400078e00d2 */
[----:B------:R-:W-:Y:S01]  /*8740*/  IMAD.HI.U32 R214, R138, R213, RZ ;  /* 0x000000d58ad67227 */ /* 0x000fe200078e00ff */
[----:B------:R-:W-:-:S03]  /*8750*/  ISETP.GT.U32.AND P3, PT, R0, R2, PT ;  /* 0x000000020000720c */ /* 0x000fc60003f64070 */
[----:B------:R-:W-:Y:S01]  /*8760*/  @!P2 IMAD.MOV R45, RZ, RZ, -R45 ;  /* 0x000000ffff2da224 */ /* 0x000fe200078e0a2d */
[C---:B------:R-:W-:Y:S01]  /*8770*/  ISETP.GT.U32.AND P2, PT, R0.reuse, R77, PT ;  /* 0x0000004d0000720c */ /* 0x040fe20003f44070 */
[----:B------:R-:W-:Y:S01]  /*8780*/  @!P5 IMAD.IADD R201, R201, 0x1, -R0 ;  /* 0x00000001c9c9d824 */ /* 0x000fe200078e0a00 */
[----:B------:R-:W-:Y:S01]  /*8790*/  IABS R211, R61 ;  /* 0x0000003d00d37213 */ /* 0x000fe20000000000 */
[----:B------:R-:W-:Y:S01]  /*87a0*/  IMAD.MOV R214, RZ, RZ, -R214 ;  /* 0x000000ffffd67224 */ /* 0x000fe200078e0ad6 */
[----:B------:R-:W-:Y:S01]  /*87b0*/  IABS R209, R69 ;  /* 0x0000004500d17213 */ /* 0x000fe20000000000 */
[----:B------:R-:W-:Y:S02]  /*87c0*/  IMAD.MOV.U32 R53, RZ, RZ, R201 ;  /* 0x000000ffff357224 */ /* 0x000fe400078e00c9 */
[----:B------:R-:W-:Y:S02]  /*87d0*/  IMAD R213, R0, R214, R213 ;  /* 0x000000d600d57224 */ /* 0x000fe400078e02d5 */
[----:B------:R-:W-:-:S04]  /*87e0*/  IMAD.HI.U32 R214, R138, R211, RZ ;  /* 0x000000d38ad67227 */ /* 0x000fc800078e00ff */
[----:B------:R-:W-:-:S04]  /*87f0*/  IMAD.HI.U32 R210, R138, R209, RZ ;  /* 0x000000d18ad27227 */ /* 0x000fc800078e00ff */
[----:B------:R-:W-:Y:S01]  /*8800*/  @!P6 IMAD.MOV R53, RZ, RZ, -R53 ;  /* 0x000000ffff35e224 */ /* 0x000fe200078e0a35 */
[----:B------:R-:W-:Y:S01]  /*8810*/  ISETP.GE.AND P6, PT, R61, RZ, PT ;  /* 0x000000ff3d00720c */ /* 0x000fe20003fc6270 */
[----:B------:R-:W-:Y:S01]  /*8820*/  IMAD.MOV R214, RZ, RZ, -R214 ;  /* 0x000000ffffd67224 */ /* 0x000fe200078e0ad6 */
[----:B------:R-:W-:Y:S01]  /*8830*/  IABS R61, R85 ;  /* 0x00000055003d7213 */ /* 0x000fe20000000000 */
[----:B------:R-:W-:Y:S01]  /*8840*/  IMAD.MOV R201, RZ, RZ, -R210 ;  /* 0x000000ffffc97224 */ /* 0x000fe200078e0ad2 */
[----:B------:R-:W-:Y:S01]  /*8850*/  ISETP.GT.U32.AND P5, PT, R0, R213, PT ;  /* 0x000000d50000720c */ /* 0x000fe20003fa4070 */
[--C-:B------:R-:W-:Y:S02]  /*8860*/  @!P3 IMAD.IADD R2, R2, 0x1, -R0.reuse ;  /* 0x000000010202b824 */ /* 0x100fe400078e0a00 */
[----:B------:R-:W-:Y:S02]  /*8870*/  @!P2 IMAD.IADD R77, R77, 0x1, -R0 ;  /* 0x000000014d4da824 */ /* 0x000fe400078e0a00 */
[----:B------:R-:W-:-:S02]  /*8880*/  IMAD R210, R0, R214, R211 ;  /* 0x000000d600d27224 */ /* 0x000fc400078e02d3 */
[C---:B------:R-:W-:Y:S02]  /*8890*/  IMAD R209, R0.reuse, R201, R209 ;  /* 0x000000c900d17224 */ /* 0x040fe400078e02d1 */
[----:B------:R-:W-:Y:S01]  /*88a0*/  IMAD.MOV.U32 R201, RZ, RZ, R61 ;  /* 0x000000ffffc97224 */ /* 0x000fe200078e003d */
[C---:B------:R-:W-:Y:S01]  /*88b0*/  ISETP.GT.U32.AND P2, PT, R0.reuse, R77, PT ;  /* 0x0000004d0000720c */ /* 0x040fe20003f44070 */
[----:B------:R-:W-:Y:S01]  /*88c0*/  IMAD.MOV.U32 R61, RZ, RZ, R2 ;  /* 0x000000ffff3d7224 */ /* 0x000fe200078e0002 */
[----:B------:R-:W-:Y:S01]  /*88d0*/  ISETP.GT.U32.AND P3, PT, R0, R210, PT ;  /* 0x000000d20000720c */ /* 0x000fe20003f64070 */
[----:B------:R-:W-:-:S04]  /*88e0*/  IMAD.HI.U32 R214, R138, R201, RZ ;  /* 0x000000c98ad67227 */ /* 0x000fc800078e00ff */
[----:B------:R-:W-:Y:S01]  /*88f0*/  @!P0 IMAD.MOV R61, RZ, RZ, -R61 ;  /* 0x000000ffff3d8224 */ /* 0x000fe200078e0a3d */
[C---:B------:R-:W-:Y:S01]  /*8900*/  ISETP.GT.U32.AND P0, PT, R0.reuse, R209, PT ;  /* 0x000000d10000720c */ /* 0x040fe20003f04070 */
[----:B------:R-:W-:Y:S02]  /*8910*/  IMAD.MOV R214, RZ, RZ, -R214 ;  /* 0x000000ffffd67224 */ /* 0x000fe400078e0ad6 */
[--C-:B------:R-:W-:Y:S02]  /*8920*/  @!P5 IMAD.IADD R213, R213, 0x1, -R0.reuse ;  /* 0x00000001d5d5d824 */ /* 0x100fe400078e0a00 */
[C---:B------:R-:W-:Y:S02]  /*8930*/  IMAD R201, R0.reuse, R214, R201 ;  /* 0x000000d600c97224 */ /* 0x040fe400078e02c9 */
[--C-:B------:R-:W-:Y:S01]  /*8940*/  @!P2 IMAD.IADD R77, R77, 0x1, -R0.reuse ;  /* 0x000000014d4da824 */ /* 0x100fe200078e0a00 */
[----:B------:R-:W-:Y:S01]  /*8950*/  ISETP.GT.U32.AND P5, PT, R0, R213, PT ;  /* 0x000000d50000720c */ /* 0x000fe20003fa4070 */
[----:B------:R-:W-:Y:S01]  /*8960*/  @!P3 IMAD.IADD R210, R210, 0x1, -R0 ;  /* 0x00000001d2d2b824 */ /* 0x000fe200078e0a00 */
[----:B------:R-:W-:-:S03]  /*8970*/  ISETP.GT.U32.AND P2, PT, R0, R201, PT ;  /* 0x000000c90000720c */ /* 0x000fc60003f44070 */
[----:B------:R-:W-:Y:S01]  /*8980*/  @!P0 IMAD.IADD R209, R209, 0x1, -R0 ;  /* 0x00000001d1d18824 */ /* 0x000fe200078e0a00 */
[----:B------:R-:W-:Y:S02]  /*8990*/  IABS R2, R93 ;  /* 0x0000005d00027213 */ /* 0x000fe40000000000 */
[C---:B------:R-:W-:Y:S02]  /*89a0*/  ISETP.GT.U32.AND P3, PT, R0.reuse, R210, PT ;  /* 0x000000d20000720c */ /* 0x040fe40003f64070 */
[----:B------:R-:W-:Y:S01]  /*89b0*/  ISETP.GT.U32.AND P0, PT, R0, R209, PT ;  /* 0x000000d10000720c */ /* 0x000fe20003f04070 */
[----:B------:R-:W-:Y:S01]  /*89c0*/  IMAD.HI.U32 R214, R138, R2, RZ ;  /* 0x000000028ad67227 */ /* 0x000fe200078e00ff */
[----:B------:R-:W-:-:S03]  /*89d0*/  IABS R211, R158 ;  /* 0x0000009e00d37213 */ /* 0x000fc60000000000 */
[--C-:B------:R-:W-:Y:S02]  /*89e0*/  @!P5 IMAD.IADD R213, R213, 0x1, -R0.reuse ;  /* 0x00000001d5d5d824 */ /* 0x100fe400078e0a00 */
[----:B------:R-:W-:Y:S01]  /*89f0*/  @!P2 IMAD.IADD R201, R201, 0x1, -R0 ;  /* 0x00000001c9c9a824 */ /* 0x000fe200078e0a00 */
[----:B------:R-:W-:Y:S01]  /*8a00*/  ISETP.GE.AND P5, PT, R69, RZ, PT ;  /* 0x000000ff4500720c */ /* 0x000fe20003fa6270 */
[----:B------:R-:W-:Y:S02]  /*8a10*/  IMAD.MOV R214, RZ, RZ, -R214 ;  /* 0x000000ffffd67224 */ /* 0x000fe400078e0ad6 */
[----:B------:R-:W-:Y:S02]  /*8a20*/  IMAD.MOV.U32 R69, RZ, RZ, R213 ;  /* 0x000000ffff457224 */ /* 0x000fe400078e00d5 */
[----:B------:R-:W-:Y:S01]  /*8a30*/  @!P1 IMAD.MOV R77, RZ, RZ, -R77 ;  /* 0x000000ffff4d9224 */ /* 0x000fe200078e0a4d */
[----:B------:R-:W-:Y:S01]  /*8a40*/  ISETP.GE.AND P1, PT, R93, RZ, PT ;  /* 0x000000ff5d00720c */ /* 0x000fe20003f26270 */
[----:B------:R-:W-:Y:S01]  /*8a50*/  IMAD.HI.U32 R213, R138, R211, RZ ;  /* 0x000000d38ad57227 */ /* 0x000fe200078e00ff */
[----:B------:R-:W-:-:S02]  /*8a60*/  IABS R93, R101 ;  /* 0x00000065005d7213 */ /* 0x000fc40000000000 */
[----:B------:R-:W-:Y:S01]  /*8a70*/  ISETP.GT.U32.AND P2, PT, R0, R201, PT ;  /* 0x000000c90000720c */ /* 0x000fe20003f44070 */
[----:B------:R-:W-:Y:S02]  /*8a80*/  @!P3 IMAD.IADD R210, R210, 0x1, -R0 ;  /* 0x00000001d2d2b824 */ /* 0x000fe400078e0a00 */
[C---:B------:R-:W-:Y:S02]  /*8a90*/  IMAD R2, R0.reuse, R214, R2 ;  /* 0x000000d600027224 */ /* 0x040fe400078e0202 */
[----:B------:R-:W-:Y:S01]  /*8aa0*/  @!P4 IMAD.MOV R69, RZ, RZ, -R69 ;  /* 0x000000ffff45c224 */ /* 0x000fe200078e0a45 */
[----:B------:R-:W-:Y:S01]  /*8ab0*/  ISETP.GE.AND P4, PT, R85, RZ, PT ;  /* 0x000000ff5500720c */ /* 0x000fe20003f86270 */
[----:B------:R-:W-:Y:S02]  /*8ac0*/  IMAD.MOV R213, RZ, RZ, -R213 ;  /* 0x000000ffffd57224 */ /* 0x000fe400078e0ad5 */
[----:B------:R-:W-:Y:S01]  /*8ad0*/  @!P0 IMAD.IADD R209, R209, 0x1, -R0 ;  /* 0x00000001d1d18824 */ /* 0x000fe200078e0a00 */
[----:B------:R-:W-:Y:S01]  /*8ae0*/  ISETP.GT.U32.AND P0, PT, R0, R2, PT ;  /* 0x000000020000720c */ /* 0x000fe20003f04070 */
[----:B------:R-:W-:Y:S01]  /*8af0*/  IMAD.MOV.U32 R85, RZ, RZ, R210 ;  /* 0x000000ffff557224 */ /* 0x000fe200078e00d2 */
[----:B------:R-:W-:Y:S01]  /*8b00*/  ISETP.GE.AND P3, PT, R158, RZ, PT ;  /* 0x000000ff9e00720c */ /* 0x000fe20003f66270 */
[----:B------:R-:W-:-:S02]  /*8b10*/  IMAD.MOV.U32 R210, RZ, RZ, R93 ;  /* 0x000000ffffd27224 */ /* 0x000fc400078e005d */
[----:B------:R-:W-:Y:S02]  /*8b20*/  IMAD R158, R0, R213, R211 ;  /* 0x000000d5009e7224 */ /* 0x000fe400078e02d3 */
[----:B------:R-:W-:Y:S02]  /*8b30*/  IMAD.MOV.U32 R93, RZ, RZ, R209 ;  /* 0x000000ffff5d7224 */ /* 0x000fe400078e00d1 */
[----:B------:R-:W-:Y:S01]  /*8b40*/  @!P6 IMAD.MOV R85, RZ, RZ, -R85 ;  /* 0x000000ffff55e224 */ /* 0x000fe200078e0a55 */
[----:B------:R-:W-:Y:S01]  /*8b50*/  ISETP.GE.AND P6, PT, R101, RZ, PT ;  /* 0x000000ff6500720c */ /* 0x000fe20003fc6270 */
[----:B------:R-:W-:Y:S01]  /*8b60*/  IMAD.HI.U32 R209, R138, R210, RZ ;  /* 0x000000d28ad17227 */ /* 0x000fe200078e00ff */
[----:B------:R-:W-:-:S03]  /*8b70*/  IABS R101, R117 ;  /* 0x0000007500657213 */ /* 0x000fc60000000000 */
[----:B------:R-:W-:Y:S01]  /*8b80*/  @!P5 IMAD.MOV R93, RZ, RZ, -R93 ;  /* 0x000000ffff5dd224 */ /* 0x000fe200078e0a5d */
[C---:B------:R-:W-:Y:S01]  /*8b90*/  ISETP.GT.U32.AND P5, PT, R0.reuse, R158, PT ;  /* 0x0000009e0000720c */ /* 0x040fe20003fa4070 */
[----:B------:R-:W-:Y:S02]  /*8ba0*/  IMAD.MOV R209, RZ, RZ, -R209 ;  /* 0x000000ffffd17224 */ /* 0x000fe400078e0ad1 */
[----:B------:R-:W-:Y:S01]  /*8bb0*/  @!P2 IMAD.IADD R201, R201, 0x1, -R0 ;  /* 0x00000001c9c9a824 */ /* 0x000fe200078e0a00 */
[----:B------:R-:W-:Y:S02]  /*8bc0*/  IABS R211, R109 ;  /* 0x0000006d00d37213 */ /* 0x000fe40000000000 */
[----:B------:R-:W-:Y:S01]  /*8bd0*/  ISETP.GE.AND P2, PT, R109, RZ, PT ;  /* 0x000000ff6d00720c */ /* 0x000fe20003f46270 */
[----:B------:R-:W-:Y:S02]  /*8be0*/  IMAD.MOV.U32 R109, RZ, RZ, R101 ;  /* 0x000000ffff6d7224 */ /* 0x000fe400078e0065 */
[----:B------:R-:W-:-:S02]  /*8bf0*/  IMAD R209, R0, R209, R210 ;  /* 0x000000d100d17224 */ /* 0x000fc400078e02d2 */
[----:B------:R-:W-:Y:S02]  /*8c00*/  IMAD.MOV.U32 R101, RZ, RZ, R201 ;  /* 0x000000ffff657224 */ /* 0x000fe400078e00c9 */
[----:B------:R-:W-:Y:S02]  /*8c10*/  @!P0 IMAD.IADD R2, R2, 0x1, -R0 ;  /* 0x0000000102028824 */ /* 0x000fe400078e0a00 */
[----:B------:R-:W-:Y:S01]  /*8c20*/  @!P4 IMAD.MOV R101, RZ, RZ, -R101 ;  /* 0x000000ffff65c224 */ /* 0x000fe200078e0a65 */
[----:B------:R-:W-:Y:S01]  /*8c30*/  ISETP.GT.U32.AND P4, PT, R0, R209, PT ;  /* 0x000000d10000720c */ /* 0x000fe20003f84070 */
[----:B------:R-:W-:Y:S01]  /*8c40*/  IMAD.HI.U32 R214, R138, R211, RZ ;  /* 0x000000d38ad67227 */ /* 0x000fe200078e00ff */
[----:B------:R-:W-:-:S03]  /*8c50*/  ISETP.GT.U32.AND P0, PT, R0, R2, PT ;  /* 0x000000020000720c */ /* 0x000fc60003f04070 */
[----:B------:R-:W-:Y:S02]  /*8c60*/  @!P5 IMAD.IADD R158, R158, 0x1, -R0 ;  /* 0x000000019e9ed824 */ /* 0x000fe400078e0a00 */
[----:B------:R-:W-:Y:S02]  /*8c70*/  IMAD.MOV R214, RZ, RZ, -R214 ;  /* 0x000000ffffd67224 */ /* 0x000fe400078e0ad6 */
[----:B------:R-:W-:Y:S01]  /*8c80*/  IMAD.HI.U32 R213, R138, R109, RZ ;  /* 0x0000006d8ad57227 */ /* 0x000fe200078e00ff */
[----:B------:R-:W-:-:S03]  /*8c90*/  ISETP.GT.U32.AND P5, PT, R0, R158, PT ;  /* 0x0000009e0000720c */ /* 0x000fc60003fa4070 */
[----:B------:R-:W-:Y:S02]  /*8ca0*/  IMAD R211, R0, R214, R211 ;  /* 0x000000d600d37224 */ /* 0x000fe400078e02d3 */
[----:B------:R-:W-:Y:S02]  /*8cb0*/  IMAD.MOV R213, RZ, RZ, -R213 ;  /* 0x000000ffffd57224 */ /* 0x000fe400078e0ad5 */
[--C-:B------:R-:W-:Y:S02]  /*8cc0*/  @!P4 IMAD.IADD R209, R209, 0x1, -R0.reuse ;  /* 0x00000001d1d1c824 */ /* 0x100fe400078e0a00 */
[----:B------:R-:W-:Y:S01]  /*8cd0*/  @!P0 IMAD.IADD R2, R2, 0x1, -R0 ;  /* 0x0000000102028824 */ /* 0x000fe200078e0a00 */
[C---:B------:R-:W-:Y:S01]  /*8ce0*/  ISETP.GT.U32.AND P0, PT, R0.reuse, R211, PT ;  /* 0x000000d30000720c */ /* 0x040fe20003f04070 */
[C---:B------:R-:W-:Y:S01]  /*8cf0*/  IMAD R201, R0.reuse, R213, R109 ;  /* 0x000000d500c97224 */ /* 0x040fe200078e026d */
[----:B------:R-:W-:Y:S01]  /*8d00*/  IABS R210, R125 ;  /* 0x0000007d00d27213 */ /* 0x000fe20000000000 */
[----:B------:R-:W-:Y:S01]  /*8d10*/  IMAD.MOV.U32 R109, RZ, RZ, R2 ;  /* 0x000000ffff6d7224 */ /* 0x000fe200078e0002 */
[----:B------:R-:W-:Y:S01]  /*8d20*/  ISETP.GT.U32.AND P4, PT, R0, R209, PT ;  /* 0x000000d10000720c */ /* 0x000fe20003f84070 */
[----:B------:R-:W-:Y:S01]  /*8d30*/  @!P5 IMAD.IADD R158, R158, 0x1, -R0 ;  /* 0x000000019e9ed824 */ /* 0x000fe200078e0a00 */
[----:B------:R-:W-:Y:S01]  /*8d40*/  IABS R215, R142 ;  /* 0x0000008e00d77213 */ /* 0x000fe20000000000 */
[----:B------:R-:W-:Y:S01]  /*8d50*/  IMAD.HI.U32 R214, R138, R210, RZ ;  /* 0x000000d28ad67227 */ /* 0x000fe200078e00ff */
[----:B------:R-:W-:-:S02]  /*8d60*/  IABS R213, R4 ;  /* 0x0000000400d57213 */ /* 0x000fc40000000000 */
[----:B------:R-:W-:Y:S01]  /*8d70*/  ISETP.GT.U32.AND P5, PT, R0, R201, PT ;  /* 0x000000c90000720c */ /* 0x000fe20003fa4070 */
[----:B------:R-:W-:Y:S01]  /*8d80*/  @!P1 IMAD.MOV R109, RZ, RZ, -R109 ;  /* 0x000000ffff6d9224 */ /* 0x000fe200078e0a6d */
[----:B------:R-:W-:Y:S01]  /*8d90*/  ISETP.GE.AND P1, PT, R117, RZ, PT ;  /* 0x000000ff7500720c */ /* 0x000fe20003f26270 */
[----:B------:R-:W-:Y:S02]  /*8da0*/  IMAD.MOV R117, RZ, RZ, -R214 ;  /* 0x000000ffff757224 */ /* 0x000fe400078e0ad6 */
[----:B------:R-:W-:Y:S02]  /*8db0*/  IMAD.MOV.U32 R2, RZ, RZ, R215 ;  /* 0x000000ffff027224 */ /* 0x000fe400078e00d7 */
[----:B------:R-:W-:-:S04]  /*8dc0*/  IMAD.HI.U32 R214, R138, R213, RZ ;  /* 0x000000d58ad67227 */ /* 0x000fc800078e00ff */
[----:B------:R-:W-:Y:S01]  /*8dd0*/  @!P0 IMAD.IADD R211, R211, 0x1, -R0 ;  /* 0x00000001d3d38824 */ /* 0x000fe200078e0a00 */
[----:B------:R-:W-:Y:S01]  /*8de0*/  ISETP.GE.AND P0, PT, R125, RZ, PT ;  /* 0x000000ff7d00720c */ /* 0x000fe20003f06270 */
[----:B------:R-:W-:Y:S02]  /*8df0*/  IMAD R210, R0, R117, R210 ;  /* 0x0000007500d27224 */ /* 0x000fe400078e02d2 */
[----:B------:R-:W-:-:S04]  /*8e00*/  IMAD.HI.U32 R125, R138, R2, RZ ;  /* 0x000000028a7d7227 */ /* 0x000fc800078e00ff */
[----:B------:R-:W-:Y:S02]  /*8e10*/  IMAD.MOV.U32 R117, RZ, RZ, R158 ;  /* 0x000000ffff757224 */ /* 0x000fe400078e009e */
[----:B------:R-:W-:Y:S02]  /*8e20*/  IMAD.MOV R158, RZ, RZ, -R214 ;  /* 0x000000ffff9e7224 */ /* 0x000fe400078e0ad6 */
[--C-:B------:R-:W-:Y:S02]  /*8e30*/  @!P4 IMAD.IADD R209, R209, 0x1, -R0.reuse ;  /* 0x00000001d1d1c824 */ /* 0x100fe400078e0a00 */
[----:B------:R-:W-:Y:S01]  /*8e40*/  IMAD.MOV R214, RZ, RZ, -R125 ;  /* 0x000000ffffd67224 */ /* 0x000fe200078e0a7d */
[C---:B------:R-:W-:Y:S01]  /*8e50*/  ISETP.GT.U32.AND P4, PT, R0.reuse, R210, PT ;  /* 0x000000d20000720c */ /* 0x040fe20003f84070 */
[----:B------:R-:W-:Y:S02]  /*8e60*/  @!P5 IMAD.IADD R201, R201, 0x1, -R0 ;  /* 0x00000001c9c9d824 */ /* 0x000fe400078e0a00 */
[----:B------:R-:W-:-:S02]  /*8e70*/  IMAD R158, R0, R158, R213 ;  /* 0x0000009e009e7224 */ /* 0x000fc400078e02d5 */
[----:B------:R-:W-:Y:S02]  /*8e80*/  IMAD.MOV.U32 R125, RZ, RZ, R209 ;  /* 0x000000ffff7d7224 */ /* 0x000fe400078e00d1 */
[----:B------:R-:W-:Y:S01]  /*8e90*/  @!P3 IMAD.MOV R117, RZ, RZ, -R117 ;  /* 0x000000ffff75b224 */ /* 0x000fe200078e0a75 */
[C---:B------:R-:W-:Y:S01]  /*8ea0*/  ISETP.GT.U32.AND P3, PT, R0.reuse, R211, PT ;  /* 0x000000d30000720c */ /* 0x040fe20003f64070 */
[----:B------:R-:W-:Y:S01]  /*8eb0*/  @!P6 IMAD.MOV R125, RZ, RZ, -R125 ;  /* 0x000000ffff7de224 */ /* 0x000fe200078e0a7d */
[C---:B------:R-:W-:Y:S02]  /*8ec0*/  ISETP.GT.U32.AND P5, PT, R0.reuse, R201, PT ;  /* 0x000000c90000720c */ /* 0x040fe40003fa4070 */
[C---:B------:R-:W-:Y:S02]  /*8ed0*/  ISETP.GT.U32.AND P6, PT, R0.reuse, R158, PT ;  /* 0x0000009e0000720c */ /* 0x040fe40003fc4070 */
[----:B------:R-:W-:Y:S01]  /*8ee0*/  IABS R213, R146 ;  /* 0x0000009200d57213 */ /* 0x000fe20000000000 */
[----:B------:R-:W-:-:S02]  /*8ef0*/  IMAD R2, R0, R214, R2 ;  /* 0x000000d600027224 */ /* 0x000fc400078e0202 */
[--C-:B------:R-:W-:Y:S01]  /*8f00*/  @!P4 IMAD.IADD R210, R210, 0x1, -R0.reuse ;  /* 0x00000001d2d2c824 */ /* 0x100fe200078e0a00 */
[----:B------:R-:W-:Y:S01]  /*8f10*/  IABS R214, R154 ;  /* 0x0000009a00d67213 */ /* 0x000fe20000000000 */
[----:B------:R-:W-:Y:S02]  /*8f20*/  IMAD.MOV.U32 R209, RZ, RZ, R213 ;  /* 0x000000ffffd17224 */ /* 0x000fe400078e00d5 */
[--C-:B------:R-:W-:Y:S01]  /*8f30*/  @!P3 IMAD.IADD R211, R211, 0x1, -R0.reuse ;  /* 0x00000001d3d3b824 */ /* 0x100fe200078e0a00 */
[----:B------:R-:W-:Y:S01]  /*8f40*/  ISETP.GT.U32.AND P3, PT, R0, R2, PT ;  /* 0x000000020000720c */ /* 0x000fe20003f64070 */
[--C-:B------:R-:W-:Y:S01]  /*8f50*/  @!P5 IMAD.IADD R201, R201, 0x1, -R0.reuse ;  /* 0x00000001c9c9d824 */ /* 0x100fe200078e0a00 */
[----:B------:R-:W-:Y:S01]  /*8f60*/  ISETP.GE.AND P5, PT, R4, RZ, PT ;  /* 0x000000ff0400720c */ /* 0x000fe20003fa6270 */
[----:B------:R-:W-:Y:S01]  /*8f70*/  @!P6 IMAD.IADD R158, R158, 0x1, -R0 ;  /* 0x000000019e9ee824 */ /* 0x000fe200078e0a00 */
[----:B------:R-:W-:Y:S01]  /*8f80*/  ISETP.GT.U32.AND P6, PT, R0, R210, PT ;  /* 0x000000d20000720c */ /* 0x000fe20003fc4070 */
[----:B------:R-:W-:-:S04]  /*8f90*/  IMAD.HI.U32 R215, R138, R209, RZ ;  /* 0x000000d18ad77227 */ /* 0x000fc800078e00ff */
[----:B------:R-:W-:Y:S02]  /*8fa0*/  IMAD.MOV.U32 R4, RZ, RZ, R211 ;  /* 0x000000ffff047224 */ /* 0x000fe400078e00d3 */
[----:B------:R-:W-:Y:S01]  /*8fb0*/  IMAD.MOV.U32 R213, RZ, RZ, R214 ;  /* 0x000000ffffd57224 */ /* 0x000fe200078e00d6 */
[----:B------:R-:W-:Y:S01]  /*8fc0*/  IABS R217, R150 ;  /* 0x0000009600d97213 */ /* 0x000fe20000000000 */
[----:B------:R-:W-:Y:S02]  /*8fd0*/  IMAD.MOV R215, RZ, RZ, -R215 ;  /* 0x000000ffffd77224 */ /* 0x000fe400078e0ad7 */
[----:B------:R-:W-:Y:S01]  /*8fe0*/  @!P2 IMAD.MOV R4, RZ, RZ, -R4 ;  /* 0x000000ffff04a224 */ /* 0x000fe200078e0a04 */
[----:B------:R-:W-:Y:S01]  /*8ff0*/  ISETP.GT.U32.AND P2, PT, R0, R158, PT ;  /* 0x0000009e0000720c */ /* 0x000fe20003f44070 */
[----:B------:R-:W-:Y:S01]  /*9000*/  IMAD.HI.U32 R214, R138, R213, RZ ;  /* 0x000000d58ad67227 */ /* 0x000fe200078e00ff */
[----:B------:R-:W-:-:S03]  /*9010*/  ISETP.GE.AND P4, PT, R142, RZ, PT ;  /* 0x000000ff8e00720c */ /* 0x000fc60003f86270 */
[----:B------:R-:W-:Y:S02]  /*9020*/  IMAD.MOV.U32 R142, RZ, RZ, R201 ;  /* 0x000000ffff8e7224 */ /* 0x000fe400078e00c9 */
[----:B------:R-:W-:Y:S02]  /*9030*/  IMAD R201, R0, R215, R209 ;  /* 0x000000d700c97224 */ /* 0x000fe400078e02d1 */
[----:B------:R-:W-:Y:S02]  /*9040*/  IMAD.MOV R214, RZ, RZ, -R214 ;  /* 0x000000ffffd67224 */ /* 0x000fe400078e0ad6 */
[----:B------:R-:W-:Y:S02]  /*9050*/  IMAD.MOV.U32 R211, RZ, RZ, R217 ;  /* 0x000000ffffd37224 */ /* 0x000fe400078e00d9 */
[--C-:B------:R-:W-:Y:S01]  /*9060*/  @!P3 IMAD.IADD R2, R2, 0x1, -R0.reuse ;  /* 0x000000010202b824 */ /* 0x100fe200078e0a00 */
[----:B------:R-:W-:Y:S01]  /*9070*/  ISETP.GE.AND P3, PT, R146, RZ, PT ;  /* 0x000000ff9200720c */ /* 0x000fe20003f66270 */
[----:B------:R-:W-:Y:S01]  /*9080*/  @!P6 IMAD.IADD R210, R210, 0x1, -R0 ;  /* 0x00000001d2d2e824 */ /* 0x000fe200078e0a00 */
[C---:B------:R-:W-:Y:S01]  /*9090*/  ISETP.GT.U32.AND P6, PT, R0.reuse, R201, PT ;  /* 0x000000c90000720c */ /* 0x040fe20003fc4070 */
[----:B------:R-:W-:-:S02]  /*90a0*/  IMAD R213, R0, R214, R213 ;  /* 0x000000d600d57224 */ /* 0x000fc400078e02d5 */
[----:B------:R-:W-:-:S04]  /*90b0*/  IMAD.HI.U32 R146, R138, R211, RZ ;  /* 0x000000d38a927227 */ /* 0x000fc800078e00ff */
[----:B------:R-:W-:Y:S01]  /*90c0*/  @!P1 IMAD.MOV R142, RZ, RZ, -R142 ;  /* 0x000000ffff8e9224 */ /* 0x000fe200078e0a8e */
[----:B------:R-:W-:Y:S01]  /*90d0*/  ISETP.GT.U32.AND P1, PT, R0, R2, PT ;  /* 0x000000020000720c */ /* 0x000fe20003f24070 */
[----:B------:R-:W-:Y:S02]  /*90e0*/  IMAD.MOV R146, RZ, RZ, -R146 ;  /* 0x000000ffff927224 */ /* 0x000fe400078e0a92 */
[--C-:B------:R-:W-:Y:S01]  /*90f0*/  @!P2 IMAD.IADD R158, R158, 0x1, -R0.reuse ;  /* 0x000000019e9ea824 */ /* 0x100fe200078e0a00 */
[C---:B------:R-:W-:Y:S01]  /*9100*/  ISETP.GT.U32.AND P2, PT, R0.reuse, R213, PT ;  /* 0x000000d50000720c */ /* 0x040fe20003f44070 */
[C---:B------:R-:W-:Y:S02]  /*9110*/  IMAD R211, R0.reuse, R146, R211 ;  /* 0x0000009200d37224 */ /* 0x040fe400078e02d3 */
[----:B------:R-:W-:Y:S01]  /*9120*/  @!P6 IMAD.IADD R201, R201, 0x1, -R0 ;  /* 0x00000001c9c9e824 */ /* 0x000fe200078e0a00 */
[----:B------:R-:W-:Y:S02]  /*9130*/  IABS R217, R6 ;  /* 0x0000000600d97213 */ /* 0x000fe40000000000 */
[----:B------:R-:W-:-:S03]  /*9140*/  ISETP.GT.U32.AND P6, PT, R0, R211, PT ;  /* 0x000000d30000720c */ /* 0x000fc60003fc4070 */
[----:B------:R-:W-:Y:S01]  /*9150*/  @!P1 IMAD.IADD R2, R2, 0x1, -R0 ;  /* 0x0000000102029824 */ /* 0x000fe200078e0a00 */
[----:B------:R-:W-:Y:S01]  /*9160*/  ISETP.GE.AND P1, PT, R154, RZ, PT ;  /* 0x000000ff9a00720c */ /* 0x000fe20003f26270 */
[----:B------:R-:W-:Y:S01]  /*9170*/  IMAD.HI.U32 R154, R138, R217, RZ ;  /* 0x000000d98a9a7227 */ /* 0x000fe200078e00ff */
[----:B------:R-:W-:-:S03]  /*9180*/  IABS R209, R11 ;  /* 0x0000000b00d17213 */ /* 0x000fc60000000000 */
[----:B------:R-:W-:Y:S01]  /*9190*/  @!P2 IMAD.IADD R213, R213, 0x1, -R0 ;  /* 0x00000001d5d5a824 */ /* 0x000fe200078e0a00 */
[----:B------:R-:W-:Y:S01]  /*91a0*/  ISETP.GT.U32.AND P2, PT, R0, R201, PT ;  /* 0x000000c90000720c */ /* 0x000fe20003f44070 */
[----:B------:R-:W-:Y:S02]  /*91b0*/  IMAD.MOV R154, RZ, RZ, -R154 ;  /* 0x000000ffff9a7224 */ /* 0x000fe400078e0a9a */
[----:B------:R-:W-:Y:S01]  /*91c0*/  IMAD.HI.U32 R215, R138, R209, RZ ;  /* 0x000000d18ad77227 */ /* 0x000fe200078e00ff */
[----:B------:R-:W-:-:S03]  /*91d0*/  IABS R214, R51 ;  /* 0x0000003300d67213 */ /* 0x000fc60000000000 */
[----:B------:R-:W-:Y:S02]  /*91e0*/  IMAD.MOV.U32 R146, RZ, RZ, R210 ;  /* 0x000000ffff927224 */ /* 0x000fe400078e00d2 */
[----:B------:R-:W-:Y:S02]  /*91f0*/  @!P6 IMAD.IADD R211, R211, 0x1, -R0 ;  /* 0x00000001d3d3e824 */ /* 0x000fe400078e0a00 */
[----:B------:R-:W-:Y:S01]  /*9200*/  IMAD R210, R0, R154, R217 ;  /* 0x0000009a00d27224 */ /* 0x000fe200078e02d9 */
[----:B------:R-:W-:Y:S01]  /*9210*/  IABS R154, R23 ;  /* 0x00000017009a7213 */ /* 0x000fe20000000000 */
[----:B------:R-:W-:Y:S02]  /*9220*/  IMAD.MOV R215, RZ, RZ, -R215 ;  /* 0x000000ffffd77224 */ /* 0x000fe400078e0ad7 */
[----:B------:R-:W-:Y:S01]  /*9230*/  @!P0 IMAD.MOV R146, RZ, RZ, -R146 ;  /* 0x000000ffff928224 */ /* 0x000fe200078e0a92 */
[----:B------:R-:W-:Y:S01]  /*9240*/  ISETP.GE.AND P0, PT, R150, RZ, PT ;  /* 0x000000ff9600720c */ /* 0x000fe20003f06270 */
[----:B------:R-:W-:Y:S01]  /*9250*/  IMAD.MOV.U32 R150, RZ, RZ, R158 ;  /* 0x000000ffff967224 */ /* 0x000fe200078e009e */
[----:B------:R-:W-:Y:S01]  /*9260*/  ISETP.GT.U32.AND P6, PT, R0, R211, PT ;  /* 0x000000d30000720c */ /* 0x000fe20003fc4070 */
[----:B------:R-:W-:-:S04]  /*9270*/  IMAD.HI.U32 R158, R138, R214, RZ ;  /* 0x000000d68a9e7227 */ /* 0x000fc800078e00ff */
[----:B------:R-:W-:Y:S02]  /*9280*/  IMAD R209, R0, R215, R209 ;  /* 0x000000d700d17224 */ /* 0x000fe400078e02d1 */
[----:B------:R-:W-:Y:S02]  /*9290*/  @!P2 IMAD.IADD R201, R201, 0x1, -R0 ;  /* 0x00000001c9c9a824 */ /* 0x000fe400078e0a00 */
[----:B------:R-:W-:Y:S02]  /*92a0*/  IMAD.MOV.U32 R215, RZ, RZ, R154 ;  /* 0x000000ffffd77224 */ /* 0x000fe400078e009a */
[----:B------:R-:W-:Y:S02]  /*92b0*/  IMAD.MOV.U32 R154, RZ, RZ, R2 ;  /* 0x000000ffff9a7224 */ /* 0x000fe400078e0002 */
[----:B------:R-:W-:Y:S02]  /*92c0*/  IMAD.MOV R2, RZ, RZ, -R158 ;  /* 0x000000ffff027224 */ /* 0x000fe400078e0a9e */
[----:B------:R-:W-:-:S02]  /*92d0*/  IMAD.MOV.U32 R158, RZ, RZ, R201 ;  /* 0x000000ffff9e7224 */ /* 0x000fc400078e00c9 */
[C---:B------:R-:W-:Y:S02]  /*92e0*/  IMAD R201, R0.reuse, R2, R214 ;  /* 0x0000000200c97224 */ /* 0x040fe400078e02d6 */
[----:B------:R-:W-:Y:S01]  /*92f0*/  @!P3 IMAD.MOV R158, RZ, RZ, -R158 ;  /* 0x000000ffff9eb224 */ /* 0x000fe200078e0a9e */
[C---:B------:R-:W-:Y:S01]  /*9300*/  ISETP.GT.U32.AND P3, PT, R0.reuse, R209, PT ;  /* 0x000000d10000720c */ /* 0x040fe20003f64070 */
[----:B------:R-:W-:Y:S01]  /*9310*/  @!P5 IMAD.MOV R150, RZ, RZ, -R150 ;  /* 0x000000ffff96d224 */ /* 0x000fe200078e0a96 */
[C---:B------:R-:W-:Y:S01]  /*9320*/  ISETP.GT.U32.AND P5, PT, R0.reuse, R213, PT ;  /* 0x000000d50000720c */ /* 0x040fe20003fa4070 */
[----:B------:R-:W-:Y:S01]  /*9330*/  @!P6 IMAD.IADD R211, R211, 0x1, -R0 ;  /* 0x00000001d3d3e824 */ /* 0x000fe200078e0a00 */
[C---:B------:R-:W-:Y:S02]  /*9340*/  ISETP.GT.U32.AND P6, PT, R0.reuse, R201, PT ;  /* 0x000000c90000720c */ /* 0x040fe40003fc4070 */
[----:B------:R-:W-:Y:S02]  /*9350*/  ISETP.GT.U32.AND P2, PT, R0, R210, PT ;  /* 0x000000d20000720c */ /* 0x000fe40003f44070 */
[----:B------:R-:W-:Y:S01]  /*9360*/  IABS R214, R27 ;  /* 0x0000001b00d67213 */ /* 0x000fe20000000000 */
[----:B------:R-:W-:-:S04]  /*9370*/  @!P4 IMAD.MOV R154, RZ, RZ, -R154 ;  /* 0x000000ffff9ac224 */ /* 0x000fc800078e0a9a */
[--C-:B------:R-:W-:Y:S02]  /*9380*/  @!P3 IMAD.IADD R209, R209, 0x1, -R0.reuse ;  /* 0x00000001d1d1b824 */ /* 0x100fe400078e0a00 */
[--C-:B------:R-:W-:Y:S01]  /*9390*/  @!P5 IMAD.IADD R213, R213, 0x1, -R0.reuse ;  /* 0x00000001d5d5d824 */ /* 0x100fe200078e0a00 */
[----:B------:R-:W-:Y:S01]  /*93a0*/  ISETP.GE.AND P4, PT, R6, RZ, PT ;  /* 0x000000ff0600720c */ /* 0x000fe20003f86270 */
[----:B------:R-:W-:Y:S01]  /*93b0*/  @!P6 IMAD.IADD R201, R201, 0x1, -R0 ;  /* 0x00000001c9c9e824 */ /* 0x000fe200078e0a00 */
[----:B------:R-:W-:Y:S01]  /*93c0*/  ISETP.GT.U32.AND P6, PT, R0, R209, PT ;  /* 0x000000d10000720c */ /* 0x000fe20003fc4070 */
[----:B------:R-:W-:Y:S02]  /*93d0*/  IMAD.MOV.U32 R6, RZ, RZ, R213 ;  /* 0x000000ffff067224 */ /* 0x000fe400078e00d5 */
[----:B------:R-:W-:-:S04]  /*93e0*/  IMAD.HI.U32 R2, R138, R215, RZ ;  /* 0x000000d78a027227 */ /* 0x000fc800078e00ff */
[----:B------:R-:W-:-:S04]  /*93f0*/  IMAD.HI.U32 R213, R138, R214, RZ ;  /* 0x000000d68ad57227 */ /* 0x000fc800078e00ff */
[----:B------:R-:W-:Y:S02]  /*9400*/  @!P2 IMAD.IADD R210, R210, 0x1, -R0 ;  /* 0x00000001d2d2a824 */ /* 0x000fe400078e0a00 */
[----:B------:R-:W-:Y:S02]  /*9410*/  IMAD.MOV R2, RZ, RZ, -R2 ;  /* 0x000000ffff027224 */ /* 0x000fe400078e0a02 */
[----:B------:R-:W-:Y:S01]  /*9420*/  IMAD.MOV R213, RZ, RZ, -R213 ;  /* 0x000000ffffd57224 */ /* 0x000fe200078e0ad5 */
[C---:B------:R-:W-:Y:S01]  /*9430*/  ISETP.GT.U32.AND P3, PT, R0.reuse, R210, PT ;  /* 0x000000d20000720c */ /* 0x040fe20003f64070 */
[C---:B------:R-:W-:Y:S01]  /*9440*/  IMAD R2, R0.reuse, R2, R215 ;  /* 0x0000000200027224 */ /* 0x040fe200078e02d7 */
[----:B------:R-:W-:Y:S01]  /*9450*/  IABS R215, R31 ;  /* 0x0000001f00d77213 */ /* 0x000fe20000000000 */
[C---:B------:R-:W-:Y:S01]  /*9460*/  IMAD R214, R0.reuse, R213, R214 ;  /* 0x000000d500d67224 */ /* 0x040fe200078e02d6 */
[----:B------:R-:W-:Y:S01]  /*9470*/  ISETP.GE.AND P5, PT, R11, RZ, PT ;  /* 0x000000ff0b00720c */ /* 0x000fe20003fa6270 */
[----:B------:R-:W-:Y:S01]  /*9480*/  @!P6 IMAD.IADD R209, R209, 0x1, -R0 ;  /* 0x00000001d1d1e824 */ /* 0x000fe200078e0a00 */
[----:B------:R-:W-:Y:S01]  /*9490*/  IABS R217, R35 ;  /* 0x0000002300d97213 */ /* 0x000fe20000000000 */
[----:B------:R-:W-:Y:S01]  /*94a0*/  IMAD.MOV.U32 R11, RZ, RZ, R211 ;  /* 0x000000ffff0b7224 */ /* 0x000fe200078e00d3 */
[----:B------:R-:W-:Y:S01]  /*94b0*/  ISETP.GT.U32.AND P6, PT, R0, R214, PT ;  /* 0x000000d60000720c */ /* 0x000fe20003fc4070 */
[----:B------:R-:W-:-:S04]  /*94c0*/  IMAD.HI.U32 R213, R138, R215, RZ ;  /* 0x000000d78ad57227 */ /* 0x000fc800078e00ff */
[----:B------:R-:W-:Y:S01]  /*94d0*/  @!P0 IMAD.MOV R11, RZ, RZ, -R11 ;  /* 0x000000ffff0b8224 */ /* 0x000fe200078e0a0b */
[C---:B------:R-:W-:Y:S01]  /*94e0*/  ISETP.GT.U32.AND P0, PT, R0.reuse, R2, PT ;  /* 0x000000020000720c */ /* 0x040fe20003f04070 */
[----:B------:R-:W-:Y:S01]  /*94f0*/  @!P1 IMAD.MOV R6, RZ, RZ, -R6 ;  /* 0x000000ffff069224 */ /* 0x000fe200078e0a06 */
[----:B------:R-:W-:Y:S01]  /*9500*/  ISETP.GT.U32.AND P1, PT, R0, R201, PT ;  /* 0x000000c90000720c */ /* 0x000fe20003f24070 */
[----:B------:R-:W-:Y:S02]  /*9510*/  IMAD.MOV.U32 R211, RZ, RZ, R217 ;  /* 0x000000ffffd37224 */ /* 0x000fe400078e00d9 */
[----:B------:R-:W-:Y:S02]  /*9520*/  IMAD.MOV R213, RZ, RZ, -R213 ;  /* 0x000000ffffd57224 */ /* 0x000fe400078e0ad5 */
[----:B------:R-:W-:Y:S01]  /*9530*/  @!P3 IMAD.IADD R210, R210, 0x1, -R0 ;  /* 0x00000001d2d2b824 */ /* 0x000fe200078e0a00 */
[----:B------:R-:W-:Y:S01]  /*9540*/  ISETP.GE.AND P3, PT, R23, RZ, PT ;  /* 0x000000ff1700720c */ /* 0x000fe20003f66270 */
[----:B------:R-:W-:-:S04]  /*9550*/  IMAD.HI.U32 R23, R138, R211, RZ ;  /* 0x000000d38a177227 */ /* 0x000fc800078e00ff */
[----:B------:R-:W-:Y:S02]  /*9560*/  IMAD R215, R0, R213, R215 ;  /* 0x000000d500d77224 */ /* 0x000fe400078e02d7 */
[----:B------:R-:W-:Y:S02]  /*9570*/  IMAD.MOV R23, RZ, RZ, -R23 ;  /* 0x000000ffff177224 */ /* 0x000fe400078e0a17 */
[--C-:B------:R-:W-:Y:S01]  /*9580*/  @!P6 IMAD.IADD R214, R214, 0x1, -R0.reuse ;  /* 0x00000001d6d6e824 */ /* 0x100fe200078e0a00 */
[C---:B------:R-:W-:Y:S02]  /*9590*/  ISETP.GT.U32.AND P6, PT, R0.reuse, R215, PT ;  /* 0x000000d70000720c */ /* 0x040fe40003fc4070 */
[----:B------:R-:W-:Y:S01]  /*95a0*/  ISETP.GE.AND P2, PT, R51, RZ, PT ;  /* 0x000000ff3300720c */ /* 0x000fe20003f46270 */
[----:B------:R-:W-:Y:S01]  /*95b0*/  IMAD R211, R0, R23, R211 ;  /* 0x0000001700d37224 */ /* 0x000fe200078e02d3 */
[----:B------:R-:W-:Y:S01]  /*95c0*/  IABS R51, R39 ;  /* 0x0000002700337213 */ /* 0x000fe20000000000 */
[----:B------:R-:W-:-:S02]  /*95d0*/  @!P0 IMAD.IADD R2, R2, 0x1, -R0 ;  /* 0x0000000102028824 */ /* 0x000fc400078e0a00 */
[----:B------:R-:W-:Y:S02]  /*95e0*/  IMAD.MOV.U32 R23, RZ, RZ, R210 ;  /* 0x000000ffff177224 */ /* 0x000fe400078e00d2 */
[----:B------:R-:W-:Y:S01]  /*95f0*/  @!P1 IMAD.IADD R201, R201, 0x1, -R0 ;  /* 0x00000001c9c99824 */ /* 0x000fe200078e0a00 */
[----:B------:R-:W-:Y:S01]  /*9600*/  ISETP.GE.AND P1, PT, R27, RZ, PT ;  /* 0x000000ff1b00720c */ /* 0x000fe20003f26270 */
[----:B------:R-:W-:Y:S01]  /*9610*/  IMAD.HI.U32 R27, R138, R51, RZ ;  /* 0x000000338a1b7227 */ /* 0x000fe200078e00ff */
[----:B------:R-:W-:-:S03]  /*9620*/  ISETP.GE.AND P0, PT, R31, RZ, PT ;  /* 0x000000ff1f00720c */ /* 0x000fc60003f06270 */
[----:B------:R-:W-:Y:S01]  /*9630*/  @!P4 IMAD.MOV R23, RZ, RZ, -R23 ;  /* 0x000000ffff17c224 */ /* 0x000fe200078e0a17 */
[C---:B------:R-:W-:Y:S01]  /*9640*/  ISETP.GT.U32.AND P4, PT, R0.reuse, R2, PT ;  /* 0x000000020000720c */ /* 0x040fe20003f84070 */
[----:B------:R-:W-:Y:S02]  /*9650*/  IMAD.MOV R210, RZ, RZ, -R27 ;  /* 0x000000ffffd27224 */ /* 0x000fe400078e0a1b */
[----:B------:R-:W-:Y:S02]  /*9660*/  IMAD.MOV.U32 R27, RZ, RZ, R209 ;  /* 0x000000ffff1b7224 */ /* 0x000fe400078e00d1 */
[----:B------:R-:W-:Y:S01]  /*9670*/  IMAD.MOV.U32 R31, RZ, RZ, R201 ;  /* 0x000000ffff1f7224 */ /* 0x000fe200078e00c9 */
[----:B------:R-:W-:Y:S01]  /*9680*/  IABS R213, R43 ;  /* 0x0000002b00d57213 */ /* 0x000fe20000000000 */
[----:B------:R-:W-:Y:S02]  /*9690*/  @!P6 IMAD.IADD R215, R215, 0x1, -R0 ;  /* 0x00000001d7d7e824 */ /* 0x000fe400078e0a00 */
[----:B------:R-:W-:Y:S01]  /*96a0*/  @!P5 IMAD.MOV R27, RZ, RZ, -R27 ;  /* 0x000000ffff1bd224 */ /* 0x000fe200078e0a1b */
[C---:B------:R-:W-:Y:S01]  /*96b0*/  ISETP.GT.U32.AND P5, PT, R0.reuse, R214, PT ;  /* 0x000000d60000720c */ /* 0x040fe20003fa4070 */
[----:B------:R-:W-:Y:S01]  /*96c0*/  @!P2 IMAD.MOV R31, RZ, RZ, -R31 ;  /* 0x000000ffff1fa224 */ /* 0x000fe200078e0a1f */
[C---:B------:R-:W-:Y:S01]  /*96d0*/  ISETP.GT.U32.AND P2, PT, R0.reuse, R211, PT ;  /* 0x000000d30000720c */ /* 0x040fe20003f44070 */
[C---:B------:R-:W-:Y:S01]  /*96e0*/  IMAD R51, R0.reuse, R210, R51 ;  /* 0x000000d200337224 */ /* 0x040fe200078e0233 */
[----:B------:R-:W-:Y:S01]  /*96f0*/  ISETP.GT.U32.AND P6, PT, R0, R215, PT ;  /* 0x000000d70000720c */ /* 0x000fe20003fc4070 */
[----:B------:R-:W-:-:S04]  /*9700*/  IMAD.HI.U32 R201, R138, R213, RZ ;  /* 0x000000d58ac97227 */ /* 0x000fc800078e00ff */
[----:B------:R-:W-:Y:S01]  /*9710*/  @!P4 IMAD.IADD R2, R2, 0x1, -R0 ;  /* 0x000000010202c824 */ /* 0x000fe200078e0a00 */
[----:B------:R-:W-:Y:S01]  /*9720*/  ISETP.GT.U32.AND P4, PT, R0, R51, PT ;  /* 0x000000330000720c */ /* 0x000fe20003f84070 */
[----:B------:R-:W-:Y:S01]  /*9730*/  IMAD.MOV R201, RZ, RZ, -R201 ;  /* 0x000000ffffc97224 */ /* 0x000fe200078e0ac9 */
[----:B------:R-:W-:-:S03]  /*9740*/  IABS R217, R55 ;  /* 0x0000003700d97213 */ /* 0x000fc60000000000 */
[----:B------:R-:W-:Y:S01]  /*9750*/  IMAD R213, R0, R201, R213 ;  /* 0x000000c900d57224 */ /* 0x000fe200078e02d5 */
[----:B------:R-:W-:Y:S01]  /*9760*/  IABS R209, R47 ;  /* 0x0000002f00d17213 */ /* 0x000fe20000000000 */
[--C-:B------:R-:W-:Y:S01]  /*9770*/  @!P5 IMAD.IADD R214, R214, 0x1, -R0.reuse ;  /* 0x00000001d6d6d824 */ /* 0x100fe200078e0a00 */
[----:B------:R-:W-:Y:S01]  /*9780*/  ISETP.GE.AND P5, PT, R35, RZ, PT ;  /* 0x000000ff2300720c */ /* 0x000fe20003fa6270 */
[--C-:B------:R-:W-:Y:S02]  /*9790*/  @!P2 IMAD.IADD R211, R211, 0x1, -R0.reuse ;  /* 0x00000001d3d3a824 */ /* 0x100fe400078e0a00 */
[----:B------:R-:W-:Y:S01]  /*97a0*/  @!P6 IMAD.IADD R215, R215, 0x1, -R0 ;  /* 0x00000001d7d7e824 */ /* 0x000fe200078e0a00 */
[----:B------:R-:W-:Y:S01]  /*97b0*/  ISETP.GT.U32.AND P6, PT, R0, R213, PT ;  /* 0x000000d50000720c */ /* 0x000fe20003fc4070 */
[----:B------:R-:W-:Y:S02]  /*97c0*/  IMAD.MOV.U32 R35, RZ, RZ, R2 ;  /* 0x000000ffff237224 */ /* 0x000fe400078e0002 */
[----:B------:R-:W-:Y:S01]  /*97d0*/  IMAD.HI.U32 R2, R138, R217, RZ ;  /* 0x000000d98a027227 */ /* 0x000fe200078e00ff */
[----:B------:R-:W-:-:S03]  /*97e0*/  ISETP.GT.U32.AND P2, PT, R0, R211, PT ;  /* 0x000000d30000720c */ /* 0x000fc60003f44070 */
[----:B------:R-:W-:-:S04]  /*97f0*/  IMAD.HI.U32 R210, R138, R209, RZ ;  /* 0x000000d18ad27227 */ /* 0x000fc800078e00ff */
[----:B------:R-:W-:Y:S02]  /*9800*/  @!P4 IMAD.IADD R51, R51, 0x1, -R0 ;  /* 0x000000013333c824 */ /* 0x000fe400078e0a00 */
[----:B------:R-:W-:Y:S02]  /*9810*/  IMAD.MOV R2, RZ, RZ, -R2 ;  /* 0x000000ffff027224 */ /* 0x000fe400078e0a02 */
[----:B------:R-:W-:Y:S01]  /*9820*/  IMAD.MOV R210, RZ, RZ, -R210 ;  /* 0x000000ffffd27224 */ /* 0x000fe200078e0ad2 */
[C---:B------:R-:W-:Y:S01]  /*9830*/  ISETP.GT.U32.AND P4, PT, R0.reuse, R51, PT ;  /* 0x000000330000720c */ /* 0x040fe20003f84070 */
[C---:B------:R-:W-:Y:S02]  /*9840*/  IMAD R2, R0.reuse, R2, R217 ;  /* 0x0000000200027224 */ /* 0x040fe400078e02d9 */
[C---:B------:R-:W-:Y:S01]  /*9850*/  IMAD R209, R0.reuse, R210, R209 ;  /* 0x000000d200d17224 */ /* 0x040fe200078e02d1 */
[----:B------:R-:W-:Y:S01]  /*9860*/  IABS R201, R59 ;  /* 0x0000003b00c97213 */ /* 0x000fe20000000000 */
[--C-:B------:R-:W-:Y:S01]  /*9870*/  @!P6 IMAD.IADD R213, R213, 0x1, -R0.reuse ;  /* 0x00000001d5d5e824 */ /* 0x100fe200078e0a00 */
[C---:B------:R-:W-:Y:S01]  /*9880*/  ISETP.GT.U32.AND P6, PT, R0.reuse, R2, PT ;  /* 0x000000020000720c */ /* 0x040fe20003fc4070 */
[----:B------:R-:W-:Y:S01]  /*9890*/  @!P2 IMAD.IADD R211, R211, 0x1, -R0 ;  /* 0x00000001d3d3a824 */ /* 0x000fe200078e0a00 */
[----:B------:R-:W-:Y:S01]  /*98a0*/  ISETP.GT.U32.AND P2, PT, R0, R209, PT ;  /* 0x000000d10000720c */ /* 0x000fe20003f44070 */
[----:B------:R-:W-:Y:S01]  /*98b0*/  @!P3 IMAD.MOV R35, RZ, RZ, -R35 ;  /* 0x000000ffff23b224 */ /* 0x000fe200078e0a23 */
[----:B------:R-:W-:Y:S01]  /*98c0*/  ISETP.GE.AND P3, PT, R39, RZ, PT ;  /* 0x000000ff2700720c */ /* 0x000fe20003f66270 */
[----:B------:R-:W-:Y:S01]  /*98d0*/  IMAD.HI.U32 R39, R138, R201, RZ ;  /* 0x000000c98a277227 */ /* 0x000fe200078e00ff */
[----:B------:R-:W-:-:S03]  /*98e0*/  IABS R210, R67 ;  /* 0x0000004300d27213 */ /* 0x000fc60000000000 */
[----:B------:R-:W-:Y:S01]  /*98f0*/  @!P4 IMAD.IADD R51, R51, 0x1, -R0 ;  /* 0x000000013333c824 */ /* 0x000fe200078e0a00 */
[----:B------:R-:W-:Y:S01]  /*9900*/  ISETP.GE.AND P4, PT, R43, RZ, PT ;  /* 0x000000ff2b00720c */ /* 0x000fe20003f86270 */
[----:B------:R-:W-:Y:S02]  /*9910*/  IMAD.MOV R39, RZ, RZ, -R39 ;  /* 0x000000ffff277224 */ /* 0x000fe400078e0a27 */
[----:B------:R-:W-:Y:S01]  /*9920*/  IMAD.HI.U32 R43, R138, R210, RZ ;  /* 0x000000d28a2b7227 */ /* 0x000fe200078e00ff */
[----:B------:R-:W-:-:S03]  /*9930*/  IABS R218, R63 ;  /* 0x0000003f00da7213 */ /* 0x000fc60000000000 */
[----:B------:R-:W-:Y:S02]  /*9940*/  IMAD R201, R0, R39, R201 ;  /* 0x0000002700c97224 */ /* 0x000fe400078e02c9 */
[----:B------:R-:W-:Y:S02]  /*9950*/  @!P6 IMAD.IADD R2, R2, 0x1, -R0 ;  /* 0x000000010202e824 */ /* 0x000fe400078e0a00 */
[----:B------:R-:W-:Y:S02]  /*9960*/  IMAD.MOV R43, RZ, RZ, -R43 ;  /* 0x000000ffff2b7224 */ /* 0x000fe400078e0a2b */
[----:B------:R-:W-:Y:S02]  /*9970*/  IMAD.MOV.U32 R39, RZ, RZ, R214 ;  /* 0x000000ffff277224 */ /* 0x000fe400078e00d6 */
        /* <DEDUP_REMOVED lines=8> */
[----:B------:R-:W-:Y:S02]  /*9a00*/  IMAD.MOV.U32 R43, RZ, RZ, R215 ;  /* 0x000000ffff2b7224 */ /* 0x000fe400078e00d7 */
[----:B------:R-:W-:Y:S01]  /*9a10*/  @!P5 IMAD.MOV R47, RZ, RZ, -R47 ;  /* 0x000000ffff2fd224 */ /* 0x000fe200078e0a2f */
[C---:B------:R-:W-:Y:S01]  /*9a20*/  ISETP.GT.U32.AND P5, PT, R0.reuse, R210, PT ;  /* 0x000000d20000720c */ /* 0x040fe20003fa4070 */
[----:B------:R-:W-:Y:S02]  /*9a30*/  IMAD.MOV R214, RZ, RZ, -R214 ;  /* 0x000000ffffd67224 */ /* 0x000fe400078e0ad6 */
[----:B------:R-:W-:Y:S01]  /*9a40*/  @!P0 IMAD.MOV R43, RZ, RZ, -R43 ;  /* 0x000000ffff2b8224 */ /* 0x000fe200078e0a2b */
[C---:B------:R-:W-:Y:S01]  /*9a50*/  ISETP.GT.U32.AND P0, PT, R0.reuse, R209, PT ;  /* 0x000000d10000720c */ /* 0x040fe20003f04070 */
[----:B------:R-:W-:Y:S02]  /*9a60*/  IMAD R211, R0, R214, R218 ;  /* 0x000000d600d37224 */ /* 0x000fe400078e02da */
[----:B------:R-:W-:-:S02]  /*9a70*/  @!P6 IMAD.IADD R2, R2, 0x1, -R0 ;  /* 0x000000010202e824 */ /* 0x000fc400078e0a00 */
[--C-:B------:R-:W-:Y:S01]  /*9a80*/  @!P1 IMAD.IADD R213, R213, 0x1, -R0.reuse ;  /* 0x00000001d5d59824 */ /* 0x100fe200078e0a00 */
[C---:B------:R-:W-:Y:S01]  /*9a90*/  ISETP.GT.U32.AND P6, PT, R0.reuse, R211, PT ;  /* 0x000000d30000720c */ /* 0x040fe20003fc4070 */
[----:B------:R-:W-:Y:S01]  /*9aa0*/  @!P3 IMAD.MOV R51, RZ, RZ, -R51 ;  /* 0x000000ffff33b224 */ /* 0x000fe200078e0a33 */
[----:B------:R-:W-:Y:S01]  /*9ab0*/  ISETP.GT.U32.AND P1, PT, R0, R201, PT ;  /* 0x000000c90000720c */ /* 0x000fe20003f24070 */
[--C-:B------:R-:W-:Y:S01]  /*9ac0*/  @!P5 IMAD.IADD R210, R210, 0x1, -R0.reuse ;  /* 0x00000001d2d2d824 */ /* 0x100fe200078e0a00 */
[----:B------:R-:W-:Y:S01]  /*9ad0*/  ISETP.GE.AND P3, PT, R55, RZ, PT ;  /* 0x000000ff3700720c */ /* 0x000fe20003f66270 */
[----:B------:R-:W-:Y:S01]  /*9ae0*/  IMAD.MOV.U32 R55, RZ, RZ, R213 ;  /* 0x000000ffff377224 */ /* 0x000fe200078e00d5 */
[----:B------:R-:W-:Y:S01]  /*9af0*/  IABS R217, R71 ;  /* 0x0000004700d97213 */ /* 0x000fe20000000000 */
[----:B------:R-:W-:Y:S01]  /*9b00*/  @!P0 IMAD.IADD R209, R209, 0x1, -R0 ;  /* 0x00000001d1d18824 */ /* 0x000fe200078e0a00 */
[----:B------:R-:W-:Y:S01]  /*9b10*/  ISETP.GE.AND P0, PT, R67, RZ, PT ;  /* 0x000000ff4300720c */ /* 0x000fe20003f06270 */
[----:B------:R-:W-:Y:S01]  /*9b20*/  @!P4 IMAD.MOV R55, RZ, RZ, -R55 ;  /* 0x000000ffff37c224 */ /* 0x000fe200078e0a37 */
[----:B------:R-:W-:Y:S01]  /*9b30*/  ISETP.GT.U32.AND P4, PT, R0, R210, PT ;  /* 0x000000d20000720c */ /* 0x000fe20003f84070 */
[----:B------:R-:W-:Y:S01]  /*9b40*/  IMAD.HI.U32 R67, R138, R217, RZ ;  /* 0x000000d98a437227 */ /* 0x000fe200078e00ff */
[----:B------:R-:W-:-:S03]  /*9b50*/  IABS R214, R75 ;  /* 0x0000004b00d67213 */ /* 0x000fc60000000000 */
[--C-:B------:R-:W-:Y:S02]  /*9b60*/  @!P6 IMAD.IADD R211, R211, 0x1, -R0.reuse ;  /* 0x00000001d3d3e824 */ /* 0x100fe400078e0a00 */
[----:B------:R-:W-:Y:S02]  /*9b70*/  IMAD.MOV R67, RZ, RZ, -R67 ;  /* 0x000000ffff437224 */ /* 0x000fe400078e0a43 */
[----:B------:R-:W-:Y:S01]  /*9b80*/  @!P1 IMAD.IADD R201, R201, 0x1, -R0 ;  /* 0x00000001c9c99824 */ /* 0x000fe200078e0a00 */
[----:B------:R-:W-:Y:S02]  /*9b90*/  ISETP.GE.AND P1, PT, R63, RZ, PT ;  /* 0x000000ff3f00720c */ /* 0x000fe40003f26270 */
[----:B------:R-:W-:Y:S01]  /*9ba0*/  IABS R63, R83 ;  /* 0x00000053003f7213 */ /* 0x000fe20000000000 */
[C---:B------:R-:W-:Y:S01]  /*9bb0*/  IMAD R213, R0.reuse, R67, R217 ;  /* 0x0000004300d57224 */ /* 0x040fe200078e02d9 */
[----:B------:R-:W-:Y:S01]  /*9bc0*/  ISETP.GE.AND P5, PT, R59, RZ, PT ;  /* 0x000000ff3b00720c */ /* 0x000fe20003fa6270 */
[----:B------:R-:W-:Y:S01]  /*9bd0*/  IMAD.MOV.U32 R59, RZ, RZ, R209 ;  /* 0x000000ffff3b7224 */ /* 0x000fe200078e00d1 */
[----:B------:R-:W-:Y:S01]  /*9be0*/  ISETP.GT.U32.AND P6, PT, R0, R211, PT ;  /* 0x000000d30000720c */ /* 0x000fe20003fc4070 */
[----:B------:R-:W-:-:S04]  /*9bf0*/  IMAD.HI.U32 R67, R138, R214, RZ ;  /* 0x000000d68a437227 */ /* 0x000fc800078e00ff */
[----:B------:R-:W-:Y:S02]  /*9c00*/  IMAD.MOV.U32 R209, RZ, RZ, R63 ;  /* 0x000000ffffd17224 */ /* 0x000fe400078e003f */
[----:B------:R-:W-:Y:S02]  /*9c10*/  @!P4 IMAD.IADD R210, R210, 0x1, -R0 ;  /* 0x00000001d2d2c824 */ /* 0x000fe400078e0a00 */
[----:B------:R-:W-:Y:S02]  /*9c20*/  IMAD.MOV.U32 R63, RZ, RZ, R2 ;  /* 0x000000ffff3f7224 */ /* 0x000fe400078e0002 */
[----:B------:R-:W-:Y:S01]  /*9c30*/  @!P2 IMAD.MOV R59, RZ, RZ, -R59 ;  /* 0x000000ffff3ba224 */ /* 0x000fe200078e0a3b */
[C---:B------:R-:W-:Y:S01]  /*9c40*/  ISETP.GT.U32.AND P2, PT, R0.reuse, R201, PT ;  /* 0x000000c90000720c */ /* 0x040fe20003f44070 */
[----:B------:R-:W-:Y:S02]  /*9c50*/  IMAD.MOV R2, RZ, RZ, -R67 ;  /* 0x000000ffff027224 */ /* 0x000fe400078e0a43 */
[----:B------:R-:W-:Y:S01]  /*9c60*/  IMAD.MOV.U32 R67, RZ, RZ, R210 ;  /* 0x000000ffff437224 */ /* 0x000fe200078e00d2 */
[C---:B------:R-:W-:Y:S01]  /*9c70*/  ISETP.GT.U32.AND P4, PT, R0.reuse, R213, PT ;  /* 0x000000d50000720c */ /* 0x040fe20003f84070 */
[----:B------:R-:W-:-:S02]  /*9c80*/  IMAD R210, R0, R2, R214 ;  /* 0x0000000200d27224 */ /* 0x000fc400078e02d6 */
[----:B------:R-:W-:Y:S01]  /*9c90*/  @!P3 IMAD.MOV R63, RZ, RZ, -R63 ;  /* 0x000000ffff3fb224 */ /* 0x000fe200078e0a3f */
[----:B------:R-:W-:Y:S01]  /*9ca0*/  ISETP.GE.AND P3, PT, R71, RZ, PT ;  /* 0x000000ff4700720c */ /* 0x000fe20003f66270 */
[----:B------:R-:W-:Y:S01]  /*9cb0*/  @!P6 IMAD.IADD R211, R211, 0x1, -R0 ;  /* 0x00000001d3d3e824 */ /* 0x000fe200078e0a00 */
[----:B------:R-:W-:Y:S01]  /*9cc0*/  ISETP.GT.U32.AND P6, PT, R0, R210, PT ;  /* 0x000000d20000720c */ /* 0x000fe20003fc4070 */
[----:B------:R-:W-:-:S04]  /*9cd0*/  IMAD.HI.U32 R71, R138, R209, RZ ;  /* 0x000000d18a477227 */ /* 0x000fc800078e00ff */
[----:B------:R-:W-:Y:S02]  /*9ce0*/  IMAD.MOV R71, RZ, RZ, -R71 ;  /* 0x000000ffff477224 */ /* 0x000fe400078e0a47 */
[--C-:B------:R-:W-:Y:S01]  /*9cf0*/  @!P2 IMAD.IADD R201, R201, 0x1, -R0.reuse ;  /* 0x00000001c9c9a824 */ /* 0x100fe200078e0a00 */
[----:B------:R-:W-:Y:S01]  /*9d00*/  ISETP.GE.AND P2, PT, R83, RZ, PT ;  /* 0x000000ff5300720c */ /* 0x000fe20003f46270 */
[----:B------:R-:W-:Y:S01]  /*9d10*/  IMAD R2, R0, R71, R209 ;  /* 0x0000004700027224 */ /* 0x000fe200078e02d1 */
[----:B------:R-:W-:Y:S01]  /*9d20*/  IABS R83, R95 ;  /* 0x0000005f00537213 */ /* 0x000fe20000000000 */
[--C-:B------:R-:W-:Y:S02]  /*9d30*/  @!P4 IMAD.IADD R213, R213, 0x1, -R0.reuse ;  /* 0x00000001d5d5c824 */ /* 0x100fe400078e0a00 */
[----:B------:R-:W-:Y:S01]  /*9d40*/  IMAD.MOV.U32 R71, RZ, RZ, R201 ;  /* 0x000000ffff477224 */ /* 0x000fe200078e00c9 */
[----:B------:R-:W-:Y:S01]  /*9d50*/  ISETP.GE.AND P4, PT, R95, RZ, PT ;  /* 0x000000ff5f00720c */ /* 0x000fe20003f86270 */
[----:B------:R-:W-:Y:S01]  /*9d60*/  @!P6 IMAD.IADD R210, R210, 0x1, -R0 ;  /* 0x00000001d2d2e824 */ /* 0x000fe200078e0a00 */
[----:B------:R-:W-:Y:S01]  /*9d70*/  IABS R95, R79 ;  /* 0x0000004f005f7213 */ /* 0x000fe20000000000 */
[----:B------:R-:W-:Y:S01]  /*9d80*/  @!P5 IMAD.MOV R71, RZ, RZ, -R71 ;  /* 0x000000ffff47d224 */ /* 0x000fe200078e0a47 */
[----:B------:R-:W-:Y:S01]  /*9d90*/  ISETP.GT.U32.AND P5, PT, R0, R213, PT ;  /* 0x000000d50000720c */ /* 0x000fe20003fa4070 */
[----:B------:R-:W-:Y:S01]  /*9da0*/  IMAD.HI.U32 R215, R138, R83, RZ ;  /* 0x000000538ad77227 */ /* 0x000fe200078e00ff */
[----:B------:R-:W-:-:S03]  /*9db0*/  ISETP.GT.U32.AND P6, PT, R0, R210, PT ;  /* 0x000000d20000720c */ /* 0x000fc60003fc4070 */
[----:B------:R-:W-:Y:S01]  /*9dc0*/  @!P0 IMAD.MOV R67, RZ, RZ, -R67 ;  /* 0x000000ffff438224 */ /* 0x000fe200078e0a43 */
[----:B------:R-:W-:Y:S01]  /*9dd0*/  ISETP.GE.AND P0, PT, R75, RZ, PT ;  /* 0x000000ff4b00720c */ /* 0x000fe20003f06270 */
[----:B------:R-:W-:Y:S02]  /*9de0*/  IMAD.MOV.U32 R75, RZ, RZ, R211 ;  /* 0x000000ffff4b7224 */ /* 0x000fe400078e00d3 */
[----:B------:R-:W-:-:S04]  /*9df0*/  IMAD.HI.U32 R201, R138, R95, RZ ;  /* 0x0000005f8ac97227 */ /* 0x000fc800078e00ff */
[----:B------:R-:W-:Y:S02]  /*9e00*/  IMAD.MOV R211, RZ, RZ, -R215 ;  /* 0x000000ffffd37224 */ /* 0x000fe400078e0ad7 */
[----:B------:R-:W-:Y:S02]  /*9e10*/  IMAD.MOV R201, RZ, RZ, -R201 ;  /* 0x000000ffffc97224 */ /* 0x000fe400078e0ac9 */
[----:B------:R-:W-:Y:S01]  /*9e20*/  @!P1 IMAD.MOV R75, RZ, RZ, -R75 ;  /* 0x000000ffff4b9224 */ /* 0x000fe200078e0a4b */
[C---:B------:R-:W-:Y:S01]  /*9e30*/  ISETP.GT.U32.AND P1, PT, R0.reuse, R2, PT ;  /* 0x000000020000720c */ /* 0x040fe20003f24070 */
[C---:B------:R-:W-:Y:S02]  /*9e40*/  IMAD R211, R0.reuse, R211, R83 ;  /* 0x000000d300d37224 */ /* 0x040fe400078e0253 */
[C---:B------:R-:W-:Y:S02]  /*9e50*/  IMAD R95, R0.reuse, R201, R95 ;  /* 0x000000c9005f7224 */ /* 0x040fe400078e025f */
[--C-:B------:R-:W-:Y:S01]  /*9e60*/  @!P5 IMAD.IADD R213, R213, 0x1, -R0.reuse ;  /* 0x00000001d5d5d824 */ /* 0x100fe200078e0a00 */
[----:B------:R-:W-:Y:S01]  /*9e70*/  ISETP.GT.U32.AND P5, PT, R0, R211, PT ;  /* 0x000000d30000720c */ /* 0x000fe20003fa4070 */
[----:B------:R-:W-:Y:S01]  /*9e80*/  @!P6 IMAD.IADD R210, R210, 0x1, -R0 ;  /* 0x00000001d2d2e824 */ /* 0x000fe200078e0a00 */
[----:B------:R-:W-:-:S02]  /*9e90*/  ISETP.GT.U32.AND P6, PT, R0, R95, PT ;  /* 0x0000005f0000720c */ /* 0x000fc40003fc4070 */
[----:B------:R-:W-:-:S03]  /*9ea0*/  IABS R209, R91 ;  /* 0x0000005b00d17213 */ /* 0x000fc60000000000 */
[----:B------:R-:W-:Y:S01]  /*9eb0*/  @!P1 IMAD.IADD R2, R2, 0x1, -R0 ;  /* 0x0000000102029824 */ /* 0x000fe200078e0a00 */
[----:B------:R-:W-:Y:S01]  /*9ec0*/  IABS R214, R87 ;  /* 0x0000005700d67213 */ /* 0x000fe20000000000 */
[----:B------:R-:W-:Y:S01]  /*9ed0*/  IMAD.HI.U32 R83, R138, R209, RZ ;  /* 0x000000d18a537227 */ /* 0x000fe200078e00ff */
[----:B------:R-:W-:-:S03]  /*9ee0*/  IABS R201, R99 ;  /* 0x0000006300c97213 */ /* 0x000fc60000000000 */
[--C-:B------:R-:W-:Y:S01]  /*9ef0*/  @!P5 IMAD.IADD R211, R211, 0x1, -R0.reuse ;  /* 0x00000001d3d3d824 */ /* 0x100fe200078e0a00 */
[----:B------:R-:W-:Y:S01]  /*9f00*/  ISETP.GT.U32.AND P5, PT, R0, R2, PT ;  /* 0x000000020000720c */ /* 0x000fe20003fa4070 */
[----:B------:R-:W-:Y:S02]  /*9f10*/  @!P6 IMAD.IADD R95, R95, 0x1, -R0 ;  /* 0x000000015f5fe824 */ /* 0x000fe400078e0a00 */
[----:B------:R-:W-:Y:S01]  /*9f20*/  IMAD.HI.U32 R215, R138, R214, RZ ;  /* 0x000000d68ad77227 */ /* 0x000fe200078e00ff */
[----:B------:R-:W-:-:S03]  /*9f30*/  ISETP.GT.U32.AND P6, PT, R0, R211, PT ;  /* 0x000000d30000720c */ /* 0x000fc60003fc4070 */
[----:B------:R-:W-:Y:S02]  /*9f40*/  IMAD.MOV R83, RZ, RZ, -R83 ;  /* 0x000000ffff537224 */ /* 0x000fe400078e0a53 */
[----:B------:R-:W-:-:S04]  /*9f50*/  IMAD.HI.U32 R217, R138, R201, RZ ;  /* 0x000000c98ad97227 */ /* 0x000fc800078e00ff */
[----:B------:R-:W-:Y:S02]  /*9f60*/  IMAD.MOV R215, RZ, RZ, -R215 ;  /* 0x000000ffffd77224 */ /* 0x000fe400078e0ad7 */
[C---:B------:R-:W-:Y:S02]  /*9f70*/  IMAD R209, R0.reuse, R83, R209 ;  /* 0x0000005300d17224 */ /* 0x040fe400078e02d1 */
[----:B------:R-:W-:Y:S01]  /*9f80*/  IMAD.MOV R217, RZ, RZ, -R217 ;  /* 0x000000ffffd97224 */ /* 0x000fe200078e0ad9 */
[----:B------:R-:W-:Y:S01]  /*9f90*/  ISETP.GE.AND P1, PT, R79, RZ, PT ;  /* 0x000000ff4f00720c */ /* 0x000fe20003f26270 */
[----:B------:R-:W-:Y:S02]  /*9fa0*/  IMAD.MOV.U32 R83, RZ, RZ, R210 ;  /* 0x000000ffff537224 */ /* 0x000fe400078e00d2 */
[C---:B------:R-:W-:Y:S02]  /*9fb0*/  IMAD R214, R0.reuse, R215, R214 ;  /* 0x000000d700d67224 */ /* 0x040fe400078e02d6 */
[----:B------:R-:W-:-:S02]  /*9fc0*/  IMAD R210, R0, R217, R201 ;  /* 0x000000d900d27224 */ /* 0x000fc400078e02c9 */
[--C-:B------:R-:W-:Y:S01]  /*9fd0*/  @!P5 IMAD.IADD R2, R2, 0x1, -R0.reuse ;  /* 0x000000010202d824 */ /* 0x100fe200078e0a00 */
[C---:B------:R-:W-:Y:S01]  /*9fe0*/  ISETP.GT.U32.AND P5, PT, R0.reuse, R209, PT ;  /* 0x000000d10000720c */ /* 0x040fe20003fa4070 */
[----:B------:R-:W-:Y:S02]  /*9ff0*/  IMAD.MOV.U32 R79, RZ, RZ, R213 ;  /* 0x000000ffff4f7224 */ /* 0x000fe400078e00d5 */
[----:B------:R-:W-:Y:S01]  /*a000*/  @!P0 IMAD.MOV R83, RZ, RZ, -R83 ;  /* 0x000000ffff538224 */ /* 0x000fe200078e0a53 */
[C---:B------:R-:W-:Y:S01]  /*a010*/  ISETP.GT.U32.AND P0, PT, R0.reuse, R214, PT ;  /* 0x000000d60000720c */ /* 0x040fe20003f04070 */
[----:B------:R-:W-:Y:S01]  /*a020*/  @!P6 IMAD.IADD R211, R211, 0x1, -R0 ;  /* 0x00000001d3d3e824 */ /* 0x000fe200078e0a00 */
[C---:B------:R-:W-:Y:S01]  /*a030*/  ISETP.GT.U32.AND P6, PT, R0.reuse, R210, PT ;  /* 0x000000d20000720c */ /* 0x040fe20003fc4070 */
[----:B------:R-:W-:Y:S01]  /*a040*/  @!P3 IMAD.MOV R79, RZ, RZ, -R79 ;  /* 0x000000ffff4fb224 */ /* 0x000fe200078e0a4f */
[----:B------:R-:W-:Y:S02]  /*a050*/  IABS R215, R103 ;  /* 0x0000006700d77213 */ /* 0x000fe40000000000 */
[----:B------:R-:W-:-:S03]  /*a060*/  ISETP.GT.U32.AND P3, PT, R0, R95, PT ;  /* 0x0000005f0000720c */ /* 0x000fc60003f64070 */
[----:B------:R-:W-:Y:S01]  /*a070*/  IMAD.HI.U32 R201, R138, R215, RZ ;  /* 0x000000d78ac97227 */ /* 0x000fe200078e00ff */
[----:B------:R-:W-:-:S03]  /*a080*/  IABS R213, R107 ;  /* 0x0000006b00d57213 */ /* 0x000fc60000000000 */
[--C-:B------:R-:W-:Y:S02]  /*a090*/  @!P5 IMAD.IADD R209, R209, 0x1, -R0.reuse ;  /* 0x00000001d1d1d824 */ /* 0x100fe400078e0a00 */
[----:B------:R-:W-:Y:S02]  /*a0a0*/  IMAD.MOV R201, RZ, RZ, -R201 ;  /* 0x000000ffffc97224 */ /* 0x000fe400078e0ac9 */
[--C-:B------:R-:W-:Y:S02]  /*a0b0*/  @!P0 IMAD.IADD R214, R214, 0x1, -R0.reuse ;  /* 0x00000001d6d68824 */ /* 0x100fe400078e0a00 */
[--C-:B------:R-:W-:Y:S01]  /*a0c0*/  @!P6 IMAD.IADD R210, R210, 0x1, -R0.reuse ;  /* 0x00000001d2d2e824 */ /* 0x100fe200078e0a00 */
[C---:B------:R-:W-:Y:S01]  /*a0d0*/  ISETP.GT.U32.AND P6, PT, R0.reuse, R209, PT ;  /* 0x000000d10000720c */ /* 0x040fe20003fc4070 */
[----:B------:R-:W-:Y:S02]  /*a0e0*/  @!P3 IMAD.IADD R95, R95, 0x1, -R0 ;  /* 0x000000015f5fb824 */ /* 0x000fe400078e0a00 */
[----:B------:R-:W-:-:S02]  /*a0f0*/  IMAD R201, R0, R201, R215 ;  /* 0x000000c900c97224 */ /* 0x000fc400078e02d7 */
[----:B------:R-:W-:Y:S01]  /*a100*/  IMAD.HI.U32 R217, R138, R213, RZ ;  /* 0x000000d58ad97227 */ /* 0x000fe200078e00ff */
[----:B------:R-:W-:-:S03]  /*a110*/  ISETP.GT.U32.AND P5, PT, R0, R214, PT ;  /* 0x000000d60000720c */ /* 0x000fc60003fa4070 */
[----:B------:R-:W-:Y:S01]  /*a120*/  @!P1 IMAD.MOV R95, RZ, RZ, -R95 ;  /* 0x000000ffff5f9224 */ /* 0x000fe200078e0a5f */
[C---:B------:R-:W-:Y:S01]  /*a130*/  ISETP.GT.U32.AND P1, PT, R0.reuse, R201, PT ;  /* 0x000000c90000720c */ /* 0x040fe20003f24070 */
[----:B------:R-:W-:Y:S01]  /*a140*/  IMAD.MOV R217, RZ, RZ, -R217 ;  /* 0x000000ffffd97224 */ /* 0x000fe200078e0ad9 */
[----:B------:R-:W-:Y:S01]  /*a150*/  ISETP.GE.AND P3, PT, R87, RZ, PT ;  /* 0x000000ff5700720c */ /* 0x000fe20003f66270 */
[----:B------:R-:W-:Y:S01]  /*a160*/  IMAD.MOV.U32 R87, RZ, RZ, R2 ;  /* 0x000000ffff577224 */ /* 0x000fe200078e0002 */
[----:B------:R-:W-:Y:S01]  /*a170*/  ISETP.GE.AND P0, PT, R91, RZ, PT ;  /* 0x000000ff5b00720c */ /* 0x000fe20003f06270 */
[----:B------:R-:W-:Y:S02]  /*a180*/  IMAD.MOV.U32 R91, RZ, RZ, R211 ;  /* 0x000000ffff5b7224 */ /* 0x000fe400078e00d3 */
[C---:B------:R-:W-:Y:S01]  /*a190*/  IMAD R2, R0.reuse, R217, R213 ;  /* 0x000000d900027224 */ /* 0x040fe200078e02d5 */
[----:B------:R-:W-:Y:S01]  /*a1a0*/  IABS R215, R131 ;  /* 0x0000008300d77213 */ /* 0x000fe20000000000 */
[----:B------:R-:W-:Y:S01]  /*a1b0*/  @!P4 IMAD.MOV R91, RZ, RZ, -R91 ;  /* 0x000000ffff5bc224 */ /* 0x000fe200078e0a5b */
[----:B------:R-:W-:Y:S01]  /*a1c0*/  ISETP.GE.AND P4, PT, R99, RZ, PT ;  /* 0x000000ff6300720c */ /* 0x000fe20003f86270 */
[--C-:B------:R-:W-:Y:S01]  /*a1d0*/  @!P6 IMAD.IADD R209, R209, 0x1, -R0.reuse ;  /* 0x00000001d1d1e824 */ /* 0x100fe200078e0a00 */
[----:B------:R-:W-:Y:S01]  /*a1e0*/  ISETP.GT.U32.AND P6, PT, R0, R2, PT ;  /* 0x000000020000720c */ /* 0x000fe20003fc4070 */
[----:B------:R-:W-:Y:S01]  /*a1f0*/  @!P2 IMAD.MOV R87, RZ, RZ, -R87 ;  /* 0x000000ffff57a224 */ /* 0x000fe200078e0a57 */
[----:B------:R-:W-:Y:S01]  /*a200*/  IABS R99, R115 ;  /* 0x0000007300637213 */ /* 0x000fe20000000000 */
[----:B------:R-:W-:Y:S01]  /*a210*/  @!P5 IMAD.IADD R214, R214, 0x1, -R0 ;  /* 0x00000001d6d6d824 */ /* 0x000fe200078e0a00 */
[----:B------:R-:W-:Y:S01]  /*a220*/  ISETP.GT.U32.AND P2, PT, R0, R210, PT ;  /* 0x000000d20000720c */ /* 0x000fe20003f44070 */
[----:B------:R-:W-:-:S04]  /*a230*/  IMAD.HI.U32 R211, R138, R215, RZ ;  /* 0x000000d78ad37227 */ /* 0x000fc800078e00ff */
[----:B------:R-:W-:Y:S01]  /*a240*/  @!P1 IMAD.IADD R201, R201, 0x1, -R0 ;  /* 0x00000001c9c99824 */ /* 0x000fe200078e0a00 */
[----:B------:R-:W-:Y:S01]  /*a250*/  ISETP.GE.AND P1, PT, R131, RZ, PT ;  /* 0x000000ff8300720c */ /* 0x000fe20003f26270 */
[----:B------:R-:W-:Y:S01]  /*a260*/  IMAD.MOV.U32 R131, RZ, RZ, R99 ;  /* 0x000000ffff837224 */ /* 0x000fe200078e0063 */
[----:B------:R-:W-:Y:S01]  /*a270*/  IABS R213, R111 ;  /* 0x0000006f00d57213 */ /* 0x000fe20000000000 */
[----:B------:R-:W-:Y:S02]  /*a280*/  IMAD.MOV R211, RZ, RZ, -R211 ;  /* 0x000000ffffd37224 */ /* 0x000fe400078e0ad3 */
[----:B------:R-:W-:Y:S01]  /*a290*/  IMAD.MOV.U32 R99, RZ, RZ, R214 ;  /* 0x000000ffff637224 */ /* 0x000fe200078e00d6 */
[----:B------:R-:W-:Y:S01]  /*a2a0*/  ISETP.GE.AND P5, PT, R103, RZ, PT ;  /* 0x000000ff6700720c */ /* 0x000fe20003fa6270 */
[C---:B------:R-:W-:Y:S02]  /*a2b0*/  IMAD R211, R0.reuse, R211, R215 ;  /* 0x000000d300d37224 */ /* 0x040fe400078e02d7 */
[----:B------:R-:W-:Y:S01]  /*a2c0*/  @!P3 IMAD.MOV R99, RZ, RZ, -R99 ;  /* 0x000000ffff63b224 */ /* 0x000fe200078e0a63 */
[----:B------:R-:W-:Y:S01]  /*a2d0*/  ISETP.GT.U32.AND P3, PT, R0, R201, PT ;  /* 0x000000c90000720c */ /* 0x000fe20003f64070 */
[----:B------:R-:W-:-:S04]  /*a2e0*/  IMAD.HI.U32 R217, R138, R213, RZ ;  /* 0x000000d58ad97227 */ /* 0x000fc800078e00ff */
[--C-:B------:R-:W-:Y:S02]  /*a2f0*/  @!P6 IMAD.IADD R2, R2, 0x1, -R0.reuse ;  /* 0x000000010202e824 */ /* 0x100fe400078e0a00 */
[----:B------:R-:W-:Y:S01]  /*a300*/  IMAD.MOV.U32 R103, RZ, RZ, R209 ;  /* 0x000000ffff677224 */ /* 0x000fe200078e00d1 */
[----:B------:R-:W-:Y:S01]  /*a310*/  ISETP.GT.U32.AND P6, PT, R0, R211, PT ;  /* 0x000000d30000720c */ /* 0x000fe20003fc4070 */
[----:B------:R-:W-:Y:S01]  /*a320*/  @!P2 IMAD.IADD R210, R210, 0x1, -R0 ;  /* 0x00000001d2d2a824 */ /* 0x000fe200078e0a00 */
[----:B------:R-:W-:Y:S01]  /*a330*/  ISETP.GE.AND P2, PT, R107, RZ, PT ;  /* 0x000000ff6b00720c */ /* 0x000fe20003f46270 */
[----:B------:R-:W-:Y:S01]  /*a340*/  IMAD.HI.U32 R215, R138, R131, RZ ;  /* 0x000000838ad77227 */ /* 0x000fe200078e00ff */
[----:B------:R-:W-:-:S03]  /*a350*/  IABS R107, R119 ;  /* 0x00000077006b7213 */ /* 0x000fc60000000000 */
[----:B------:R-:W-:Y:S02]  /*a360*/  IMAD.MOV R217, RZ, RZ, -R217 ;  /* 0x000000ffffd97224 */ /* 0x000fe400078e0ad9 */
[----:B------:R-:W-:Y:S01]  /*a370*/  @!P0 IMAD.MOV R103, RZ, RZ, -R103 ;  /* 0x000000ffff678224 */ /* 0x000fe200078e0a67 */
[C---:B------:R-:W-:Y:S01]  /*a380*/  ISETP.GT.U32.AND P0, PT, R0.reuse, R2, PT ;  /* 0x000000020000720c */ /* 0x040fe20003f04070 */
[----:B------:R-:W-:Y:S02]  /*a390*/  IMAD.MOV R215, RZ, RZ, -R215 ;  /* 0x000000ffffd77224 */ /* 0x000fe400078e0ad7 */
[C---:B------:R-:W-:Y:S02]  /*a3a0*/  IMAD R209, R0.reuse, R217, R213 ;  /* 0x000000d900d17224 */ /* 0x040fe400078e02d5 */
[----:B------:R-:W-:Y:S02]  /*a3b0*/  IMAD.MOV.U32 R214, RZ, RZ, R107 ;  /* 0x000000ffffd67224 */ /* 0x000fe400078e006b */
[----:B------:R-:W-:-:S02]  /*a3c0*/  IMAD R131, R0, R215, R131 ;  /* 0x000000d700837224 */ /* 0x000fc400078e0283 */
[----:B------:R-:W-:Y:S01]  /*a3d0*/  @!P3 IMAD.IADD R201, R201, 0x1, -R0 ;  /* 0x00000001c9c9b824 */ /* 0x000fe200078e0a00 */
[----:B------:R-:W-:Y:S01]  /*a3e0*/  ISETP.GT.U32.AND P3, PT, R0, R209, PT ;  /* 0x000000d10000720c */ /* 0x000fe20003f64070 */
[----:B------:R-:W-:Y:S02]  /*a3f0*/  IMAD.MOV.U32 R107, RZ, RZ, R210 ;  /* 0x000000ffff6b7224 */ /* 0x000fe400078e00d2 */
[----:B------:R-:W-:-:S04]  /*a400*/  IMAD.HI.U32 R210, R138, R214, RZ ;  /* 0x000000d68ad27227 */ /* 0x000fc800078e00ff */
[----:B------:R-:W-:Y:S01]  /*a410*/  @!P6 IMAD.IADD R211, R211, 0x1, -R0 ;  /* 0x00000001d3d3e824 */ /* 0x000fe200078e0a00 */
[----:B------:R-:W-:Y:S01]  /*a420*/  ISETP.GT.U32.AND P6, PT, R0, R131, PT ;  /* 0x000000830000720c */ /* 0x000fe20003fc4070 */
[----:B------:R-:W-:Y:S02]  /*a430*/  IMAD.MOV R210, RZ, RZ, -R210 ;  /* 0x000000ffffd27224 */ /* 0x000fe400078e0ad2 */
[----:B------:R-:W-:Y:S01]  /*a440*/  @!P0 IMAD.IADD R2, R2, 0x1, -R0 ;  /* 0x0000000102028824 */ /* 0x000fe200078e0a00 */
[----:B------:R-:W-:Y:S01]  /*a450*/  ISETP.GE.AND P0, PT, R115, RZ, PT ;  /* 0x000000ff7300720c */ /* 0x000fe20003f06270 */
[----:B------:R-:W-:Y:S02]  /*a460*/  IMAD R210, R0, R210, R214 ;  /* 0x000000d200d27224 */ /* 0x000fe400078e02d6 */
[----:B------:R-:W-:Y:S01]  /*a470*/  IMAD.MOV.U32 R115, RZ, RZ, R2 ;  /* 0x000000ffff737224 */ /* 0x000fe200078e0002 */
[----:B------:R-:W-:Y:S01]  /*a480*/  IABS R217, R123 ;  /* 0x0000007b00d97213 */ /* 0x000fe20000000000 */
[----:B------:R-:W-:-:S02]  /*a490*/  @!P3 IMAD.IADD R209, R209, 0x1, -R0 ;  /* 0x00000001d1d1b824 */ /* 0x000fc400078e0a00 */
[----:B------:R-:W-:Y:S01]  /*a4a0*/  @!P2 IMAD.MOV R115, RZ, RZ, -R115 ;  /* 0x000000ffff73a224 */ /* 0x000fe200078e0a73 */
[C---:B------:R-:W-:Y:S01]  /*a4b0*/  ISETP.GT.U32.AND P2, PT, R0.reuse, R210, PT ;  /* 0x000000d20000720c */ /* 0x040fe20003f44070 */
[----:B------:R-:W-:Y:S01]  /*a4c0*/  @!P6 IMAD.IADD R131, R131, 0x1, -R0 ;  /* 0x000000018383e824 */ /* 0x000fe200078e0a00 */
[----:B------:R-:W-:Y:S01]  /*a4d0*/  IABS R213, R127 ;  /* 0x0000007f00d57213 */ /* 0x000fe20000000000 */
[----:B------:R-:W-:Y:S01]  /*a4e0*/  @!P4 IMAD.MOV R107, RZ, RZ, -R107 ;  /* 0x000000ffff6bc224 */ /* 0x000fe200078e0a6b */
[----:B------:R-:W-:Y:S01]  /*a4f0*/  ISETP.GT.U32.AND P6, PT, R0, R209, PT ;  /* 0x000000d10000720c */ /* 0x000fe20003fc4070 */
[----:B------:R-:W-:Y:S01]  /*a500*/  IMAD.HI.U32 R218, R138, R217, RZ ;  /* 0x000000d98ada7227 */ /* 0x000fe200078e00ff */
[----:B------:R-:W-:Y:S02]  /*a510*/  ISETP.GE.AND P4, PT, R111, RZ, PT ;  /* 0x000000ff6f00720c */ /* 0x000fe40003f86270 */
[----:B------:R-:W-:Y:S01]  /*a520*/  ISETP.GT.U32.AND P3, PT, R0, R211, PT ;  /* 0x000000d30000720c */ /* 0x000fe20003f64070 */
[----:B------:R-:W-:-:S02]  /*a530*/  IMAD.MOV.U32 R111, RZ, RZ, R201 ;  /* 0x000000ffff6f7224 */ /* 0x000fc400078e00c9 */
[----:B------:R-:W-:-:S04]  /*a540*/  IMAD.HI.U32 R201, R138, R213, RZ ;  /* 0x000000d58ac97227 */ /* 0x000fc800078e00ff */
[----:B------:R-:W-:Y:S02]  /*a550*/  IMAD.MOV R218, RZ, RZ, -R218 ;  /* 0x000000ffffda7224 */ /* 0x000fe400078e0ada */
[----:B------:R-:W-:Y:S02]  /*a560*/  IMAD.MOV R2, RZ, RZ, -R201 ;  /* 0x000000ffff027224 */ /* 0x000fe400078e0ac9 */
[----:B------:R-:W-:Y:S02]  /*a570*/  IMAD R201, R0, R218, R217 ;  /* 0x000000da00c97224 */ /* 0x000fe400078e02d9 */
[--C-:B------:R-:W-:Y:S02]  /*a580*/  @!P2 IMAD.IADD R210, R210, 0x1, -R0.reuse ;  /* 0x00000001d2d2a824 */ /* 0x100fe400078e0a00 */
[----:B------:R-:W-:Y:S01]  /*a590*/  @!P5 IMAD.MOV R111, RZ, RZ, -R111 ;  /* 0x000000ffff6fd224 */ /* 0x000fe200078e0a6f */
[C---:B------:R-:W-:Y:S01]  /*a5a0*/  ISETP.GT.U32.AND P5, PT, R0.reuse, R131, PT ;  /* 0x000000830000720c */ /* 0x040fe20003fa4070 */
[----:B------:R-:W-:Y:S01]  /*a5b0*/  @!P6 IMAD.IADD R209, R209, 0x1, -R0 ;  /* 0x00000001d1d1e824 */ /* 0x000fe200078e0a00 */
[----:B------:R-:W-:-:S02]  /*a5c0*/  ISETP.GT.U32.AND P6, PT, R0, R201, PT ;  /* 0x000000c90000720c */ /* 0x000fc40003fc4070 */
[----:B------:R-:W-:Y:S02]  /*a5d0*/  ISETP.GT.U32.AND P2, PT, R0, R210, PT ;  /* 0x000000d20000720c */ /* 0x000fe40003f44070 */
[----:B------:R-:W-:Y:S01]  /*a5e0*/  IABS R215, R139 ;  /* 0x0000008b00d77213 */ /* 0x000fe20000000000 */
[----:B------:R-:W-:Y:S01]  /*a5f0*/  @!P3 IMAD.IADD R211, R211, 0x1, -R0 ;  /* 0x00000001d3d3b824 */ /* 0x000fe200078e0a00 */
[----:B------:R-:W-:Y:S02]  /*a600*/  IABS R214, R141 ;  /* 0x0000008d00d67213 */ /* 0x000fe40000000000 */
[----:B------:R-:W-:Y:S01]  /*a610*/  ISETP.GE.AND P3, PT, R119, RZ, PT ;  /* 0x000000ff7700720c */ /* 0x000fe20003f66270 */
[----:B------:R-:W-:-:S04]  /*a620*/  IMAD.HI.U32 R217, R138, R215, RZ ;  /* 0x000000d78ad97227 */ /* 0x000fc800078e00ff */
[----:B------:R-:W-:Y:S02]  /*a630*/  IMAD.MOV.U32 R119, RZ, RZ, R211 ;  /* 0x000000ffff777224 */ /* 0x000fe400078e00d3 */
[----:B------:R-:W-:Y:S02]  /*a640*/  IMAD R2, R0, R2, R213 ;  /* 0x0000000200027224 */ /* 0x000fe400078e02d5 */
[----:B------:R-:W-:-:S04]  /*a650*/  IMAD.HI.U32 R213, R138, R214, RZ ;  /* 0x000000d68ad57227 */ /* 0x000fc800078e00ff */
[----:B------:R-:W-:Y:S02]  /*a660*/  IMAD.MOV R217, RZ, RZ, -R217 ;  /* 0x000000ffffd97224 */ /* 0x000fe400078e0ad9 */
[----:B------:R-:W-:Y:S01]  /*a670*/  @!P1 IMAD.MOV R119, RZ, RZ, -R119 ;  /* 0x000000ffff779224 */ /* 0x000fe200078e0a77 */
[----:B------:R-:W-:Y:S01]  /*a680*/  ISETP.GE.AND P1, PT, R123, RZ, PT ;  /* 0x000000ff7b00720c */ /* 0x000fe20003f26270 */
[--C-:B------:R-:W-:Y:S02]  /*a690*/  @!P5 IMAD.IADD R131, R131, 0x1, -R0.reuse ;  /* 0x000000018383d824 */ /* 0x100fe400078e0a00 */
[----:B------:R-:W-:Y:S02]  /*a6a0*/  IMAD.MOV R213, RZ, RZ, -R213 ;  /* 0x000000ffffd57224 */ /* 0x000fe400078e0ad5 */
[----:B------:R-:W-:Y:S02]  /*a6b0*/  @!P6 IMAD.IADD R201, R201, 0x1, -R0 ;  /* 0x00000001c9c9e824 */ /* 0x000fe400078e0a00 */
[----:B------:R-:W-:-:S02]  /*a6c0*/  IMAD.MOV.U32 R123, RZ, RZ, R209 ;  /* 0x000000ffff7b7224 */ /* 0x000fc400078e00d1 */
[----:B------:R-:W-:Y:S01]  /*a6d0*/  @!P2 IMAD.IADD R210, R210, 0x1, -R0 ;  /* 0x00000001d2d2a824 */ /* 0x000fe200078e0a00 */
[----:B------:R-:W-:Y:S01]  /*a6e0*/  ISETP.GE.AND P6, PT, R127, RZ, PT ;  /* 0x000000ff7f00720c */ /* 0x000fe20003fc6270 */
[C---:B------:R-:W-:Y:S02]  /*a6f0*/  IMAD R215, R0.reuse, R217, R215 ;  /* 0x000000d900d77224 */ /* 0x040fe400078e02d7 */
[----:B------:R-:W-:Y:S02]  /*a700*/  IMAD.MOV.U32 R127, RZ, RZ, R131 ;  /* 0x000000ffff7f7224 */ /* 0x000fe400078e0083 */
[C---:B------:R-:W-:Y:S02]  /*a710*/  IMAD R214, R0.reuse, R213, R214 ;  /* 0x000000d500d67224 */ /* 0x040fe400078e02d6 */
[----:B------:R-:W-:Y:S01]  /*a720*/  @!P4 IMAD.MOV R123, RZ, RZ, -R123 ;  /* 0x000000ffff7bc224 */ /* 0x000fe200078e0a7b */
[C---:B------:R-:W-:Y:S01]  /*a730*/  ISETP.GT.U32.AND P4, PT, R0.reuse, R201, PT ;  /* 0x000000c90000720c */ /* 0x040fe20003f84070 */
[----:B------:R-:W-:Y:S01]  /*a740*/  IMAD.MOV.U32 R131, RZ, RZ, R210 ;  /* 0x000000ffff837224 */ /* 0x000fe200078e00d2 */
[----:B------:R-:W-:-:S02]  /*a750*/  ISETP.GT.U32.AND P5, PT, R0, R2, PT ;  /* 0x000000020000720c */ /* 0x000fc40003fa4070 */
[C---:B------:R-:W-:Y:S01]  /*a760*/  ISETP.GT.U32.AND P2, PT, R0.reuse, R215, PT ;  /* 0x000000d70000720c */ /* 0x040fe20003f44070 */
[----:B------:R-:W-:Y:S01]  /*a770*/  @!P3 IMAD.MOV R131, RZ, RZ, -R131 ;  /* 0x000000ffff83b224 */ /* 0x000fe200078e0a83 */
[----:B------:R-:W-:Y:S02]  /*a780*/  IABS R211, R151 ;  /* 0x0000009700d37213 */ /* 0x000fe40000000000 */
[----:B------:R-:W-:Y:S01]  /*a790*/  ISETP.GT.U32.AND P3, PT, R0, R214, PT ;  /* 0x000000d60000720c */ /* 0x000fe20003f64070 */
[----:B------:R-:W-:Y:S01]  /*a7a0*/  @!P0 IMAD.MOV R127, RZ, RZ, -R127 ;  /* 0x000000ffff7f8224 */ /* 0x000fe200078e0a7f */
[----:B------:R-:W-:Y:S01]  /*a7b0*/  ISETP.GE.AND P0, PT, R139, RZ, PT ;  /* 0x000000ff8b00720c */ /* 0x000fe20003f06270 */
[----:B------:R-:W-:Y:S01]  /*a7c0*/  IMAD.HI.U32 R209, R138, R211, RZ ;  /* 0x000000d38ad17227 */ /* 0x000fe200078e00ff */
[----:B------:R-:W-:-:S03]  /*a7d0*/  IABS R139, R145 ;  /* 0x00000091008b7213 */ /* 0x000fc60000000000 */
[----:B------:R-:W-:Y:S02]  /*a7e0*/  IMAD.MOV R209, RZ, RZ, -R209 ;  /* 0x000000ffffd17224 */ /* 0x000fe400078e0ad1 */
[--C-:B------:R-:W-:Y:S02]  /*a7f0*/  @!P4 IMAD.IADD R201, R201, 0x1, -R0.reuse ;  /* 0x00000001c9c9c824 */ /* 0x100fe400078e0a00 */
[--C-:B------:R-:W-:Y:S02]  /*a800*/  @!P5 IMAD.IADD R2, R2, 0x1, -R0.reuse ;  /* 0x000000010202d824 */ /* 0x100fe400078e0a00 */
[----:B------:R-:W-:Y:S01]  /*a810*/  @!P2 IMAD.IADD R215, R215, 0x1, -R0 ;  /* 0x00000001d7d7a824 */ /* 0x000fe200078e0a00 */
[----:B------:R-:W-:Y:S01]  /*a820*/  ISETP.GE.AND P2, PT, R151, RZ, PT ;  /* 0x000000ff9700720c */ /* 0x000fe20003f46270 */
[----:B------:R-:W-:Y:S02]  /*a830*/  IMAD.MOV.U32 R151, RZ, RZ, R139 ;  /* 0x000000ffff977224 */ /* 0x000fe400078e008b */
[----:B------:R-:W-:Y:S01]  /*a840*/  IMAD R211, R0, R209, R211 ;  /* 0x000000d100d37224 */ /* 0x000fe200078e02d3 */
[----:B------:R-:W-:Y:S01]  /*a850*/  IABS R209, R143 ;  /* 0x0000008f00d17213 */ /* 0x000fe20000000000 */
[----:B------:R-:W-:-:S02]  /*a860*/  IMAD.MOV.U32 R139, RZ, RZ, R201 ;  /* 0x000000ffff8b7224 */ /* 0x000fc400078e00c9 */
[----:B------:R-:W-:Y:S01]  /*a870*/  @!P3 IMAD.IADD R214, R214, 0x1, -R0 ;  /* 0x00000001d6d6b824 */ /* 0x000fe200078e0a00 */
[----:B------:R-:W-:Y:S01]  /*a880*/  ISETP.GT.U32.AND P5, PT, R0, R2, PT ;  /* 0x000000020000720c */ /* 0x000fe20003fa4070 */
[----:B------:R-:W-:Y:S02]  /*a890*/  @!P1 IMAD.MOV R139, RZ, RZ, -R139 ;  /* 0x000000ffff8b9224 */ /* 0x000fe400078e0a8b */
[----:B------:R-:W-:Y:S01]  /*a8a0*/  IMAD.HI.U32 R210, R138, R209, RZ ;  /* 0x000000d18ad27227 */ /* 0x000fe200078e00ff */
[----:B------:R-:W-:-:S03]  /*a8b0*/  ISETP.GT.U32.AND P1, PT, R0, R214, PT ;  /* 0x000000d60000720c */ /* 0x000fc60003f24070 */
[----:B------:R-:W-:Y:S01]  /*a8c0*/  IMAD.MOV R210, RZ, RZ, -R210 ;  /* 0x000000ffffd27224 */ /* 0x000fe200078e0ad2 */
[----:B------:R-:W-:-:S03]  /*a8d0*/  IABS R213, R147 ;  /* 0x0000009300d57213 */ /* 0x000fc60000000000 */
[C---:B------:R-:W-:Y:S01]  /*a8e0*/  IMAD R201, R0.reuse, R210, R209 ;  /* 0x000000d200c97224 */ /* 0x040fe200078e02d1 */
[----:B------:R-:W-:Y:S01]  /*a8f0*/  ISETP.GT.U32.AND P4, PT, R0, R211, PT ;  /* 0x000000d30000720c */ /* 0x000fe20003f84070 */
[--C-:B------:R-:W-:Y:S01]  /*a900*/  @!P5 IMAD.IADD R2, R2, 0x1, -R0.reuse ;  /* 0x000000010202d824 */ /* 0x100fe200078e0a00 */
[----:B------:R-:W-:Y:S02]  /*a910*/  ISETP.GE.AND P5, PT, R141, RZ, PT ;  /* 0x000000ff8d00720c */ /* 0x000fe40003fa6270 */
[----:B------:R-:W-:Y:S01]  /*a920*/  ISETP.GT.U32.AND P3, PT, R0, R215, PT ;  /* 0x000000d70000720c */ /* 0x000fe20003f64070 */
[----:B------:R-:W-:Y:S01]  /*a930*/  @!P1 IMAD.IADD R214, R214, 0x1, -R0 ;  /* 0x00000001d6d69824 */ /* 0x000fe200078e0a00 */
[----:B------:R-:W-:Y:S01]  /*a940*/  ISETP.GT.U32.AND P1, PT, R0, R201, PT ;  /* 0x000000c90000720c */ /* 0x000fe20003f24070 */
[----:B------:R-:W-:Y:S02]  /*a950*/  IMAD.MOV.U32 R141, RZ, RZ, R2 ;  /* 0x000000ffff8d7224 */ /* 0x000fe400078e0002 */
[----:B------:R-:W-:-:S02]  /*a960*/  IMAD.MOV.U32 R2, RZ, RZ, R213 ;  /* 0x000000ffff027224 */ /* 0x000fc400078e00d5 */
[----:B------:R-:W-:Y:S01]  /*a970*/  @!P6 IMAD.MOV R141, RZ, RZ, -R141 ;  /* 0x000000ffff8de224 */ /* 0x000fe200078e0a8d */
[----:B------:R-:W-:Y:S01]  /*a980*/  ISETP.GE.AND P6, PT, R143, RZ, PT ;  /* 0x000000ff8f00720c */ /* 0x000fe20003fc6270 */
[----:B------:R-:W-:-:S04]  /*a990*/  IMAD.HI.U32 R213, R138, R2, RZ ;  /* 0x000000028ad57227 */ /* 0x000fc800078e00ff */
[----:B------:R-:W-:-:S04]  /*a9a0*/  IMAD.HI.U32 R143, R138, R151, RZ ;  /* 0x000000978a8f7227 */ /* 0x000fc800078e00ff */
[----:B------:R-:W-:Y:S02]  /*a9b0*/  IMAD.MOV R213, RZ, RZ, -R213 ;  /* 0x000000ffffd57224 */ /* 0x000fe400078e0ad5 */
[--C-:B------:R-:W-:Y:S02]  /*a9c0*/  @!P4 IMAD.IADD R211, R211, 0x1, -R0.reuse ;  /* 0x00000001d3d3c824 */ /* 0x100fe400078e0a00 */
[----:B------:R-:W-:Y:S02]  /*a9d0*/  IMAD.MOV R143, RZ, RZ, -R143 ;  /* 0x000000ffff8f7224 */ /* 0x000fe400078e0a8f */
[----:B------:R-:W-:Y:S02]  /*a9e0*/  @!P3 IMAD.IADD R215, R215, 0x1, -R0 ;  /* 0x00000001d7d7b824 */ /* 0x000fe400078e0a00 */
[C---:B------:R-:W-:Y:S01]  /*a9f0*/  IMAD R2, R0.reuse, R213, R2 ;  /* 0x000000d500027224 */ /* 0x040fe200078e0202 */
[----:B------:R-:W-:Y:S01]  /*aa00*/  IABS R213, R149 ;  /* 0x0000009500d57213 */ /* 0x000fe20000000000 */
[----:B------:R-:W-:Y:S01]  /*aa10*/  @!P1 IMAD.IADD R201, R201, 0x1, -R0 ;  /* 0x00000001c9c99824 */ /* 0x000fe200078e0a00 */
[C---:B------:R-:W-:Y:S01]  /*aa20*/  ISETP.GT.U32.AND P4, PT, R0.reuse, R211, PT ;  /* 0x000000d30000720c */ /* 0x040fe20003f84070 */
[C---:B------:R-:W-:Y:S01]  /*aa30*/  IMAD R151, R0.reuse, R143, R151 ;  /* 0x0000008f00977224 */ /* 0x040fe200078e0297 */
[----:B------:R-:W-:Y:S01]  /*aa40*/  ISETP.GE.AND P3, PT, R145, RZ, PT ;  /* 0x000000ff9100720c */ /* 0x000fe20003f66270 */
[----:B------:R-:W-:Y:S01]  /*aa50*/  IMAD.MOV.U32 R143, RZ, RZ, R215 ;  /* 0x000000ffff8f7224 */ /* 0x000fe200078e00d7 */
[----:B------:R-:W-:Y:S01]  /*aa60*/  ISETP.GT.U32.AND P1, PT, R0, R201, PT ;  /* 0x000000c90000720c */ /* 0x000fe20003f24070 */
[----:B------:R-:W-:-:S02]  /*aa70*/  IMAD.MOV.U32 R145, RZ, RZ, R214 ;  /* 0x000000ffff917224 */ /* 0x000fc400078e00d6 */
[----:B------:R-:W-:-:S04]  /*aa80*/  IMAD.HI.U32 R218, R138, R213, RZ ;  /* 0x000000d58ada7227 */ /* 0x000fc800078e00ff */
[----:B------:R-:W-:Y:S01]  /*aa90*/  @!P0 IMAD.MOV R143, RZ, RZ, -R143 ;  /* 0x000000ffff8f8224 */ /* 0x000fe200078e0a8f */
[C---:B------:R-:W-:Y:S01]  /*aaa0*/  ISETP.GT.U32.AND P0, PT, R0.reuse, R151, PT ;  /* 0x000000970000720c */ /* 0x040fe20003f04070 */
[----:B------:R-:W-:Y:S01]  /*aab0*/  @!P5 IMAD.MOV R145, RZ, RZ, -R145 ;  /* 0x000000ffff91d224 */ /* 0x000fe200078e0a91 */
[C---:B------:R-:W-:Y:S01]  /*aac0*/  ISETP.GT.U32.AND P5, PT, R0.reuse, R2, PT ;  /* 0x000000020000720c */ /* 0x040fe20003fa4070 */
[----:B------:R-:W-:Y:S01]  /*aad0*/  IMAD.MOV R218, RZ, RZ, -R218 ;  /* 0x000000ffffda7224 */ /* 0x000fe200078e0ada */
[----:B------:R-:W-:Y:S01]  /*aae0*/  IABS R217, R153 ;  /* 0x0000009900d97213 */ /* 0x000fe20000000000 */
[----:B------:R-:W-:Y:S02]  /*aaf0*/  @!P4 IMAD.IADD R211, R211, 0x1, -R0 ;  /* 0x00000001d3d3c824 */ /* 0x000fe400078e0a00 */
[----:B------:R-:W-:Y:S01]  /*ab00*/  IMAD R213, R0, R218, R213 ;  /* 0x000000da00d57224 */ /* 0x000fe200078e02d5 */
[----:B------:R-:W-:Y:S01]  /*ab10*/  ISETP.GE.AND P4, PT, R147, RZ, PT ;  /* 0x000000ff9300720c */ /* 0x000fe20003f86270 */
[----:B------:R-:W-:-:S04]  /*ab20*/  IMAD.HI.U32 R215, R138, R217, RZ ;  /* 0x000000d98ad77227 */ /* 0x000fc800078e00ff */
[--C-:B------:R-:W-:Y:S01]  /*ab30*/  @!P1 IMAD.IADD R201, R201, 0x1, -R0.reuse ;  /* 0x00000001c9c99824 */ /* 0x100fe200078e0a00 */
[----:B------:R-:W-:Y:S01]  /*ab40*/  ISETP.GT.U32.AND P1, PT, R0, R213, PT ;  /* 0x000000d50000720c */ /* 0x000fe20003f24070 */
[----:B------:R-:W-:Y:S01]  /*ab50*/  IMAD.MOV.U32 R147, RZ, RZ, R211 ;  /* 0x000000ffff937224 */ /* 0x000fe200078e00d3 */
[----:B------:R-:W-:Y:S01]  /*ab60*/  IABS R210, R155 ;  /* 0x0000009b00d27213 */ /* 0x000fe20000000000 */
[----:B------:R-:W-:Y:S02]  /*ab70*/  IMAD.MOV R211, RZ, RZ, -R215 ;  /* 0x000000ffffd37224 */ /* 0x000fe400078e0ad7 */
[--C-:B------:R-:W-:Y:S01]  /*ab80*/  @!P0 IMAD.IADD R151, R151, 0x1, -R0.reuse ;  /* 0x0000000197978824 */ /* 0x100fe200078e0a00 */
[----:B------:R-:W-:Y:S01]  /*ab90*/  IABS R209, R157 ;  /* 0x0000009d00d17213 */ /* 0x000fe20000000000 */
[----:B------:R-:W-:Y:S02]  /*aba0*/  @!P5 IMAD.IADD R2, R2, 0x1, -R0 ;  /* 0x000000010202d824 */ /* 0x000fe400078e0a00 */
[----:B------:R-:W-:Y:S01]  /*abb0*/  @!P2 IMAD.MOV R147, RZ, RZ, -R147 ;  /* 0x000000ffff93a224 */ /* 0x000fe200078e0a93 */
[----:B------:R-:W-:Y:S01]  /*abc0*/  ISETP.GE.AND P2, PT, R149, RZ, PT ;  /* 0x000000ff9500720c */ /* 0x000fe20003f46270 */
[C---:B------:R-:W-:Y:S01]  /*abd0*/  IMAD R211, R0.reuse, R211, R217 ;  /* 0x000000d300d37224 */ /* 0x040fe200078e02d9 */
[C---:B------:R-:W-:Y:S01]  /*abe0*/  ISETP.GT.U32.AND P0, PT, R0.reuse, R151, PT ;  /* 0x000000970000720c */ /* 0x040fe20003f04070 */
[----:B------:R-:W-:Y:S01]  /*abf0*/  IMAD.MOV.U32 R149, RZ, RZ, R201 ;  /* 0x000000ffff957224 */ /* 0x000fe200078e00c9 */
[----:B------:R-:W-:Y:S01]  /*ac00*/  ISETP.GT.U32.AND P5, PT, R0, R2, PT ;  /* 0x000000020000720c */ /* 0x000fe20003fa4070 */
[----:B------:R-:W-:-:S04]  /*ac10*/  IMAD.HI.U32 R215, R138, R210, RZ ;  /* 0x000000d28ad77227 */ /* 0x000fc800078e00ff */
[----:B------:R-:W-:-:S04]  /*ac20*/  IMAD.HI.U32 R214, R138, R209, RZ ;  /* 0x000000d18ad67227 */ /* 0x000fc800078e00ff */
[----:B------:R-:W-:Y:S01]  /*ac30*/  @!P6 IMAD.MOV R149, RZ, RZ, -R149 ;  /* 0x000000ffff95e224 */ /* 0x000fe200078e0a95 */
[C---:B------:R-:W-:Y:S01]  /*ac40*/  ISETP.GT.U32.AND P6, PT, R0.reuse, R211, PT ;  /* 0x000000d30000720c */ /* 0x040fe20003fc4070 */
[----:B------:R-:W-:Y:S02]  /*ac50*/  IMAD.MOV R215, RZ, RZ, -R215 ;  /* 0x000000ffffd77224 */ /* 0x000fe400078e0ad7 */
[----:B------:R-:W-:Y:S02]  /*ac60*/  IMAD.MOV R214, RZ, RZ, -R214 ;  /* 0x000000ffffd67224 */ /* 0x000fe400078e0ad6 */
[----:B------:R-:W-:Y:S02]  /*ac70*/  @!P1 IMAD.IADD R213, R213, 0x1, -R0 ;  /* 0x00000001d5d59824 */ /* 0x000fe400078e0a00 */
[C---:B------:R-:W-:Y:S02]  /*ac80*/  IMAD R210, R0.reuse, R215, R210 ;  /* 0x000000d700d27224 */ /* 0x040fe400078e02d2 */
[C---:B------:R-:W-:Y:S01]  /*ac90*/  IMAD R209, R0.reuse, R214, R209 ;  /* 0x000000d600d17224 */ /* 0x040fe200078e02d1 */
[C---:B------:R-:W-:Y:S01]  /*aca0*/  ISETP.GT.U32.AND P1, PT, R0.reuse, R213, PT ;  /* 0x000000d50000720c */ /* 0x040fe20003f24070 */
[--C-:B------:R-:W-:Y:S01]  /*acb0*/  @!P0 IMAD.IADD R151, R151, 0x1, -R0.reuse ;  /* 0x0000000197978824 */ /* 0x100fe200078e0a00 */
[----:B------:R-:W-:Y:S01]  /*acc0*/  ISETP.GT.U32.AND P0, PT, R0, R210, PT ;  /* 0x000000d20000720c */ /* 0x000fe20003f04070 */
[--C-:B------:R-:W-:Y:S01]  /*acd0*/  @!P5 IMAD.IADD R2, R2, 0x1, -R0.reuse ;  /* 0x000000010202d824 */ /* 0x100fe200078e0a00 */
[----:B------:R-:W-:Y:S01]  /*ace0*/  ISETP.GT.U32.AND P5, PT, R0, R209, PT ;  /* 0x000000d10000720c */ /* 0x000fe20003fa4070 */
[----:B------:R-:W-:Y:S01]  /*acf0*/  @!P6 IMAD.IADD R211, R211, 0x1, -R0 ;  /* 0x00000001d3d3e824 */ /* 0x000fe200078e0a00 */
[----:B------:R-:W-:-:S02]  /*ad00*/  IABS R214, R161 ;  /* 0x000000a100d67213 */ /* 0x000fc40000000000 */
[----:B------:R-:W-:Y:S01]  /*ad10*/  IABS R201, R159 ;  /* 0x0000009f00c97213 */ /* 0x000fe20000000000 */
[----:B------:R-:W-:Y:S01]  /*ad20*/  @!P3 IMAD.MOV R151, RZ, RZ, -R151 ;  /* 0x000000ffff97b224 */ /* 0x000fe200078e0a97 */
[----:B------:R-:W-:Y:S01]  /*ad30*/  ISETP.GE.AND P3, PT, R153, RZ, PT ;  /* 0x000000ff9900720c */ /* 0x000fe20003f66270 */
[----:B------:R-:W-:Y:S01]  /*ad40*/  IMAD.HI.U32 R153, R138, R214, RZ ;  /* 0x000000d68a997227 */ /* 0x000fe200078e00ff */
[----:B------:R-:W-:-:S03]  /*ad50*/  ISETP.GT.U32.AND P6, PT, R0, R211, PT ;  /* 0x000000d30000720c */ /* 0x000fc60003fc4070 */
[----:B------:R-:W-:-:S04]  /*ad60*/  IMAD.HI.U32 R215, R138, R201, RZ ;  /* 0x000000c98ad77227 */ /* 0x000fc800078e00ff */
[--C-:B------:R-:W-:Y:S01]  /*ad70*/  @!P1 IMAD.IADD R213, R213, 0x1, -R0.reuse ;  /* 0x00000001d5d59824 */ /* 0x100fe200078e0a00 */
[----:B------:R-:W-:Y:S01]  /*ad80*/  ISETP.GE.AND P1, PT, R155, RZ, PT ;  /* 0x000000ff9b00720c */ /* 0x000fe20003f26270 */
[----:B------:R-:W-:Y:S02]  /*ad90*/  IMAD.MOV R155, RZ, RZ, -R153 ;  /* 0x000000ffff9b7224 */ /* 0x000fe400078e0a99 */
[----:B------:R-:W-:Y:S02]  /*ada0*/  IMAD.MOV R215, RZ, RZ, -R215 ;  /* 0x000000ffffd77224 */ /* 0x000fe400078e0ad7 */
[----:B------:R-:W-:Y:S02]  /*adb0*/  @!P0 IMAD.IADD R210, R210, 0x1, -R0 ;  /* 0x00000001d2d28824 */ /* 0x000fe400078e0a00 */
[----:B------:R-:W-:Y:S02]  /*adc0*/  IMAD.MOV.U32 R153, RZ, RZ, R2 ;  /* 0x000000ffff997224 */ /* 0x000fe400078e0002 */
[----:B------:R-:W-:-:S02]  /*add0*/  @!P5 IMAD.IADD R209, R209, 0x1, -R0 ;  /* 0x00000001d1d1d824 */ /* 0x000fc400078e0a00 */
[C---:B------:R-:W-:Y:S02]  /*ade0*/  IMAD R201, R0.reuse, R215, R201 ;  /* 0x000000d700c97224 */ /* 0x040fe400078e02c9 */
[----:B------:R-:W-:Y:S01]  /*adf0*/  @!P4 IMAD.MOV R153, RZ, RZ, -R153 ;  /* 0x000000ffff99c224 */ /* 0x000fe200078e0a99 */
[C---:B------:R-:W-:Y:S02]  /*ae00*/  ISETP.GT.U32.AND P4, PT, R0.reuse, R210, PT ;  /* 0x000000d20000720c */ /* 0x040fe40003f84070 */
[C---:B------:R-:W-:Y:S01]  /*ae10*/  ISETP.GT.U32.AND P5, PT, R0.reuse, R209, PT ;  /* 0x000000d10000720c */ /* 0x040fe20003fa4070 */
[----:B------:R-:W-:Y:S01]  /*ae20*/  @!P6 IMAD.IADD R211, R211, 0x1, -R0 ;  /* 0x00000001d3d3e824 */ /* 0x000fe200078e0a00 */
[C---:B------:R-:W-:Y:S01]  /*ae30*/  ISETP.GT.U32.AND P6, PT, R0.reuse, R201, PT ;  /* 0x000000c90000720c */ /* 0x040fe20003fc4070 */
[----:B------:R-:W-:Y:S02]  /*ae40*/  IMAD R2, R0, R155, R214 ;  /* 0x0000009b00027224 */ /* 0x000fe400078e02d6 */
[----:B------:R-:W-:-:S04]  /*ae50*/  IMAD.MOV.U32 R155, RZ, RZ, R213 ;  /* 0x000000ffff9b7224 */ /* 0x000fc800078e00d5 */
[----:B------:R-:W-:Y:S01]  /*ae60*/  @!P2 IMAD.MOV R155, RZ, RZ, -R155 ;  /* 0x000000ffff9ba224 */ /* 0x000fe200078e0a9b */
[----:B------:R-:W-:Y:S02]  /*ae70*/  ISETP.GE.AND P2, PT, R159, RZ, PT ;  /* 0x000000ff9f00720c */ /* 0x000fe40003f46270 */
[----:B------:R-:W-:Y:S01]  /*ae80*/  IABS R159, R169 ;  /* 0x000000a9009f7213 */ /* 0x000fe20000000000 */
[--C-:B------:R-:W-:Y:S01]  /*ae90*/  @!P4 IMAD.IADD R210, R210, 0x1, -R0.reuse ;  /* 0x00000001d2d2c824 */ /* 0x100fe200078e0a00 */
[----:B------:R-:W-:Y:S01]  /*aea0*/  IABS R213, R165 ;  /* 0x000000a500d57213 */ /* 0x000fe20000000000 */
[--C-:B------:R-:W-:Y:S01]  /*aeb0*/  @!P5 IMAD.IADD R209, R209, 0x1, -R0.reuse ;  /* 0x00000001d1d1d824 */ /* 0x100fe200078e0a00 */
[----:B------:R-:W-:Y:S01]  /*aec0*/  ISETP.GE.AND P5, PT, R165, RZ, PT ;  /* 0x000000ffa500720c */ /* 0x000fe20003fa6270 */
[----:B------:R-:W-:Y:S01]  /*aed0*/  IMAD.MOV.U32 R165, RZ, RZ, R159 ;  /* 0x000000ffffa57224 */ /* 0x000fe200078e009f */
[----:B------:R-:W-:Y:S01]  /*aee0*/  ISETP.GE.AND P0, PT, R157, RZ, PT ;  /* 0x000000ff9d00720c */ /* 0x000fe20003f06270 */
[----:B------:R-:W-:-:S02]  /*aef0*/  @!P6 IMAD.IADD R201, R201, 0x1, -R0 ;  /* 0x00000001c9c9e824 */ /* 0x000fc400078e0a00 */
[----:B------:R-:W-:Y:S02]  /*af00*/  IMAD.MOV.U32 R159, RZ, RZ, R210 ;  /* 0x000000ffff9f7224 */ /* 0x000fe400078e00d2 */
[----:B------:R-:W-:Y:S02]  /*af10*/  IMAD.MOV.U32 R157, RZ, RZ, R211 ;  /* 0x000000ffff9d7224 */ /* 0x000fe400078e00d3 */
[----:B------:R-:W-:Y:S01]  /*af20*/  IMAD.MOV.U32 R211, RZ, RZ, R213 ;  /* 0x000000ffffd37224 */ /* 0x000fe200078e00d5 */
[----:B------:R-:W-:Y:S01]  /*af30*/  ISETP.GE.AND P4, PT, R161, RZ, PT ;  /* 0x000000ffa100720c */ /* 0x000fe20003f86270 */
[----:B------:R-:W-:Y:S01]  /*af40*/  @!P1 IMAD.MOV R159, RZ, RZ, -R159 ;  /* 0x000000ffff9f9224 */ /* 0x000fe200078e0a9f */
[C---:B------:R-:W-:Y:S01]  /*af50*/  ISETP.GT.U32.AND P1, PT, R0.reuse, R201, PT ;  /* 0x000000c90000720c */ /* 0x040fe20003f24070 */
[----:B------:R-:W-:Y:S01]  /*af60*/  @!P3 IMAD.MOV R157, RZ, RZ, -R157 ;  /* 0x000000ffff9db224 */ /* 0x000fe200078e0a9d */
[----:B------:R-:W-:Y:S01]  /*af70*/  ISETP.GT.U32.AND P3, PT, R0, R2, PT ;  /* 0x000000020000720c */ /* 0x000fe20003f64070 */
[----:B------:R-:W-:Y:S01]  /*af80*/  IMAD.HI.U32 R161, R138, R211, RZ ;  /* 0x000000d38aa17227 */ /* 0x000fe200078e00ff */
[----:B------:R-:W-:-:S02]  /*af90*/  ISETP.GE.AND P6, PT, R169, RZ, PT ;  /* 0x000000ffa900720c */ /* 0x000fc40003fc6270 */
[----:B------:R-:W-:Y:S01]  /*afa0*/  IABS R169, R163 ;  /* 0x000000a300a97213 */ /* 0x000fe20000000000 */
[----:B------:R-:W-:Y:S02]  /*afb0*/  IMAD.MOV R210, RZ, RZ, -R161 ;  /* 0x000000ffffd27224 */ /* 0x000fe400078e0aa1 */
[----:B------:R-:W-:Y:S02]  /*afc0*/  IMAD.MOV.U32 R161, RZ, RZ, R209 ;  /* 0x000000ffffa17224 */ /* 0x000fe400078e00d1 */
[C---:B------:R-:W-:Y:S02]  /*afd0*/  IMAD R210, R0.reuse, R210, R211 ;  /* 0x000000d200d27224 */ /* 0x040fe400078e02d3 */
[----:B------:R-:W-:Y:S02]  /*afe0*/  IMAD.MOV.U32 R209, RZ, RZ, R169 ;  /* 0x000000ffffd17224 */ /* 0x000fe400078e00a9 */
[----:B------:R-:W-:Y:S01]  /*aff0*/  @!P0 IMAD.MOV R161, RZ, RZ, -R161 ;  /* 0x000000ffffa18224 */ /* 0x000fe200078e0aa1 */
[----:B------:R-:W-:Y:S01]  /*b000*/  ISETP.GE.AND P0, PT, R163, RZ, PT ;  /* 0x000000ffa300720c */ /* 0x000fe20003f06270 */
[--C-:B------:R-:W-:Y:S01]  /*b010*/  @!P1 IMAD.IADD R201, R201, 0x1, -R0.reuse ;  /* 0x00000001c9c99824 */ /* 0x100fe200078e0a00 */
[----:B------:R-:W-:Y:S01]  /*b020*/  ISETP.GT.U32.AND P1, PT, R0, R210, PT ;  /* 0x000000d20000720c */ /* 0x000fe20003f24070 */
[----:B------:R-:W-:-:S02]  /*b030*/  @!P3 IMAD.IADD R2, R2, 0x1, -R0 ;  /* 0x000000010202b824 */ /* 0x000fc400078e0a00 */
[----:B------:R-:W-:-:S03]  /*b040*/  IMAD.HI.U32 R163, R138, R209, RZ ;  /* 0x000000d18aa37227 */ /* 0x000fc600078e00ff */
[----:B------:R-:W-:Y:S01]  /*b050*/  ISETP.GT.U32.AND P3, PT, R0, R2, PT ;  /* 0x000000020000720c */ /* 0x000fe20003f64070 */
[----:B------:R-:W-:Y:S02]  /*b060*/  IMAD.MOV R163, RZ, RZ, -R163 ;  /* 0x000000ffffa37224 */ /* 0x000fe400078e0aa3 */
[----:B------:R-:W-:-:S04]  /*b070*/  IMAD.HI.U32 R213, R138, R165, RZ ;  /* 0x000000a58ad57227 */ /* 0x000fc800078e00ff */
[----:B------:R-:W-:Y:S02]  /*b080*/  IMAD R209, R0, R163, R209 ;  /* 0x000000a300d17224 */ /* 0x000fe400078e02d1 */
[----:B------:R-:W-:Y:S02]  /*b090*/  IMAD.MOV R213, RZ, RZ, -R213 ;  /* 0x000000ffffd57224 */ /* 0x000fe400078e0ad5 */
[--C-:B------:R-:W-:Y:S01]  /*b0a0*/  @!P1 IMAD.IADD R210, R210, 0x1, -R0.reuse ;  /* 0x00000001d2d29824 */ /* 0x100fe200078e0a00 */
[C---:B------:R-:W-:Y:S01]  /*b0b0*/  ISETP.GT.U32.AND P1, PT, R0.reuse, R209, PT ;  /* 0x000000d10000720c */ /* 0x040fe20003f24070 */
[----:B------:R-:W-:Y:S02]  /*b0c0*/  IMAD R169, R0, R213, R165 ;  /* 0x000000d500a97224 */ /* 0x000fe400078e02a5 */
[----:B------:R-:W-:Y:S02]  /*b0d0*/  IMAD.MOV.U32 R163, RZ, RZ, R201 ;  /* 0x000000ffffa37224 */ /* 0x000fe400078e00c9 */
[----:B------:R-:W-:Y:S01]  /*b0e0*/  @!P3 IMAD.IADD R2, R2, 0x1, -R0 ;  /* 0x000000010202b824 */ /* 0x000fe200078e0a00 */
[C---:B------:R-:W-:Y:S01]  /*b0f0*/  ISETP.GT.U32.AND P3, PT, R0.reuse, R169, PT ;  /* 0x000000a90000720c */ /* 0x040fe20003f64070 */
[----:B------:R-:W-:Y:S01]  /*b100*/  @!P2 IMAD.MOV R163, RZ, RZ, -R163 ;  /* 0x000000ffffa3a224 */ /* 0x000fe200078e0aa3 */
[----:B------:R-:W-:-:S02]  /*b110*/  ISETP.GT.U32.AND P2, PT, R0, R210, PT ;  /* 0x000000d20000720c */ /* 0x000fc40003f44070 */
[----:B------:R-:W-:Y:S02]  /*b120*/  IABS R215, R167 ;  /* 0x000000a700d77213 */ /* 0x000fe40000000000 */
[----:B------:R-:W-:Y:S01]  /*b130*/  IABS R214, R179 ;  /* 0x000000b300d67213 */ /* 0x000fe20000000000 */
[----:B------:R-:W-:Y:S02]  /*b140*/  @!P1 IMAD.IADD R209, R209, 0x1, -R0 ;  /* 0x00000001d1d19824 */ /* 0x000fe400078e0a00 */
[----:B------:R-:W-:Y:S01]  /*b150*/  IMAD.HI.U32 R165, R138, R215, RZ ;  /* 0x000000d78aa57227 */ /* 0x000fe200078e00ff */
[----:B------:R-:W-:-:S03]  /*b160*/  IABS R211, R173 ;  /* 0x000000ad00d37213 */ /* 0x000fc60000000000 */
[----:B------:R-:W-:Y:S01]  /*b170*/  IMAD.HI.U32 R218, R138, R214, RZ ;  /* 0x000000d68ada7227 */ /* 0x000fe200078e00ff */
[----:B------:R-:W-:-:S03]  /*b180*/  ISETP.GT.U32.AND P1, PT, R0, R209, PT ;  /* 0x000000d10000720c */ /* 0x000fc60003f24070 */
[----:B------:R-:W-:Y:S02]  /*b190*/  IMAD.MOV R201, RZ, RZ, -R165 ;  /* 0x000000ffffc97224 */ /* 0x000fe400078e0aa5 */
[----:B------:R-:W-:Y:S01]  /*b1a0*/  IMAD.MOV.U32 R165, RZ, RZ, R2 ;  /* 0x000000ffffa57224 */ /* 0x000fe200078e0002 */
[----:B------:R-:W-:Y:S01]  /*b1b0*/  IABS R213, R171 ;  /* 0x000000ab00d57213 */ /* 0x000fe20000000000 */
[----:B------:R-:W-:-:S04]  /*b1c0*/  IMAD.HI.U32 R217, R138, R211, RZ ;  /* 0x000000d38ad97227 */ /* 0x000fc800078e00ff */
[----:B------:R-:W-:Y:S02]  /*b1d0*/  @!P3 IMAD.IADD R169, R169, 0x1, -R0 ;  /* 0x00000001a9a9b824 */ /* 0x000fe400078e0a00 */
[----:B------:R-:W-:Y:S02]  /*b1e0*/  IMAD.MOV R218, RZ, RZ, -R218 ;  /* 0x000000ffffda7224 */ /* 0x000fe400078e0ada */
[----:B------:R-:W-:Y:S02]  /*b1f0*/  @!P2 IMAD.IADD R210, R210, 0x1, -R0 ;  /* 0x00000001d2d2a824 */ /* 0x000fe400078e0a00 */
[----:B------:R-:W-:Y:S01]  /*b200*/  @!P4 IMAD.MOV R165, RZ, RZ, -R165 ;  /* 0x000000ffffa5c224 */ /* 0x000fe200078e0aa5 */
[----:B------:R-:W-:Y:S01]  /*b210*/  ISETP.GE.AND P4, PT, R167, RZ, PT ;  /* 0x000000ffa700720c */ /* 0x000fe20003f86270 */
[C---:B------:R-:W-:Y:S01]  /*b220*/  IMAD R201, R0.reuse, R201, R215 ;  /* 0x000000c900c97224 */ /* 0x040fe200078e02d7 */
[----:B------:R-:W-:Y:S01]  /*b230*/  ISETP.GT.U32.AND P3, PT, R0, R169, PT ;  /* 0x000000a90000720c */ /* 0x000fe20003f64070 */
[----:B------:R-:W-:-:S02]  /*b240*/  IMAD.MOV R217, RZ, RZ, -R217 ;  /* 0x000000ffffd97224 */ /* 0x000fc400078e0ad9 */
[----:B------:R-:W-:Y:S02]  /*b250*/  IMAD R214, R0, R218, R214 ;  /* 0x000000da00d67224 */ /* 0x000fe400078e02d6 */
[----:B------:R-:W-:Y:S02]  /*b260*/  IMAD.MOV.U32 R167, RZ, RZ, R210 ;  /* 0x000000ffffa77224 */ /* 0x000fe400078e00d2 */
[----:B------:R-:W-:Y:S01]  /*b270*/  IMAD.HI.U32 R219, R138, R213, RZ ;  /* 0x000000d58adb7227 */ /* 0x000fe200078e00ff */
[----:B------:R-:W-:-:S03]  /*b280*/  ISETP.GT.U32.AND P2, PT, R0, R201, PT ;  /* 0x000000c90000720c */ /* 0x000fc60003f44070 */
[C---:B------:R-:W-:Y:S02]  /*b290*/  IMAD R211, R0.reuse, R217, R211 ;  /* 0x000000d900d37224 */ /* 0x040fe400078e02d3 */
[----:B------:R-:W-:Y:S01]  /*b2a0*/  @!P5 IMAD.MOV R167, RZ, RZ, -R167 ;  /* 0x000000ffffa7d224 */ /* 0x000fe200078e0aa7 */
[C---:B------:R-:W-:Y:S01]  /*b2b0*/  ISETP.GT.U32.AND P5, PT, R0.reuse, R214, PT ;  /* 0x000000d60000720c */ /* 0x040fe20003fa4070 */
[----:B------:R-:W-:Y:S02]  /*b2c0*/  IMAD.MOV R219, RZ, RZ, -R219 ;  /* 0x000000ffffdb7224 */ /* 0x000fe400078e0adb */
[--C-:B------:R-:W-:Y:S01]  /*b2d0*/  @!P1 IMAD.IADD R209, R209, 0x1, -R0.reuse ;  /* 0x00000001d1d19824 */ /* 0x100fe200078e0a00 */
[C---:B------:R-:W-:Y:S01]  /*b2e0*/  ISETP.GT.U32.AND P1, PT, R0.reuse, R211, PT ;  /* 0x000000d30000720c */ /* 0x040fe20003f24070 */
[----:B------:R-:W-:Y:S02]  /*b2f0*/  IMAD R213, R0, R219, R213 ;  /* 0x000000db00d57224 */ /* 0x000fe400078e02d5 */
[----:B------:R-:W-:-:S03]  /*b300*/  @!P3 IMAD.IADD R169, R169, 0x1, -R0 ;  /* 0x00000001a9a9b824 */ /* 0x000fc600078e0a00 */
[----:B------:R-:W-:Y:S01]  /*b310*/  ISETP.GT.U32.AND P3, PT, R0, R213, PT ;  /* 0x000000d50000720c */ /* 0x000fe20003f64070 */
[--C-:B------:R-:W-:Y:S01]  /*b320*/  @!P2 IMAD.IADD R201, R201, 0x1, -R0.reuse ;  /* 0x00000001c9c9a824 */ /* 0x100fe200078e0a00 */
[----:B------:R-:W-:Y:S01]  /*b330*/  ISETP.GE.AND P2, PT, R179, RZ, PT ;  /* 0x000000ffb300720c */ /* 0x000fe20003f46270 */
[--C-:B------:R-:W-:Y:S01]  /*b340*/  @!P5 IMAD.IADD R214, R214, 0x1, -R0.reuse ;  /* 0x00000001d6d6d824 */ /* 0x100fe200078e0a00 */
[----:B------:R-:W-:Y:S01]  /*b350*/  IABS R179, R177 ;  /* 0x000000b100b37213 */ /* 0x000fe20000000000 */
[----:B------:R-:W-:Y:S01]  /*b360*/  @!P6 IMAD.MOV R169, RZ, RZ, -R169 ;  /* 0x000000ffffa9e224 */ /* 0x000fe200078e0aa9 */
[----:B------:R-:W-:Y:S01]  /*b370*/  ISETP.GE.AND P6, PT, R171, RZ, PT ;  /* 0x000000ffab00720c */ /* 0x000fe20003fc6270 */
[----:B------:R-:W-:Y:S01]  /*b380*/  @!P1 IMAD.IADD R211, R211, 0x1, -R0 ;  /* 0x00000001d3d39824 */ /* 0x000fe200078e0a00 */
[----:B------:R-:W-:Y:S01]  /*b390*/  ISETP.GT.U32.AND P1, PT, R0, R214, PT ;  /* 0x000000d60000720c */ /* 0x000fe20003f24070 */
[----:B------:R-:W-:Y:S02]  /*b3a0*/  IMAD.MOV.U32 R171, RZ, RZ, R209 ;  /* 0x000000ffffab7224 */ /* 0x000fe400078e00d1 */
[----:B------:R-:W-:Y:S01]  /*b3b0*/  IMAD.HI.U32 R209, R138, R179, RZ ;  /* 0x000000b38ad17227 */ /* 0x000fe200078e00ff */
[----:B------:R-:W-:-:S03]  /*b3c0*/  IABS R2, R175 ;  /* 0x000000af00027213 */ /* 0x000fc60000000000 */
[----:B------:R-:W-:Y:S02]  /*b3d0*/  @!P3 IMAD.IADD R213, R213, 0x1, -R0 ;  /* 0x00000001d5d5b824 */ /* 0x000fe400078e0a00 */
[----:B------:R-:W-:Y:S01]  /*b3e0*/  IMAD.MOV R209, RZ, RZ, -R209 ;  /* 0x000000ffffd17224 */ /* 0x000fe200078e0ad1 */
[----:B------:R-:W-:Y:S01]  /*b3f0*/  ISETP.GT.U32.AND P3, PT, R0, R201, PT ;  /* 0x000000c90000720c */ /* 0x000fe20003f64070 */
[----:B------:R-:W-:Y:S01]  /*b400*/  IMAD.HI.U32 R210, R138, R2, RZ ;  /* 0x000000028ad27227 */ /* 0x000fe200078e00ff */
[----:B------:R-:W-:-:S03]  /*b410*/  ISETP.GT.U32.AND P5, PT, R0, R213, PT ;  /* 0x000000d50000720c */ /* 0x000fc60003fa4070 */
[----:B------:R-:W-:Y:S02]  /*b420*/  IMAD R209, R0, R209, R179 ;  /* 0x000000d100d17224 */ /* 0x000fe400078e02b3 */
[----:B------:R-:W-:Y:S02]  /*b430*/  @!P1 IMAD.IADD R214, R214, 0x1, -R0 ;  /* 0x00000001d6d69824 */ /* 0x000fe400078e0a00 */
[----:B------:R-:W-:Y:S01]  /*b440*/  IMAD.MOV R210, RZ, RZ, -R210 ;  /* 0x000000ffffd27224 */ /* 0x000fe200078e0ad2 */
[C---:B------:R-:W-:Y:S01]  /*b450*/  ISETP.GT.U32.AND P1, PT, R0.reuse, R209, PT ;  /* 0x000000d10000720c */ /* 0x040fe20003f24070 */
[----:B------:R-:W-:Y:S01]  /*b460*/  @!P0 IMAD.MOV R171, RZ, RZ, -R171 ;  /* 0x000000ffffab8224 */ /* 0x000fe200078e0aab */
[C---:B------:R-:W-:Y:S01]  /*b470*/  ISETP.GT.U32.AND P0, PT, R0.reuse, R211, PT ;  /* 0x000000d30000720c */ /* 0x040fe20003f04070 */
[----:B------:R-:W-:Y:S01]  /*b480*/  IMAD R210, R0, R210, R2 ;  /* 0x000000d200d27224 */ /* 0x000fe200078e0202 */
[----:B------:R-:W-:Y:S01]  /*b490*/  IABS R2, R181 ;  /* 0x000000b500027213 */ /* 0x000fe20000000000 */
[----:B------:R-:W-:-:S02]  /*b4a0*/  @!P5 IMAD.IADD R213, R213, 0x1, -R0 ;  /* 0x00000001d5d5d824 */ /* 0x000fc400078e0a00 */
[----:B------:R-:W-:Y:S01]  /*b4b0*/  @!P3 IMAD.IADD R201, R201, 0x1, -R0 ;  /* 0x00000001c9c9b824 */ /* 0x000fe200078e0a00 */
[----:B------:R-:W-:Y:S02]  /*b4c0*/  ISETP.GT.U32.AND P5, PT, R0, R210, PT ;  /* 0x000000d20000720c */ /* 0x000fe40003fa4070 */
[----:B------:R-:W-:Y:S01]  /*b4d0*/  ISETP.GE.AND P3, PT, R173, RZ, PT ;  /* 0x000000ffad00720c */ /* 0x000fe20003f66270 */
[----:B------:R-:W-:Y:S01]  /*b4e0*/  IMAD.HI.U32 R173, R138, R2, RZ ;  /* 0x000000028aad7227 */ /* 0x000fe200078e00ff */
[----:B------:R-:W-:-:S03]  /*b4f0*/  IABS R217, R183 ;  /* 0x000000b700d97213 */ /* 0x000fc60000000000 */
[--C-:B------:R-:W-:Y:S02]  /*b500*/  @!P1 IMAD.IADD R209, R209, 0x1, -R0.reuse ;  /* 0x00000001d1d19824 */ /* 0x100fe400078e0a00 */
[----:B------:R-:W-:Y:S01]  /*b510*/  @!P0 IMAD.IADD R211, R211, 0x1, -R0 ;  /* 0x00000001d3d38824 */ /* 0x000fe200078e0a00 */
[----:B------:R-:W-:Y:S01]  /*b520*/  ISETP.GE.AND P0, PT, R175, RZ, PT ;  /* 0x000000ffaf00720c */ /* 0x000fe20003f06270 */
[----:B------:R-:W-:Y:S01]  /*b530*/  IMAD.MOV R173, RZ, RZ, -R173 ;  /* 0x000000ffffad7224 */ /* 0x000fe200078e0aad */
[----:B------:R-:W-:Y:S01]  /*b540*/  ISETP.GT.U32.AND P1, PT, R0, R209, PT ;  /* 0x000000d10000720c */ /* 0x000fe20003f24070 */
[----:B------:R-:W-:-:S04]  /*b550*/  IMAD.HI.U32 R175, R138, R217, RZ ;  /* 0x000000d98aaf7227 */ /* 0x000fc800078e00ff */
[----:B------:R-:W-:Y:S02]  /*b560*/  IMAD R2, R0, R173, R2 ;  /* 0x000000ad00027224 */ /* 0x000fe400078e0202 */
[----:B------:R-:W-:Y:S02]  /*b570*/  IMAD.MOV.U32 R173, RZ, RZ, R201 ;  /* 0x000000ffffad7224 */ /* 0x000fe400078e00c9 */
[----:B------:R-:W-:Y:S02]  /*b580*/  @!P5 IMAD.IADD R210, R210, 0x1, -R0 ;  /* 0x00000001d2d2d824 */ /* 0x000fe400078e0a00 */
[----:B------:R-:W-:Y:S02]  /*b590*/  IMAD.MOV R201, RZ, RZ, -R175 ;  /* 0x000000ffffc97224 */ /* 0x000fe400078e0aaf */
[----:B------:R-:W-:Y:S02]  /*b5a0*/  IMAD.MOV.U32 R175, RZ, RZ, R213 ;  /* 0x000000ffffaf7224 */ /* 0x000fe400078e00d5 */
[----:B------:R-:W-:Y:S01]  /*b5b0*/  @!P4 IMAD.MOV R173, RZ, RZ, -R173 ;  /* 0x000000ffffadc224 */ /* 0x000fe200078e0aad */
[C---:B------:R-:W-:Y:S01]  /*b5c0*/  ISETP.GT.U32.AND P4, PT, R0.reuse, R210, PT ;  /* 0x000000d20000720c */ /* 0x040fe20003f84070 */
[----:B------:R-:W-:-:S02]  /*b5d0*/  IMAD R201, R0, R201, R217 ;  /* 0x000000c900c97224 */ /* 0x000fc400078e02d9 */
[----:B------:R-:W-:Y:S01]  /*b5e0*/  @!P6 IMAD.MOV R175, RZ, RZ, -R175 ;  /* 0x000000ffffafe224 */ /* 0x000fe200078e0aaf */
[C---:B------:R-:W-:Y:S01]  /*b5f0*/  ISETP.GT.U32.AND P6, PT, R0.reuse, R2, PT ;  /* 0x000000020000720c */ /* 0x040fe20003fc4070 */
[----:B------:R-:W-:Y:S01]  /*b600*/  @!P1 IMAD.IADD R209, R209, 0x1, -R0 ;  /* 0x00000001d1d19824 */ /* 0x000fe200078e0a00 */
[----:B------:R-:W-:Y:S02]  /*b610*/  ISETP.GT.U32.AND P1, PT, R0, R201, PT ;  /* 0x000000c90000720c */ /* 0x000fe40003f24070 */
[----:B------:R-:W-:Y:S01]  /*b620*/  ISETP.GE.AND P5, PT, R177, RZ, PT ;  /* 0x000000ffb100720c */ /* 0x000fe20003fa6270 */
[----:B------:R-:W-:-:S04]  /*b630*/  IMAD.MOV.U32 R177, RZ, RZ, R214 ;  /* 0x000000ffffb17224 */ /* 0x000fc800078e00d6 */
[--C-:B------:R-:W-:Y:S02]  /*b640*/  @!P4 IMAD.IADD R210, R210, 0x1, -R0.reuse ;  /* 0x00000001d2d2c824 */ /* 0x100fe400078e0a00 */
[----:B------:R-:W-:Y:S01]  /*b650*/  @!P2 IMAD.MOV R177, RZ, RZ, -R177 ;  /* 0x000000ffffb1a224 */ /* 0x000fe200078e0ab1 */
[----:B------:R-:W-:Y:S01]  /*b660*/  ISETP.GE.AND P2, PT, R181, RZ, PT ;  /* 0x000000ffb500720c */ /* 0x000fe20003f46270 */
[----:B------:R-:W-:Y:S01]  /*b670*/  @!P6 IMAD.IADD R2, R2, 0x1, -R0 ;  /* 0x000000010202e824 */ /* 0x000fe200078e0a00 */
[----:B------:R-:W-:Y:S01]  /*b680*/  IABS R215, R191 ;  /* 0x000000bf00d77213 */ /* 0x000fe20000000000 */
[----:B------:R-:W-:Y:S01]  /*b690*/  IMAD.MOV.U32 R181, RZ, RZ, R210 ;  /* 0x000000ffffb57224 */ /* 0x000fe200078e00d2 */
[----:B------:R-:W-:Y:S01]  /*b6a0*/  ISETP.GE.AND P4, PT, R191, RZ, PT ;  /* 0x000000ffbf00720c */ /* 0x000fe20003f86270 */
[----:B------:R-:W-:Y:S01]  /*b6b0*/  @!P1 IMAD.IADD R201, R201, 0x1, -R0 ;  /* 0x00000001c9c99824 */ /* 0x000fe200078e0a00 */
[----:B------:R-:W-:Y:S01]  /*b6c0*/  IABS R191, R185 ;  /* 0x000000b900bf7213 */ /* 0x000fe20000000000 */
[----:B------:R-:W-:Y:S01]  /*b6d0*/  @!P0 IMAD.MOV R181, RZ, RZ, -R181 ;  /* 0x000000ffffb58224 */ /* 0x000fe200078e0ab5 */
[----:B------:R-:W-:Y:S01]  /*b6e0*/  ISETP.GT.U32.AND P6, PT, R0, R2, PT ;  /* 0x000000020000720c */ /* 0x000fe20003fc4070 */
[----:B------:R-:W-:Y:S01]  /*b6f0*/  IMAD.HI.U32 R218, R138, R215, RZ ;  /* 0x000000d78ada7227 */ /* 0x000fe200078e00ff */
[----:B------:R-:W-:-:S02]  /*b700*/  ISETP.GE.AND P0, PT, R185, RZ, PT ;  /* 0x000000ffb900720c */ /* 0x000fc40003f06270 */
[----:B------:R-:W-:Y:S01]  /*b710*/  ISETP.GT.U32.AND P1, PT, R0, R201, PT ;  /* 0x000000c90000720c */ /* 0x000fe20003f24070 */
[----:B------:R-:W-:-:S04]  /*b720*/  IMAD.HI.U32 R185, R138, R191, RZ ;  /* 0x000000bf8ab97227 */ /* 0x000fc800078e00ff */
[----:B------:R-:W-:Y:S02]  /*b730*/  IMAD.MOV R218, RZ, RZ, -R218 ;  /* 0x000000ffffda7224 */ /* 0x000fe400078e0ada */
[----:B------:R-:W-:Y:S02]  /*b740*/  IMAD.MOV R185, RZ, RZ, -R185 ;  /* 0x000000ffffb97224 */ /* 0x000fe400078e0ab9 */
[----:B------:R-:W-:Y:S02]  /*b750*/  IMAD.MOV.U32 R179, RZ, RZ, R211 ;  /* 0x000000ffffb37224 */ /* 0x000fe400078e00d3 */
[C---:B------:R-:W-:Y:S02]  /*b760*/  IMAD R211, R0.reuse, R218, R215 ;  /* 0x000000da00d37224 */ /* 0x040fe400078e02d7 */
[----:B------:R-:W-:Y:S01]  /*b770*/  IMAD R191, R0, R185, R191 ;  /* 0x000000b900bf7224 */ /* 0x000fe200078e02bf */
[----:B------:R-:W-:Y:S01]  /*b780*/  IABS R215, R193 ;  /* 0x000000c100d77213 */ /* 0x000fe20000000000 */
[--C-:B------:R-:W-:Y:S01]  /*b790*/  @!P6 IMAD.IADD R2, R2, 0x1, -R0.reuse ;  /* 0x000000010202e824 */ /* 0x100fe200078e0a00 */
[C---:B------:R-:W-:Y:S01]  /*b7a0*/  ISETP.GT.U32.AND P6, PT, R0.reuse, R211, PT ;  /* 0x000000d30000720c */ /* 0x040fe20003fc4070 */
[----:B------:R-:W-:Y:S01]  /*b7b0*/  @!P1 IMAD.IADD R201, R201, 0x1, -R0 ;  /* 0x00000001c9c99824 */ /* 0x000fe200078e0a00 */
[----:B------:R-:W-:Y:S01]  /*b7c0*/  ISETP.GT.U32.AND P1, PT, R0, R191, PT ;  /* 0x000000bf0000720c */ /* 0x000fe20003f24070 */
[----:B------:R-:W-:Y:S01]  /*b7d0*/  @!P3 IMAD.MOV R179, RZ, RZ, -R179 ;  /* 0x000000ffffb3b224 */ /* 0x000fe200078e0ab3 */
[----:B------:R-:W-:Y:S01]  /*b7e0*/  ISETP.GE.AND P3, PT, R183, RZ, PT ;  /* 0x000000ffb700720c */ /* 0x000fe20003f66270 */
[----:B------:R-:W-:Y:S01]  /*b7f0*/  IMAD.MOV.U32 R183, RZ, RZ, R209 ;  /* 0x000000ffffb77224 */ /* 0x000fe200078e00d1 */
[----:B------:R-:W-:Y:S01]  /*b800*/  IABS R214, R195 ;  /* 0x000000c300d67213 */ /* 0x000fe20000000000 */
[----:B------:R-:W-:Y:S01]  /*b810*/  IMAD.HI.U32 R185, R138, R215, RZ ;  /* 0x000000d78ab97227 */ /* 0x000fe200078e00ff */
[----:B------:R-:W-:-:S03]  /*b820*/  IABS R217, R187 ;  /* 0x000000bb00d97213 */ /* 0x000fc60000000000 */
[----:B------:R-:W-:Y:S01]  /*b830*/  @!P5 IMAD.MOV R183, RZ, RZ, -R183 ;  /* 0x000000ffffb7d224 */ /* 0x000fe200078e0ab7 */
[----:B------:R-:W-:Y:S01]  /*b840*/  ISETP.GE.AND P5, PT, R187, RZ, PT ;  /* 0x000000ffbb00720c */ /* 0x000fe20003fa6270 */
[----:B------:R-:W-:Y:S02]  /*b850*/  IMAD.MOV R185, RZ, RZ, -R185 ;  /* 0x000000ffffb97224 */ /* 0x000fe400078e0ab9 */
[----:B------:R-:W-:Y:S01]  /*b860*/  IMAD.HI.U32 R187, R138, R214, RZ ;  /* 0x000000d68abb7227 */ /* 0x000fe200078e00ff */
[----:B------:R-:W-:-:S03]  /*b870*/  IABS R218, R189 ;  /* 0x000000bd00da7213 */ /* 0x000fc60000000000 */
[----:B------:R-:W-:-:S04]  /*b880*/  IMAD.HI.U32 R210, R138, R217, RZ ;  /* 0x000000d98ad27227 */ /* 0x000fc800078e00ff */
[----:B------:R-:W-:Y:S02]  /*b890*/  IMAD R215, R0, R185, R215 ;  /* 0x000000b900d77224 */ /* 0x000fe400078e02d7 */
[----:B------:R-:W-:Y:S02]  /*b8a0*/  @!P6 IMAD.IADD R211, R211, 0x1, -R0 ;  /* 0x00000001d3d3e824 */ /* 0x000fe400078e0a00 */
[----:B------:R-:W-:Y:S02]  /*b8b0*/  IMAD.MOV.U32 R185, RZ, RZ, R2 ;  /* 0x000000ffffb97224 */ /* 0x000fe400078e0002 */
[----:B------:R-:W-:Y:S02]  /*b8c0*/  IMAD.MOV R187, RZ, RZ, -R187 ;  /* 0x000000ffffbb7224 */ /* 0x000fe400078e0abb */
[----:B------:R-:W-:Y:S02]  /*b8d0*/  @!P1 IMAD.IADD R191, R191, 0x1, -R0 ;  /* 0x00000001bfbf9824 */ /* 0x000fe400078e0a00 */
[----:B------:R-:W-:-:S02]  /*b8e0*/  IMAD.MOV R210, RZ, RZ, -R210 ;  /* 0x000000ffffd27224 */ /* 0x000fc400078e0ad2 */
[----:B------:R-:W-:Y:S01]  /*b8f0*/  @!P2 IMAD.MOV R185, RZ, RZ, -R185 ;  /* 0x000000ffffb9a224 */ /* 0x000fe200078e0ab9 */
[C---:B------:R-:W-:Y:S01]  /*b900*/  ISETP.GT.U32.AND P2, PT, R0.reuse, R211, PT ;  /* 0x000000d30000720c */ /* 0x040fe20003f44070 */
[C---:B------:R-:W-:Y:S01]  /*b910*/  IMAD R214, R0.reuse, R187, R214 ;  /* 0x000000bb00d67224 */ /* 0x040fe200078e02d6 */
[----:B------:R-:W-:Y:S01]  /*b920*/  ISETP.GT.U32.AND P1, PT, R0, R191, PT ;  /* 0x000000bf0000720c */ /* 0x000fe20003f24070 */
[----:B------:R-:W-:-:S04]  /*b930*/  IMAD.HI.U32 R209, R138, R218, RZ ;  /* 0x000000da8ad17227 */ /* 0x000fc800078e00ff */
[C---:B------:R-:W-:Y:S02]  /*b940*/  IMAD R217, R0.reuse, R210, R217 ;  /* 0x000000d200d97224 */ /* 0x040fe400078e02d9 */
[----:B------:R-:W-:Y:S01]  /*b950*/  IMAD.MOV.U32 R187, RZ, RZ, R201 ;  /* 0x000000ffffbb7224 */ /* 0x000fe200078e00c9 */
[----:B------:R-:W-:Y:S01]  /*b960*/  ISETP.GE.AND P6, PT, R189, RZ, PT ;  /* 0x000000ffbd00720c */ /* 0x000fe20003fc6270 */
[----:B------:R-:W-:Y:S01]  /*b970*/  IMAD.MOV R209, RZ, RZ, -R209 ;  /* 0x000000ffffd17224 */ /* 0x000fe200078e0ad1 */
[----:B------:R-:W-:Y:S01]  /*b980*/  IABS R189, R197 ;  /* 0x000000c500bd7213 */ /* 0x000fe20000000000 */
[----:B------:R-:W-:Y:S01]  /*b990*/  @!P3 IMAD.MOV R187, RZ, RZ, -R187 ;  /* 0x000000ffffbbb224 */ /* 0x000fe200078e0abb */
[C---:B------:R-:W-:Y:S01]  /*b9a0*/  ISETP.GT.U32.AND P3, PT, R0.reuse, R217, PT ;  /* 0x000000d90000720c */ /* 0x040fe20003f64070 */
[----:B------:R-:W-:Y:S02]  /*b9b0*/  IMAD R218, R0, R209, R218 ;  /* 0x000000d100da7224 */ /* 0x000fe400078e02da */
[----:B------:R-:W-:-:S02]  /*b9c0*/  IMAD.MOV.U32 R201, RZ, RZ, R189 ;  /* 0x000000ffffc97224 */ /* 0x000fc400078e00bd */
[--C-:B------:R-:W-:Y:S01]  /*b9d0*/  @!P2 IMAD.IADD R211, R211, 0x1, -R0.reuse ;  /* 0x00000001d3d3a824 */ /* 0x100fe200078e0a00 */
[C---:B------:R-:W-:Y:S01]  /*b9e0*/  ISETP.GT.U32.AND P2, PT, R0.reuse, R218, PT ;  /* 0x000000da0000720c */ /* 0x040fe20003f44070 */
[----:B------:R-:W-:Y:S01]  /*b9f0*/  @!P1 IMAD.IADD R191, R191, 0x1, -R0 ;  /* 0x00000001bfbf9824 */ /* 0x000fe200078e0a00 */
[----:B------:R-:W-:Y:S01]  /*ba00*/  ISETP.GT.U32.AND P1, PT, R0, R215, PT ;  /* 0x000000d70000720c */ /* 0x000fe20003f24070 */
[----:B------:R-:W-:Y:S01]  /*ba10*/  IMAD.HI.U32 R213, R138, R201, RZ ;  /* 0x000000c98ad57227 */ /* 0x000fe200078e00ff */
[----:B------:R-:W-:-:S03]  /*ba20*/  IABS R209, R202 ;  /* 0x000000ca00d17213 */ /* 0x000fc60000000000 */
[----:B------:R-:W-:Y:S02]  /*ba30*/  IMAD.MOV R213, RZ, RZ, -R213 ;  /* 0x000000ffffd57224 */ /* 0x000fe400078e0ad5 */
[----:B------:R-:W-:Y:S01]  /*ba40*/  @!P3 IMAD.IADD R217, R217, 0x1, -R0 ;  /* 0x00000001d9d9b824 */ /* 0x000fe200078e0a00 */
[----:B------:R-:W-:Y:S01]  /*ba50*/  ISETP.GT.U32.AND P3, PT, R0, R214, PT ;  /* 0x000000d60000720c */ /* 0x000fe20003f64070 */
[----:B------:R-:W-:Y:S01]  /*ba60*/  IMAD.HI.U32 R189, R138, R209, RZ ;  /* 0x000000d18abd7227 */ /* 0x000fe200078e00ff */
[----:B------:R-:W-:-:S03]  /*ba70*/  IABS R210, R199 ;  /* 0x000000c700d27213 */ /* 0x000fc60000000000 */
[----:B------:R-:W-:Y:S02]  /*ba80*/  IMAD R201, R0, R213, R201 ;  /* 0x000000d500c97224 */ /* 0x000fe400078e02c9 */
[----:B------:R-:W-:Y:S02]  /*ba90*/  IMAD.MOV R189, RZ, RZ, -R189 ;  /* 0x000000ffffbd7224 */ /* 0x000fe400078e0abd */
[--C-:B------:R-:W-:Y:S01]  /*baa0*/  @!P2 IMAD.IADD R218, R218, 0x1, -R0.reuse ;  /* 0x00000001dadaa824 */ /* 0x100fe200078e0a00 */
[C---:B------:R-:W-:Y:S01]  /*bab0*/  ISETP.GT.U32.AND P2, PT, R0.reuse, R201, PT ;  /* 0x000000c90000720c */ /* 0x040fe20003f44070 */
[----:B------:R-:W-:Y:S01]  /*bac0*/  @!P1 IMAD.IADD R215, R215, 0x1, -R0 ;  /* 0x00000001d7d79824 */ /* 0x000fe200078e0a00 */
[C---:B------:R-:W-:Y:S01]  /*bad0*/  ISETP.GT.U32.AND P1, PT, R0.reuse, R217, PT ;  /* 0x000000d90000720c */ /* 0x040fe20003f24070 */
[----:B------:R-:W-:Y:S02]  /*bae0*/  IMAD R209, R0, R189, R209 ;  /* 0x000000bd00d17224 */ /* 0x000fe400078e02d1 */
[----:B------:R-:W-:-:S04]  /*baf0*/  IMAD.HI.U32 R219, R138, R210, RZ ;  /* 0x000000d28adb7227 */ /* 0x000fc800078e00ff */
[----:B------:R-:W-:Y:S01]  /*bb00*/  IMAD.MOV.U32 R189, RZ, RZ, R211 ;  /* 0x000000ffffbd7224 */ /* 0x000fe200078e00d3 */
[----:B------:R-:W-:Y:S01]  /*bb10*/  IABS R2, R203 ;  /* 0x000000cb00027213 */ /* 0x000fe20000000000 */
[----:B------:R-:W-:Y:S02]  /*bb20*/  @!P3 IMAD.IADD R214, R214, 0x1, -R0 ;  /* 0x00000001d6d6b824 */ /* 0x000fe400078e0a00 */
[----:B------:R-:W-:Y:S02]  /*bb30*/  IMAD.MOV R219, RZ, RZ, -R219 ;  /* 0x000000ffffdb7224 */ /* 0x000fe400078e0adb */
[----:B------:R-:W-:Y:S01]  /*bb40*/  @!P4 IMAD.MOV R189, RZ, RZ, -R189 ;  /* 0x000000ffffbdc224 */ /* 0x000fe200078e0abd */
[C---:B------:R-:W-:Y:S01]  /*bb50*/  ISETP.GT.U32.AND P4, PT, R0.reuse, R218, PT ;  /* 0x000000da0000720c */ /* 0x040fe20003f84070 */
[----:B------:R-:W-:Y:S01]  /*bb60*/  @!P0 IMAD.MOV R191, RZ, RZ, -R191 ;  /* 0x000000ffffbf8224 */ /* 0x000fe200078e0abf */
[C---:B------:R-:W-:Y:S01]  /*bb70*/  ISETP.GT.U32.AND P3, PT, R0.reuse, R215, PT ;  /* 0x000000d70000720c */ /* 0x040fe20003f64070 */
[C---:B------:R-:W-:Y:S01]  /*bb80*/  IMAD R210, R0.reuse, R219, R210 ;  /* 0x000000db00d27224 */ /* 0x040fe200078e02d2 */
[----:B------:R-:W-:Y:S01]  /*bb90*/  ISETP.GT.U32.AND P0, PT, R0, R214, PT ;  /* 0x000000d60000720c */ /* 0x000fe20003f04070 */
[----:B------:R-:W-:-:S04]  /*bba0*/  IMAD.HI.U32 R213, R138, R2, RZ ;  /* 0x000000028ad57227 */ /* 0x000fc800078e00ff */
[--C-:B------:R-:W-:Y:S02]  /*bbb0*/  @!P2 IMAD.IADD R201, R201, 0x1, -R0.reuse ;  /* 0x00000001c9c9a824 */ /* 0x100fe400078e0a00 */
[--C-:B------:R-:W-:Y:S01]  /*bbc0*/  @!P1 IMAD.IADD R217, R217, 0x1, -R0.reuse ;  /* 0x00000001d9d99824 */ /* 0x100fe200078e0a00 */
[C---:B------:R-:W-:Y:S01]  /*bbd0*/  ISETP.GT.U32.AND P1, PT, R0.reuse, R210, PT ;  /* 0x000000d20000720c */ /* 0x040fe20003f24070 */
[----:B------:R-:W-:Y:S01]  /*bbe0*/  IMAD.MOV R213, RZ, RZ, -R213 ;  /* 0x000000ffffd57224 */ /* 0x000fe200078e0ad5 */
[----:B------:R-:W-:Y:S01]  /*bbf0*/  ISETP.GT.U32.AND P2, PT, R0, R201, PT ;  /* 0x000000c90000720c */ /* 0x000fe20003f44070 */
[----:B------:R-:W-:Y:S01]  /*bc00*/  @!P4 IMAD.IADD R218, R218, 0x1, -R0 ;  /* 0x00000001dadac824 */ /* 0x000fe200078e0a00 */
[----:B------:R-:W-:Y:S01]  /*bc10*/  IABS R211, R206 ;  /* 0x000000ce00d37213 */ /* 0x000fe20000000000 */
[C---:B------:R-:W-:Y:S01]  /*bc20*/  IMAD R2, R0.reuse, R213, R2 ;  /* 0x000000d500027224 */ /* 0x040fe200078e0202 */
[----:B------:R-:W-:Y:S01]  /*bc30*/  ISETP.GT.U32.AND P4, PT, R0, R209, PT ;  /* 0x000000d10000720c */ /* 0x000fe20003f84070 */
        /* <DEDUP_REMOVED lines=8> */
[----:B------:R-:W-:Y:S02]  /*bcc0*/  IMAD.MOV R193, RZ, RZ, -R193 ;  /* 0x000000ffffc17224 */ /* 0x000fe400078e0ac1 */
[----:B------:R-:W-:-:S04]  /*bcd0*/  IMAD.HI.U32 R219, R138, R213, RZ ;  /* 0x000000d58adb7227 */ /* 0x000fc800078e00ff */
[--C-:B------:R-:W-:Y:S01]  /*bce0*/  @!P2 IMAD.IADD R201, R201, 0x1, -R0.reuse ;  /* 0x00000001c9c9a824 */ /* 0x100fe200078e0a00 */
[----:B------:R-:W-:Y:S01]  /*bcf0*/  ISETP.GE.AND P2, PT, R195, RZ, PT ;  /* 0x000000ffc300720c */ /* 0x000fe20003f46270 */
[----:B------:R-:W-:Y:S01]  /*bd00*/  IMAD R211, R0, R193, R211 ;  /* 0x000000c100d37224 */ /* 0x000fe200078e02d3 */
[----:B------:R-:W-:Y:S01]  /*bd10*/  IABS R195, R207 ;  /* 0x000000cf00c37213 */ /* 0x000fe20000000000 */
[--C-:B------:R-:W-:Y:S02]  /*bd20*/  @!P4 IMAD.IADD R209, R209, 0x1, -R0.reuse ;  /* 0x00000001d1d1c824 */ /* 0x100fe400078e0a00 */
[----:B------:R-:W-:Y:S02]  /*bd30*/  IMAD.MOV.U32 R193, RZ, RZ, R217 ;  /* 0x000000ffffc17224 */ /* 0x000fe400078e00d9 */
[----:B------:R-:W-:Y:S02]  /*bd40*/  IMAD.MOV R219, RZ, RZ, -R219 ;  /* 0x000000ffffdb7224 */ /* 0x000fe400078e0adb */
[----:B------:R-:W-:Y:S01]  /*bd50*/  @!P0 IMAD.IADD R2, R2, 0x1, -R0 ;  /* 0x0000000102028824 */ /* 0x000fe200078e0a00 */
[----:B------:R-:W-:Y:S01]  /*bd60*/  ISETP.GT.U32.AND P0, PT, R0, R210, PT ;  /* 0x000000d20000720c */ /* 0x000fe20003f04070 */
[----:B------:R-:W-:-:S02]  /*bd70*/  IMAD.MOV.U32 R217, RZ, RZ, R195 ;  /* 0x000000ffffd97224 */ /* 0x000fc400078e00c3 */
[----:B------:R-:W-:Y:S01]  /*bd80*/  @!P5 IMAD.MOV R193, RZ, RZ, -R193 ;  /* 0x000000ffffc1d224 */ /* 0x000fe200078e0ac1 */
[C---:B------:R-:W-:Y:S01]  /*bd90*/  ISETP.GT.U32.AND P5, PT, R0.reuse, R209, PT ;  /* 0x000000d10000720c */ /* 0x040fe20003fa4070 */
[C---:B------:R-:W-:Y:S02]  /*bda0*/  IMAD R213, R0.reuse, R219, R213 ;  /* 0x000000db00d57224 */ /* 0x040fe400078e02d5 */
[----:B------:R-:W-:Y:S02]  /*bdb0*/  IMAD.MOV.U32 R195, RZ, RZ, R218 ;  /* 0x000000ffffc37224 */ /* 0x000fe400078e00da */
[----:B------:R-:W-:Y:S01]  /*bdc0*/  IMAD.MOV.U32 R197, RZ, RZ, R215 ;  /* 0x000000ffffc57224 */ /* 0x000fe200078e00d7 */
[----:B------:R-:W-:Y:S01]  /*bdd0*/  ISETP.GE.AND P4, PT, R199, RZ, PT ;  /* 0x000000ffc700720c */ /* 0x000fe20003f86270 */
[----:B------:R-:W-:Y:S02]  /*bde0*/  IMAD.MOV.U32 R199, RZ, RZ, R214 ;  /* 0x000000ffffc77224 */ /* 0x000fe400078e00d6 */
[----:B------:R-:W-:Y:S01]  /*bdf0*/  @!P1 IMAD.MOV R201, RZ, RZ, -R201 ;  /* 0x000000ffffc99224 */ /* 0x000fe200078e0ac9 */
[C---:B------:R-:W-:Y:S01]  /*be00*/  ISETP.GT.U32.AND P1, PT, R0.reuse, R211, PT ;  /* 0x000000d30000720c */ /* 0x040fe20003f24070 */
[----:B------:R-:W-:Y:S01]  /*be10*/  @!P6 IMAD.MOV R195, RZ, RZ, -R195 ;  /* 0x000000ffffc3e224 */ /* 0x000fe200078e0ac3 */
[C---:B------:R-:W-:Y:S01]  /*be20*/  ISETP.GT.U32.AND P6, PT, R0.reuse, R2, PT ;  /* 0x000000020000720c */ /* 0x040fe20003fc4070 */
[----:B------:R-:W-:Y:S01]  /*be30*/  @!P3 IMAD.MOV R197, RZ, RZ, -R197 ;  /* 0x000000ffffc5b224 */ /* 0x000fe200078e0ac5 */
[----:B------:R-:W-:Y:S01]  /*be40*/  ISETP.GT.U32.AND P3, PT, R0, R213, PT ;  /* 0x000000d50000720c */ /* 0x000fe20003f64070 */
[----:B------:R-:W-:Y:S01]  /*be50*/  @!P2 IMAD.MOV R199, RZ, RZ, -R199 ;  /* 0x000000ffffc7a224 */ /* 0x000fe200078e0ac7 */
[----:B------:R-:W-:Y:S01]  /*be60*/  ISETP.GE.AND P2, PT, R202, RZ, PT ;  /* 0x000000ffca00720c */ /* 0x000fe20003f46270 */
[--C-:B------:R-:W-:Y:S01]  /*be70*/  @!P0 IMAD.IADD R210, R210, 0x1, -R0.reuse ;  /* 0x00000001d2d28824 */ /* 0x100fe200078e0a00 */
[----:B------:R-:W-:Y:S01]  /*be80*/  ISETP.GE.AND P0, PT, R203, RZ, PT ;  /* 0x000000ffcb00720c */ /* 0x000fe20003f06270 */
[----:B------:R-:W-:-:S02]  /*be90*/  @!P5 IMAD.IADD R209, R209, 0x1, -R0 ;  /* 0x00000001d1d1d824 */ /* 0x000fc400078e0a00 */
[----:B------:R-:W-:Y:S01]  /*bea0*/  IMAD.HI.U32 R202, R138, R217, RZ ;  /* 0x000000d98aca7227 */ /* 0x000fe200078e00ff */
[----:B------:R-:W-:-:S03]  /*beb0*/  ISETP.GE.AND P5, PT, R205, RZ, PT ;  /* 0x000000ffcd00720c */ /* 0x000fc60003fa6270 */
[----:B------:R-:W-:Y:S02]  /*bec0*/  IMAD.MOV.U32 R205, RZ, RZ, R209 ;  /* 0x000000ffffcd7224 */ /* 0x000fe400078e00d1 */
[----:B------:R-:W-:Y:S02]  /*bed0*/  @!P1 IMAD.IADD R211, R211, 0x1, -R0 ;  /* 0x00000001d3d39824 */ /* 0x000fe400078e0a00 */
[----:B------:R-:W-:Y:S02]  /*bee0*/  IMAD.MOV R202, RZ, RZ, -R202 ;  /* 0x000000ffffca7224 */ /* 0x000fe400078e0aca */
[--C-:B------:R-:W-:Y:S02]  /*bef0*/  @!P6 IMAD.IADD R2, R2, 0x1, -R0.reuse ;  /* 0x000000010202e824 */ /* 0x100fe400078e0a00 */
[----:B------:R-:W-:Y:S01]  /*bf00*/  @!P3 IMAD.IADD R213, R213, 0x1, -R0 ;  /* 0x00000001d5d5b824 */ /* 0x000fe200078e0a00 */
[----:B------:R-:W-:Y:S01]  /*bf10*/  ISETP.GE.AND P3, PT, R207, RZ, PT ;  /* 0x000000ffcf00720c */ /* 0x000fe20003f66270 */
[----:B------:R-:W-:Y:S01]  /*bf20*/  @!P2 IMAD.MOV R205, RZ, RZ, -R205 ;  /* 0x000000ffffcda224 */ /* 0x000fe200078e0acd */
[C---:B------:R-:W-:Y:S01]  /*bf30*/  ISETP.GT.U32.AND P2, PT, R0.reuse, R211, PT ;  /* 0x000000d30000720c */ /* 0x040fe20003f44070 */
[C---:B------:R-:W-:Y:S01]  /*bf40*/  IMAD R202, R0.reuse, R202, R217 ;  /* 0x000000ca00ca7224 */ /* 0x040fe200078e02d9 */
[----:B------:R-:W-:Y:S01]  /*bf50*/  ISETP.GT.U32.AND P1, PT, R0, R213, PT ;  /* 0x000000d50000720c */ /* 0x000fe20003f24070 */
[----:B------:R-:W-:Y:S01]  /*bf60*/  IMAD.MOV.U32 R207, RZ, RZ, R2 ;  /* 0x000000ffffcf7224 */ /* 0x000fe200078e0002 */
[----:B------:R-:W-:-:S03]  /*bf70*/  IABS R215, R198 ;  /* 0x000000c600d77213 */ /* 0x000fc60000000000 */
[----:B------:R-:W-:Y:S01]  /*bf80*/  @!P0 IMAD.MOV R207, RZ, RZ, -R207 ;  /* 0x000000ffffcf8224 */ /* 0x000fe200078e0acf */
[----:B------:R-:W-:Y:S01]  /*bf90*/  ISETP.GT.U32.AND P0, PT, R0, R202, PT ;  /* 0x000000ca0000720c */ /* 0x000fe20003f04070 */
[----:B------:R-:W-:Y:S01]  /*bfa0*/  IMAD.HI.U32 R2, R138, R215, RZ ;  /* 0x000000d78a027227 */ /* 0x000fe200078e00ff */
[----:B------:R-:W-:-:S03]  /*bfb0*/  IABS R219, R194 ;  /* 0x000000c200db7213 */ /* 0x000fc60000000000 */
[--C-:B------:R-:W-:Y:S01]  /*bfc0*/  @!P2 IMAD.IADD R211, R211, 0x1, -R0.reuse ;  /* 0x00000001d3d3a824 */ /* 0x100fe200078e0a00 */
[----:B------:R-:W-:Y:S01]  /*bfd0*/  ISETP.GE.AND P2, PT, R194, RZ, PT ;  /* 0x000000ffc200720c */ /* 0x000fe20003f46270 */
[----:B------:R-:W-:Y:S01]  /*bfe0*/  @!P1 IMAD.IADD R213, R213, 0x1, -R0 ;  /* 0x00000001d5d59824 */ /* 0x000fe200078e0a00 */
[----:B------:R-:W-:Y:S01]  /*bff0*/  IABS R217, R190 ;  /* 0x000000be00d97213 */ /* 0x000fe20000000000 */
[----:B------:R-:W-:Y:S02]  /*c000*/  IMAD.MOV R2, RZ, RZ, -R2 ;  /* 0x000000ffff027224 */ /* 0x000fe400078e0a02 */
[----:B------:R-:W-:Y:S01]  /*c010*/  IMAD.HI.U32 R194, R138, R219, RZ ;  /* 0x000000db8ac27227 */ /* 0x000fe200078e00ff */
[----:B------:R-:W-:Y:S02]  /*c020*/  ISETP.GE.AND P6, PT, R206, RZ, PT ;  /* 0x000000ffce00720c */ /* 0x000fe40003fc6270 */
[----:B------:R-:W-:Y:S01]  /*c030*/  ISETP.GE.AND P1, PT, R190, RZ, PT ;  /* 0x000000ffbe00720c */ /* 0x000fe20003f26270 */
[----:B------:R-:W-:Y:S01]  /*c040*/  IMAD R215, R0, R2, R215 ;  /* 0x0000000200d77224 */ /* 0x000fe200078e02d7 */
[----:B------:R-:W-:Y:S01]  /*c050*/  IABS R221, R178 ;  /* 0x000000b200dd7213 */ /* 0x000fe20000000000 */
[----:B------:R-:W-:-:S02]  /*c060*/  @!P0 IMAD.IADD R202, R202, 0x1, -R0 ;  /* 0x00000001caca8824 */ /* 0x000fc400078e0a00 */
[----:B------:R-:W-:Y:S02]  /*c070*/  IMAD.MOV.U32 R209, RZ, RZ, R213 ;  /* 0x000000ffffd17224 */ /* 0x000fe400078e00d5 */
[----:B------:R-:W-:Y:S02]  /*c080*/  IMAD.MOV R2, RZ, RZ, -R194 ;  /* 0x000000ffff027224 */ /* 0x000fe400078e0ac2 */
[----:B------:R-:W-:Y:S01]  /*c090*/  IMAD.HI.U32 R190, R138, R217, RZ ;  /* 0x000000d98abe7227 */ /* 0x000fe200078e00ff */
[----:B------:R-:W-:-:S03]  /*c0a0*/  ISETP.GT.U32.AND P0, PT, R0, R202, PT ;  /* 0x000000ca0000720c */ /* 0x000fc60003f04070 */
[----:B------:R-:W-:Y:S01]  /*c0b0*/  @!P5 IMAD.MOV R209, RZ, RZ, -R209 ;  /* 0x000000ffffd1d224 */ /* 0x000fe200078e0ad1 */
[C---:B------:R-:W-:Y:S01]  /*c0c0*/  ISETP.GT.U32.AND P5, PT, R0.reuse, R215, PT ;  /* 0x000000d70000720c */ /* 0x040fe20003fa4070 */
[----:B------:R-:W-:Y:S02]  /*c0d0*/  IMAD R219, R0, R2, R219 ;  /* 0x0000000200db7224 */ /* 0x000fe400078e02db */
[----:B------:R-:W-:Y:S02]  /*c0e0*/  IMAD.MOV R190, RZ, RZ, -R190 ;  /* 0x000000ffffbe7224 */ /* 0x000fe400078e0abe */
[----:B------:R-:W-:-:S04]  /*c0f0*/  IMAD.HI.U32 R2, R138, R221, RZ ;  /* 0x000000dd8a027227 */ /* 0x000fc800078e00ff */
[C---:B------:R-:W-:Y:S02]  /*c100*/  IMAD R217, R0.reuse, R190, R217 ;  /* 0x000000be00d97224 */ /* 0x040fe400078e02d9 */
[----:B------:R-:W-:Y:S02]  /*c110*/  IMAD.MOV R2, RZ, RZ, -R2 ;  /* 0x000000ffff027224 */ /* 0x000fe400078e0a02 */
[----:B------:R-:W-:Y:S01]  /*c120*/  @!P6 IMAD.MOV R211, RZ, RZ, -R211 ;  /* 0x000000ffffd3e224 */ /* 0x000fe200078e0ad3 */
[C---:B------:R-:W-:Y:S01]  /*c130*/  ISETP.GT.U32.AND P6, PT, R0.reuse, R217, PT ;  /* 0x000000d90000720c */ /* 0x040fe20003fc4070 */
[----:B------:R-:W-:Y:S02]  /*c140*/  IMAD R221, R0, R2, R221 ;  /* 0x0000000200dd7224 */ /* 0x000fe400078e02dd */
[--C-:B------:R-:W-:Y:S01]  /*c150*/  @!P0 IMAD.IADD R202, R202, 0x1, -R0.reuse ;  /* 0x00000001caca8824 */ /* 0x100fe200078e0a00 */
[C---:B------:R-:W-:Y:S01]  /*c160*/  ISETP.GT.U32.AND P0, PT, R0.reuse, R219, PT ;  /* 0x000000db0000720c */ /* 0x040fe20003f04070 */
[----:B------:R-:W-:Y:S01]  /*c170*/  @!P5 IMAD.IADD R215, R215, 0x1, -R0 ;  /* 0x00000001d7d7d824 */ /* 0x000fe200078e0a00 */
[----:B------:R-:W-:-:S02]  /*c180*/  ISETP.GT.U32.AND P5, PT, R0, R221, PT ;  /* 0x000000dd0000720c */ /* 0x000fc40003fa4070 */
[----:B------:R-:W-:Y:S02]  /*c190*/  IABS R223, R182 ;  /* 0x000000b600df7213 */ /* 0x000fe40000000000 */
[----:B------:R-:W-:-:S03]  /*c1a0*/  IABS R225, R186 ;  /* 0x000000ba00e17213 */ /* 0x000fc60000000000 */
[----:B------:R-:W-:Y:S02]  /*c1b0*/  @!P6 IMAD.IADD R217, R217, 0x1, -R0 ;  /* 0x00000001d9d9e824 */ /* 0x000fe400078e0a00 */
[----:B------:R-:W-:Y:S01]  /*c1c0*/  IMAD.HI.U32 R2, R138, R223, RZ ;  /* 0x000000df8a027227 */ /* 0x000fe200078e00ff */
[----:B------:R-:W-:-:S03]  /*c1d0*/  IABS R227, R166 ;  /* 0x000000a600e37213 */ /* 0x000fc60000000000 */
[--C-:B------:R-:W-:Y:S01]  /*c1e0*/  @!P0 IMAD.IADD R219, R219, 0x1, -R0.reuse ;  /* 0x00000001dbdb8824 */ /* 0x100fe200078e0a00 */
[----:B------:R-:W-:Y:S01]  /*c1f0*/  ISETP.GT.U32.AND P0, PT, R0, R217, PT ;  /* 0x000000d90000720c */ /* 0x000fe20003f04070 */
[----:B------:R-:W-:Y:S02]  /*c200*/  @!P5 IMAD.IADD R221, R221, 0x1, -R0 ;  /* 0x00000001ddddd824 */ /* 0x000fe400078e0a00 */
[----:B------:R-:W-:Y:S02]  /*c210*/  IMAD.MOV R2, RZ, RZ, -R2 ;  /* 0x000000ffff027224 */ /* 0x000fe400078e0a02 */
[----:B------:R-:W-:Y:S01]  /*c220*/  IMAD.HI.U32 R190, R138, R225, RZ ;  /* 0x000000e18abe7227 */ /* 0x000fe200078e00ff */
[----:B------:R-:W-:-:S03]  /*c230*/  ISETP.GT.U32.AND P5, PT, R0, R221, PT ;  /* 0x000000dd0000720c */ /* 0x000fc60003fa4070 */
[----:B------:R-:W-:Y:S02]  /*c240*/  IMAD.MOV.U32 R213, RZ, RZ, R202 ;  /* 0x000000ffffd57224 */ /* 0x000fe400078e00ca */
[----:B------:R-:W-:Y:S02]  /*c250*/  IMAD R223, R0, R2, R223 ;  /* 0x0000000200df7224 */ /* 0x000fe400078e02df */
[----:B------:R-:W-:Y:S02]  /*c260*/  IMAD.MOV R190, RZ, RZ, -R190 ;  /* 0x000000ffffbe7224 */ /* 0x000fe400078e0abe */
[----:B------:R-:W-:-:S04]  /*c270*/  IMAD.HI.U32 R2, R138, R227, RZ ;  /* 0x000000e38a027227 */ /* 0x000fc800078e00ff */
[----:B------:R-:W-:Y:S01]  /*c280*/  @!P3 IMAD.MOV R213, RZ, RZ, -R213 ;  /* 0x000000ffffd5b224 */ /* 0x000fe200078e0ad5 */
[C---:B------:R-:W-:Y:S01]  /*c290*/  ISETP.GT.U32.AND P3, PT, R0.reuse, R219, PT ;  /* 0x000000db0000720c */ /* 0x040fe20003f64070 */
[C---:B------:R-:W-:Y:S02]  /*c2a0*/  IMAD R225, R0.reuse, R190, R225 ;  /* 0x000000be00e17224 */ /* 0x040fe400078e02e1 */
[----:B------:R-:W-:Y:S02]  /*c2b0*/  IMAD.MOV R2, RZ, RZ, -R2 ;  /* 0x000000ffff027224 */ /* 0x000fe400078e0a02 */
[--C-:B------:R-:W-:Y:S01]  /*c2c0*/  @!P0 IMAD.IADD R217, R217, 0x1, -R0.reuse ;  /* 0x00000001d9d98824 */ /* 0x100fe200078e0a00 */
[C---:B------:R-:W-:Y:S01]  /*c2d0*/  ISETP.GT.U32.AND P0, PT, R0.reuse, R225, PT ;  /* 0x000000e10000720c */ /* 0x040fe20003f04070 */
[C---:B------:R-:W-:Y:S01]  /*c2e0*/  IMAD R227, R0.reuse, R2, R227 ;  /* 0x0000000200e37224 */ /* 0x040fe200078e02e3 */
[----:B------:R-:W-:Y:S01]  /*c2f0*/  ISETP.GT.U32.AND P6, PT, R0, R215, PT ;  /* 0x000000d70000720c */ /* 0x000fe20003fc4070 */
[----:B------:R-:W-:Y:S01]  /*c300*/  @!P5 IMAD.IADD R221, R221, 0x1, -R0 ;  /* 0x00000001ddddd824 */ /* 0x000fe200078e0a00 */
[----:B------:R-:W-:-:S02]  /*c310*/  IABS R229, R170 ;  /* 0x000000aa00e57213 */ /* 0x000fc40000000000 */
[----:B------:R-:W-:Y:S01]  /*c320*/  ISETP.GT.U32.AND P5, PT, R0, R227, PT ;  /* 0x000000e30000720c */ /* 0x000fe20003fa4070 */
[----:B------:R-:W-:Y:S01]  /*c330*/  @!P3 IMAD.IADD R219, R219, 0x1, -R0 ;  /* 0x00000001dbdbb824 */ /* 0x000fe200078e0a00 */
[----:B------:R-:W-:Y:S01]  /*c340*/  ISETP.GE.AND P3, PT, R178, RZ, PT ;  /* 0x000000ffb200720c */ /* 0x000fe20003f66270 */
[----:B------:R-:W-:Y:S01]  /*c350*/  IMAD.HI.U32 R2, R138, R229, RZ ;  /* 0x000000e58a027227 */ /* 0x000fe200078e00ff */
[----:B------:R-:W-:-:S03]  /*c360*/  IABS R231, R174 ;  /* 0x000000ae00e77213 */ /* 0x000fc60000000000 */
[----:B------:R-:W-:Y:S02]  /*c370*/  IMAD.MOV R2, RZ, RZ, -R2 ;  /* 0x000000ffff027224 */ /* 0x000fe400078e0a02 */
[----:B------:R-:W-:Y:S01]  /*c380*/  @!P0 IMAD.IADD R225, R225, 0x1, -R0 ;  /* 0x00000001e1e18824 */ /* 0x000fe200078e0a00 */
[----:B------:R-:W-:Y:S01]  /*c390*/  IABS R233, R162 ;  /* 0x000000a200e97213 */ /* 0x000fe20000000000 */
[----:B------:R-:W-:Y:S02]  /*c3a0*/  IMAD.MOV.U32 R203, RZ, RZ, R210 ;  /* 0x000000ffffcb7224 */ /* 0x000fe400078e00d2 */
[--C-:B------:R-:W-:Y:S01]  /*c3b0*/  @!P6 IMAD.IADD R215, R215, 0x1, -R0.reuse ;  /* 0x00000001d7d7e824 */ /* 0x100fe200078e0a00 */
[C---:B------:R-:W-:Y:S01]  /*c3c0*/  ISETP.GT.U32.AND P6, PT, R0.reuse, R223, PT ;  /* 0x000000df0000720c */ /* 0x040fe20003fc4070 */
[C---:B------:R-:W-:Y:S02]  /*c3d0*/  IMAD R229, R0.reuse, R2, R229 ;  /* 0x0000000200e57224 */ /* 0x040fe400078e02e5 */
[----:B------:R-:W-:Y:S01]  /*c3e0*/  @!P5 IMAD.IADD R227, R227, 0x1, -R0 ;  /* 0x00000001e3e3d824 */ /* 0x000fe200078e0a00 */
[----:B------:R-:W-:Y:S01]  /*c3f0*/  ISETP.GT.U32.AND P5, PT, R0, R225, PT ;  /* 0x000000e10000720c */ /* 0x000fe20003fa4070 */
[----:B------:R-:W-:-:S04]  /*c400*/  IMAD.HI.U32 R2, R138, R231, RZ ;  /* 0x000000e78a027227 */ /* 0x000fc800078e00ff */
[----:B------:R-:W-:Y:S01]  /*c410*/  @!P4 IMAD.MOV R203, RZ, RZ, -R203 ;  /* 0x000000ffffcbc224 */ /* 0x000fe200078e0acb */
[----:B------:R-:W-:Y:S01]  /*c420*/  ISETP.GE.AND P4, PT, R198, RZ, PT ;  /* 0x000000ffc600720c */ /* 0x000fe20003f86270 */
[----:B------:R-:W-:Y:S01]  /*c430*/  @!P3 IMAD.MOV R221, RZ, RZ, -R221 ;  /* 0x000000ffffddb224 */ /* 0x000fe200078e0add */
[----:B------:R-:W-:Y:S01]  /*c440*/  ISETP.GT.U32.AND P3, PT, R0, R229, PT ;  /* 0x000000e50000720c */ /* 0x000fe20003f64070 */
[----:B------:R-:W-:-:S04]  /*c450*/  IMAD.HI.U32 R178, R138, R233, RZ ;  /* 0x000000e98ab27227 */ /* 0x000fc800078e00ff */
[----:B------:R-:W-:Y:S02]  /*c460*/  IMAD.MOV R2, RZ, RZ, -R2 ;  /* 0x000000ffff027224 */ /* 0x000fe400078e0a02 */
[----:B------:R-:W-:Y:S02]  /*c470*/  IMAD.MOV R178, RZ, RZ, -R178 ;  /* 0x000000ffffb27224 */ /* 0x000fe400078e0ab2 */
[C---:B------:R-:W-:Y:S02]  /*c480*/  IMAD R231, R0.reuse, R2, R231 ;  /* 0x0000000200e77224 */ /* 0x040fe400078e02e7 */
[--C-:B------:R-:W-:Y:S02]  /*c490*/  @!P6 IMAD.IADD R223, R223, 0x1, -R0.reuse ;  /* 0x00000001dfdfe824 */ /* 0x100fe400078e0a00 */
[C---:B------:R-:W-:Y:S02]  /*c4a0*/  IMAD R233, R0.reuse, R178, R233 ;  /* 0x000000b200e97224 */ /* 0x040fe400078e02e9 */
[--C-:B------:R-:W-:Y:S01]  /*c4b0*/  @!P5 IMAD.IADD R225, R225, 0x1, -R0.reuse ;  /* 0x00000001e1e1d824 */ /* 0x100fe200078e0a00 */
[C---:B------:R-:W-:Y:S01]  /*c4c0*/  ISETP.GT.U32.AND P5, PT, R0.reuse, R231, PT ;  /* 0x000000e70000720c */ /* 0x040fe20003fa4070 */
[----:B------:R-:W-:Y:S01]  /*c4d0*/  @!P4 IMAD.MOV R215, RZ, RZ, -R215 ;  /* 0x000000ffffd7c224 */ /* 0x000fe200078e0ad7 */
[C---:B------:R-:W-:Y:S01]  /*c4e0*/  ISETP.GT.U32.AND P4, PT, R0.reuse, R223, PT ;  /* 0x000000df0000720c */ /* 0x040fe20003f84070 */
[----:B------:R-:W-:Y:S01]  /*c4f0*/  @!P3 IMAD.IADD R229, R229, 0x1, -R0 ;  /* 0x00000001e5e5b824 */ /* 0x000fe200078e0a00 */
[----:B------:R-:W-:-:S02]  /*c500*/  ISETP.GT.U32.AND P3, PT, R0, R233, PT ;  /* 0x000000e90000720c */ /* 0x000fc40003f64070 */
[----:B------:R-:W-:Y:S02]  /*c510*/  ISETP.GE.AND P6, PT, R182, RZ, PT ;  /* 0x000000ffb600720c */ /* 0x000fe40003fc6270 */
[----:B------:R-:W-:Y:S01]  /*c520*/  IABS R238, R137 ;  /* 0x0000008900ee7213 */ /* 0x000fe20000000000 */
[----:B------:R-:W-:-:S04]  /*c530*/  @!P2 IMAD.MOV R219, RZ, RZ, -R219 ;  /* 0x000000ffffdba224 */ /* 0x000fc800078e0adb */
[--C-:B------:R-:W-:Y:S01]  /*c540*/  @!P5 IMAD.IADD R231, R231, 0x1, -R0.reuse ;  /* 0x00000001e7e7d824 */ /* 0x100fe200078e0a00 */
[----:B------:R-:W-:Y:S01]  /*c550*/  ISETP.GE.AND P2, PT, R166, RZ, PT ;  /* 0x000000ffa600720c */ /* 0x000fe20003f46270 */
[--C-:B------:R-:W-:Y:S01]  /*c560*/  @!P4 IMAD.IADD R223, R223, 0x1, -R0.reuse ;  /* 0x00000001dfdfc824 */ /* 0x100fe200078e0a00 */
[----:B------:R-:W-:Y:S01]  /*c570*/  IABS R235, R135 ;  /* 0x0000008700eb7213 */ /* 0x000fe20000000000 */
[----:B------:R-:W-:Y:S01]  /*c580*/  @!P3 IMAD.IADD R233, R233, 0x1, -R0 ;  /* 0x00000001e9e9b824 */ /* 0x000fe200078e0a00 */
[----:B------:R-:W-:Y:S01]  /*c590*/  ISETP.GT.U32.AND P3, PT, R0, R231, PT ;  /* 0x000000e70000720c */ /* 0x000fe20003f64070 */
[----:B------:R-:W-:-:S04]  /*c5a0*/  IMAD.HI.U32 R166, R138, R238, RZ ;  /* 0x000000ee8aa67227 */ /* 0x000fc800078e00ff */
[----:B------:R-:W-:Y:S01]  /*c5b0*/  @!P6 IMAD.MOV R223, RZ, RZ, -R223 ;  /* 0x000000ffffdfe224 */ /* 0x000fe200078e0adf */
[----:B------:R-:W-:Y:S01]  /*c5c0*/  ISETP.GT.U32.AND P6, PT, R0, R229, PT ;  /* 0x000000e50000720c */ /* 0x000fe20003fc4070 */
[----:B------:R-:W-:Y:S01]  /*c5d0*/  IMAD.HI.U32 R2, R138, R235, RZ ;  /* 0x000000eb8a027227 */ /* 0x000fe200078e00ff */
[----:B------:R-:W-:-:S03]  /*c5e0*/  ISETP.GE.AND P0, PT, R186, RZ, PT ;  /* 0x000000ffba00720c */ /* 0x000fc60003f06270 */
[----:B------:R-:W-:Y:S02]  /*c5f0*/  IMAD.MOV R166, RZ, RZ, -R166 ;  /* 0x000000ffffa67224 */ /* 0x000fe400078e0aa6 */
[----:B------:R-:W-:Y:S01]  /*c600*/  @!P1 IMAD.MOV R217, RZ, RZ, -R217 ;  /* 0x000000ffffd99224 */ /* 0x000fe200078e0ad9 */
[C---:B------:R-:W-:Y:S01]  /*c610*/  ISETP.GT.U32.AND P1, PT, R0.reuse, R227, PT ;  /* 0x000000e30000720c */ /* 0x040fe20003f24070 */
[----:B------:R-:W-:Y:S02]  /*c620*/  IMAD.MOV R2, RZ, RZ, -R2 ;  /* 0x000000ffff027224 */ /* 0x000fe400078e0a02 */
[C---:B------:R-:W-:Y:S02]  /*c630*/  IMAD R238, R0.reuse, R166, R238 ;  /* 0x000000a600ee7224 */ /* 0x040fe400078e02ee */
[C---:B------:R-:W-:Y:S02]  /*c640*/  IMAD R235, R0.reuse, R2, R235 ;  /* 0x0000000200eb7224 */ /* 0x040fe400078e02eb */
[--C-:B------:R-:W-:Y:S01]  /*c650*/  @!P3 IMAD.IADD R231, R231, 0x1, -R0.reuse ;  /* 0x00000001e7e7b824 */ /* 0x100fe200078e0a00 */
[----:B------:R-:W-:Y:S01]  /*c660*/  ISETP.GT.U32.AND P3, PT, R0, R238, PT ;  /* 0x000000ee0000720c */ /* 0x000fe20003f64070 */
[----:B------:R-:W-:Y:S01]  /*c670*/  @!P6 IMAD.IADD R229, R229, 0x1, -R0 ;  /* 0x00000001e5e5e824 */ /* 0x000fe200078e0a00 */
[----:B------:R-:W-:-:S02]  /*c680*/  IABS R240, R132 ;  /* 0x0000008400f07213 */ /* 0x000fc40000000000 */
[----:B------:R-:W-:Y:S01]  /*c690*/  ISETP.GT.U32.AND P6, PT, R0, R235, PT ;  /* 0x000000eb0000720c */ /* 0x000fe20003fc4070 */
[----:B------:R-:W-:Y:S01]  /*c6a0*/  @!P1 IMAD.IADD R227, R227, 0x1, -R0 ;  /* 0x00000001e3e39824 */ /* 0x000fe200078e0a00 */
[----:B------:R-:W-:Y:S01]  /*c6b0*/  ISETP.GE.AND P1, PT, R174, RZ, PT ;  /* 0x000000ffae00720c */ /* 0x000fe20003f26270 */
[----:B------:R-:W-:Y:S01]  /*c6c0*/  @!P0 IMAD.MOV R225, RZ, RZ, -R225 ;  /* 0x000000ffffe18224 */ /* 0x000fe200078e0ae1 */
[----:B------:R-:W-:Y:S01]  /*c6d0*/  ISETP.GT.U32.AND P0, PT, R0, R233, PT ;  /* 0x000000e90000720c */ /* 0x000fe20003f04070 */
[----:B------:R-:W-:Y:S01]  /*c6e0*/  IMAD.HI.U32 R2, R138, R240, RZ ;  /* 0x000000f08a027227 */ /* 0x000fe200078e00ff */
[----:B------:R-:W-:-:S03]  /*c6f0*/  IABS R242, R133 ;  /* 0x0000008500f27213 */ /* 0x000fc60000000000 */
[----:B------:R-:W-:Y:S02]  /*c700*/  IMAD.MOV R2, RZ, RZ, -R2 ;  /* 0x000000ffff027224 */ /* 0x000fe400078e0a02 */
[----:B------:R-:W-:Y:S02]  /*c710*/  @!P3 IMAD.IADD R238, R238, 0x1, -R0 ;  /* 0x00000001eeeeb824 */ /* 0x000fe400078e0a00 */
[----:B------:R-:W-:Y:S02]  /*c720*/  IMAD R240, R0, R2, R240 ;  /* 0x0000000200f07224 */ /* 0x000fe400078e02f0 */
[----:B------:R-:W-:Y:S01]  /*c730*/  @!P6 IMAD.IADD R235, R235, 0x1, -R0 ;  /* 0x00000001ebebe824 */ /* 0x000fe200078e0a00 */
[----:B------:R-:W-:Y:S01]  /*c740*/  ISETP.GE.AND P6, PT, R132, RZ, PT ;  /* 0x000000ff8400720c */ /* 0x000fe20003fc6270 */
[----:B------:R-:W-:Y:S01]  /*c750*/  IMAD.HI.U32 R132, R138, R242, RZ ;  /* 0x000000f28a847227 */ /* 0x000fe200078e00ff */
[----:B------:R-:W-:-:S03]  /*c760*/  ISETP.GT.U32.AND P3, PT, R0, R238, PT ;  /* 0x000000ee0000720c */ /* 0x000fc60003f64070 */
[----:B------:R-:W-:Y:S01]  /*c770*/  @!P0 IMAD.IADD R233, R233, 0x1, -R0 ;  /* 0x00000001e9e98824 */ /* 0x000fe200078e0a00 */
[C---:B------:R-:W-:Y:S01]  /*c780*/  ISETP.GT.U32.AND P0, PT, R0.reuse, R240, PT ;  /* 0x000000f00000720c */ /* 0x040fe20003f04070 */
[----:B------:R-:W-:Y:S01]  /*c790*/  @!P1 IMAD.MOV R231, RZ, RZ, -R231 ;  /* 0x000000ffffe79224 */ /* 0x000fe200078e0ae7 */
[C---:B------:R-:W-:Y:S01]  /*c7a0*/  ISETP.GT.U32.AND P1, PT, R0.reuse, R235, PT ;  /* 0x000000eb0000720c */ /* 0x040fe20003f24070 */
[----:B------:R-:W-:Y:S01]  /*c7b0*/  IMAD.MOV R132, RZ, RZ, -R132 ;  /* 0x000000ffff847224 */ /* 0x000fe200078e0a84 */
[----:B------:R-:W-:Y:S02]  /*c7c0*/  IABS R245, R134 ;  /* 0x0000008600f57213 */ /* 0x000fe40000000000 */
[----:B------:R-:W-:Y:S01]  /*c7d0*/  IABS R166, R5 ;  /* 0x0000000500a67213 */ /* 0x000fe20000000000 */
[----:B------:R-:W-:Y:S01]  /*c7e0*/  IMAD R242, R0, R132, R242 ;  /* 0x0000008400f27224 */ /* 0x000fe200078e02f2 */
[----:B------:R-:W-:Y:S01]  /*c7f0*/  ISETP.GE.AND P5, PT, R162, RZ, PT ;  /* 0x000000ffa200720c */ /* 0x000fe20003fa6270 */
[----:B------:R-:W-:Y:S01]  /*c800*/  @!P3 IMAD.IADD R238, R238, 0x1, -R0 ;  /* 0x00000001eeeeb824 */ /* 0x000fe200078e0a00 */
[----:B------:R-:W-:Y:S01]  /*c810*/  IABS R162, R7 ;  /* 0x0000000700a27213 */ /* 0x000fe20000000000 */
[----:B------:R-:W-:Y:S01]  /*c820*/  IMAD.HI.U32 R2, R138, R245, RZ ;  /* 0x000000f58a027227 */ /* 0x000fe200078e00ff */
[----:B------:R-:W-:-:S03]  /*c830*/  ISETP.GT.U32.AND P3, PT, R0, R242, PT ;  /* 0x000000f20000720c */ /* 0x000fc60003f64070 */
[----:B------:R-:W-:-:S04]  /*c840*/  IMAD.HI.U32 R132, R138, R166, RZ ;  /* 0x000000a68a847227 */ /* 0x000fc800078e00ff */
[--C-:B------:R-:W-:Y:S02]  /*c850*/  @!P0 IMAD.IADD R240, R240, 0x1, -R0.reuse ;  /* 0x00000001f0f08824 */ /* 0x100fe400078e0a00 */
[----:B------:R-:W-:Y:S01]  /*c860*/  @!P1 IMAD.IADD R235, R235, 0x1, -R0 ;  /* 0x00000001ebeb9824 */ /* 0x000fe200078e0a00 */
[----:B------:R-:W-:Y:S01]  /*c870*/  ISETP.GE.AND P1, PT, R133, RZ, PT ;  /* 0x000000ff8500720c */ /* 0x000fe20003f26270 */
[----:B------:R-:W-:Y:S02]  /*c880*/  IMAD.MOV R133, RZ, RZ, -R2 ;  /* 0x000000ffff857224 */ /* 0x000fe400078e0a02 */
[----:B------:R-:W-:Y:S02]  /*c890*/  IMAD.MOV R132, RZ, RZ, -R132 ;  /* 0x000000ffff847224 */ /* 0x000fe400078e0a84 */
[----:B------:R-:W-:Y:S01]  /*c8a0*/  IMAD.HI.U32 R2, R138, R162, RZ ;  /* 0x000000a28a027227 */ /* 0x000fe200078e00ff */
[----:B------:R-:W-:-:S03]  /*c8b0*/  ISETP.GT.U32.AND P0, PT, R0, R240, PT ;  /* 0x000000f00000720c */ /* 0x000fc60003f04070 */
[----:B------:R-:W-:Y:S01]  /*c8c0*/  @!P2 IMAD.MOV R227, RZ, RZ, -R227 ;  /* 0x000000ffffe3a224 */ /* 0x000fe200078e0ae3 */
[----:B------:R-:W-:Y:S01]  /*c8d0*/  ISETP.GE.AND P2, PT, R135, RZ, PT ;  /* 0x000000ff8700720c */ /* 0x000fe20003f46270 */
[----:B------:R-:W-:Y:S01]  /*c8e0*/  IMAD R166, R0, R132, R166 ;  /* 0x0000008400a67224 */ /* 0x000fe200078e02a6 */
[----:B------:R-:W-:Y:S01]  /*c8f0*/  IABS R135, R9 ;  /* 0x0000000900877213 */ /* 0x000fe20000000000 */
[----:B------:R-:W-:Y:S02]  /*c900*/  IMAD.MOV R2, RZ, RZ, -R2 ;  /* 0x000000ffff027224 */ /* 0x000fe400078e0a02 */
[----:B------:R-:W-:Y:S01]  /*c910*/  @!P3 IMAD.IADD R242, R242, 0x1, -R0 ;  /* 0x00000001f2f2b824 */ /* 0x000fe200078e0a00 */
[C---:B------:R-:W-:Y:S01]  /*c920*/  ISETP.GT.U32.AND P3, PT, R0.reuse, R166, PT ;  /* 0x000000a60000720c */ /* 0x040fe20003f64070 */
[----:B------:R-:W-:Y:S02]  /*c930*/  IMAD R162, R0, R2, R162 ;  /* 0x0000000200a27224 */ /* 0x000fe400078e02a2 */
[----:B------:R-:W-:-:S04]  /*c940*/  IMAD.HI.U32 R2, R138, R135, RZ ;  /* 0x000000878a027227 */ /* 0x000fc800078e00ff */
[----:B------:R-:W-:Y:S02]  /*c950*/  IMAD R245, R0, R133, R245 ;  /* 0x0000008500f57224 */ /* 0x000fe400078e02f5 */
[----:B------:R-:W-:Y:S02]  /*c960*/  IMAD.MOV R2, RZ, RZ, -R2 ;  /* 0x000000ffff027224 */ /* 0x000fe400078e0a02 */
[--C-:B------:R-:W-:Y:S01]  /*c970*/  @!P0 IMAD.IADD R240, R240, 0x1, -R0.reuse ;  /* 0x00000001f0f08824 */ /* 0x100fe200078e0a00 */
[C---:B------:R-:W-:Y:S01]  /*c980*/  ISETP.GT.U32.AND P0, PT, R0.reuse, R245, PT ;  /* 0x000000f50000720c */ /* 0x040fe20003f04070 */
[----:B------:R-:W-:Y:S01]  /*c990*/  IMAD R135, R0, R2, R135 ;  /* 0x0000000200877224 */ /* 0x000fe200078e0287 */
[----:B------:R-:W-:Y:S01]  /*c9a0*/  ISETP.GE.AND P4, PT, R170, RZ, PT ;  /* 0x000000ffaa00720c */ /* 0x000fe20003f86270 */
[----:B------:R-:W-:-:S03]  /*c9b0*/  @!P3 IMAD.IADD R166, R166, 0x1, -R0 ;  /* 0x00000001a6a6b824 */ /* 0x000fc600078e0a00 */
[----:B------:R-:W-:Y:S02]  /*c9c0*/  ISETP.GT.U32.AND P3, PT, R0, R135, PT ;  /* 0x000000870000720c */ /* 0x000fe40003f64070 */
[----:B------:R-:W-:-:S05]  /*c9d0*/  IABS R178, R130 ;  /* 0x0000008200b27213 */ /* 0x000fca0000000000 */
[----:B------:R-:W-:Y:S01]  /*c9e0*/  @!P0 IMAD.IADD R245, R245, 0x1, -R0 ;  /* 0x00000001f5f58824 */ /* 0x000fe200078e0a00 */
[----:B------:R-:W-:Y:S01]  /*c9f0*/  ISETP.GT.U32.AND P0, PT, R0, R162, PT ;  /* 0x000000a20000720c */ /* 0x000fe20003f04070 */
[----:B------:R-:W-:Y:S01]  /*ca00*/  @!P4 IMAD.MOV R229, RZ, RZ, -R229 ;  /* 0x000000ffffe5c224 */ /* 0x000fe200078e0ae5 */
[----:B------:R-:W-:Y:S01]  /*ca10*/  ISETP.GE.AND P4, PT, R137, RZ, PT ;  /* 0x000000ff8900720c */ /* 0x000fe20003f86270 */
[----:B------:R-:W-:-:S04]  /*ca20*/  IMAD.HI.U32 R182, R138, R178, RZ ;  /* 0x000000b28ab67227 */ /* 0x000fc800078e00ff */
[----:B------:R-:W-:Y:S01]  /*ca30*/  @!P3 IMAD.IADD R135, R135, 0x1, -R0 ;  /* 0x000000018787b824 */ /* 0x000fe200078e0a00 */
[C---:B------:R-:W-:Y:S02]  /*ca40*/  ISETP.GT.U32.AND P3, PT, R0.reuse, R242, PT ;  /* 0x000000f20000720c */ /* 0x040fe40003f64070 */
[----:B------:R-:W-:Y:S01]  /*ca50*/  IABS R133, R12 ;  /* 0x0000000c00857213 */ /* 0x000fe20000000000 */
[----:B------:R-:W-:Y:S02]  /*ca60*/  IMAD.MOV R182, RZ, RZ, -R182 ;  /* 0x000000ffffb67224 */ /* 0x000fe400078e0ab6 */
[----:B------:R-:W-:Y:S01]  /*ca70*/  @!P2 IMAD.MOV R235, RZ, RZ, -R235 ;  /* 0x000000ffffeba224 */ /* 0x000fe200078e0aeb */
[----:B------:R-:W-:Y:S01]  /*ca80*/  ISETP.GT.U32.AND P2, PT, R0, R245, PT ;  /* 0x000000f50000720c */ /* 0x000fe20003f44070 */
[----:B------:R-:W-:Y:S01]  /*ca90*/  @!P0 IMAD.IADD R162, R162, 0x1, -R0 ;  /* 0x00000001a2a28824 */ /* 0x000fe200078e0a00 */
[----:B------:R-:W-:Y:S01]  /*caa0*/  IABS R132, R18 ;  /* 0x0000001200847213 */ /* 0x000fe20000000000 */
[----:B------:R-:W-:Y:S01]  /*cab0*/  IMAD.HI.U32 R174, R138, R133, RZ ;  /* 0x000000858aae7227 */ /* 0x000fe200078e00ff */
[----:B------:R-:W-:-:S02]  /*cac0*/  ISETP.GE.AND P0, PT, R134, RZ, PT ;  /* 0x000000ff8600720c */ /* 0x000fc40003f06270 */
[----:B------:R-:W-:Y:S01]  /*cad0*/  IABS R2, R20 ;  /* 0x0000001400027213 */ /* 0x000fe20000000000 */
[C---:B------:R-:W-:Y:S02]  /*cae0*/  IMAD R134, R0.reuse, R182, R178 ;  /* 0x000000b600867224 */ /* 0x040fe400078e02b2 */
[----:B------:R-:W-:Y:S01]  /*caf0*/  @!P4 IMAD.MOV R238, RZ, RZ, -R238 ;  /* 0x000000ffffeec224 */ /* 0x000fe200078e0aee */
[----:B------:R-:W-:Y:S01]  /*cb00*/  ISETP.GT.U32.AND P4, PT, R0, R166, PT ;  /* 0x000000a60000720c */ /* 0x000fe20003f84070 */
[----:B------:R-:W-:Y:S02]  /*cb10*/  IMAD.MOV R174, RZ, RZ, -R174 ;  /* 0x000000ffffae7224 */ /* 0x000fe400078e0aae */
[----:B------:R-:W-:-:S04]  /*cb20*/  IMAD.HI.U32 R170, R138, R132, RZ ;  /* 0x000000848aaa7227 */ /* 0x000fc800078e00ff */
[----:B------:R-:W-:Y:S01]  /*cb30*/  @!P3 IMAD.IADD R242, R242, 0x1, -R0 ;  /* 0x00000001f2f2b824 */ /* 0x000fe200078e0a00 */
[----:B------:R-:W-:Y:S01]  /*cb40*/  ISETP.GT.U32.AND P3, PT, R0, R134, PT ;  /* 0x000000860000720c */ /* 0x000fe20003f64070 */
[----:B------:R-:W-:-:S04]  /*cb50*/  IMAD.HI.U32 R137, R138, R2, RZ ;  /* 0x000000028a897227 */ /* 0x000fc800078e00ff */
[C---:B------:R-:W-:Y:S02]  /*cb60*/  IMAD R133, R0.reuse, R174, R133 ;  /* 0x000000ae00857224 */ /* 0x040fe400078e0285 */
[----:B------:R-:W-:Y:S02]  /*cb70*/  IMAD.MOV R170, RZ, RZ, -R170 ;  /* 0x000000ffffaa7224 */ /* 0x000fe400078e0aaa */
[----:B------:R-:W-:Y:S01]  /*cb80*/  @!P5 IMAD.MOV R233, RZ, RZ, -R233 ;  /* 0x000000ffffe9d224 */ /* 0x000fe200078e0ae9 */
[C---:B------:R-:W-:Y:S01]  /*cb90*/  ISETP.GT.U32.AND P5, PT, R0.reuse, R162, PT ;  /* 0x000000a20000720c */ /* 0x040fe20003fa4070 */
[----:B------:R-:W-:Y:S02]  /*cba0*/  IMAD.MOV R137, RZ, RZ, -R137 ;  /* 0x000000ffff897224 */ /* 0x000fe400078e0a89 */
[----:B------:R-:W-:Y:S01]  /*cbb0*/  @!P6 IMAD.MOV R240, RZ, RZ, -R240 ;  /* 0x000000fffff0e224 */ /* 0x000fe200078e0af0 */
[C---:B------:R-:W-:Y:S01]  /*cbc0*/  ISETP.GT.U32.AND P6, PT, R0.reuse, R135, PT ;  /* 0x000000870000720c */ /* 0x040fe20003fc4070 */
[----:B------:R-:W-:Y:S01]  /*cbd0*/  @!P2 IMAD.IADD R245, R245, 0x1, -R0 ;  /* 0x00000001f5f5a824 */ /* 0x000fe200078e0a00 */
[C---:B------:R-:W-:Y:S01]  /*cbe0*/  ISETP.GT.U32.AND P2, PT, R0.reuse, R133, PT ;  /* 0x000000850000720c */ /* 0x040fe20003f44070 */
[----:B------:R-:W-:-:S02]  /*cbf0*/  IMAD R132, R0, R170, R132 ;  /* 0x000000aa00847224 */ /* 0x000fc400078e0284 */
[----:B------:R-:W-:Y:S01]  /*cc00*/  IMAD R2, R0, R137, R2 ;  /* 0x0000008900027224 */ /* 0x000fe200078e0202 */
[----:B------:R-:W-:Y:S01]  /*cc10*/  IABS R137, R22 ;  /* 0x0000001600897213 */ /* 0x000fe20000000000 */
[--C-:B------:R-:W-:Y:S01]  /*cc20*/  @!P4 IMAD.IADD R166, R166, 0x1, -R0.reuse ;  /* 0x00000001a6a6c824 */ /* 0x100fe200078e0a00 */
[----:B------:R-:W-:Y:S01]  /*cc30*/  ISETP.GT.U32.AND P4, PT, R0, R132, PT ;  /* 0x000000840000720c */ /* 0x000fe20003f84070 */
[----:B------:R-:W-:Y:S01]  /*cc40*/  @!P3 IMAD.IADD R134, R134, 0x1, -R0 ;  /* 0x000000018686b824 */ /* 0x000fe200078e0a00 */
[----:B------:R-:W-:Y:S01]  /*cc50*/  IABS R170, R86 ;  /* 0x0000005600aa7213 */ /* 0x000fe20000000000 */
[----:B------:R-:W-:Y:S01]  /*cc60*/  IMAD.HI.U32 R174, R138, R137, RZ ;  /* 0x000000898aae7227 */ /* 0x000fe200078e00ff */
[----:B------:R-:W-:-:S03]  /*cc70*/  ISETP.GE.AND P3, PT, R7, RZ, PT ;  /* 0x000000ff0700720c */ /* 0x000fc60003f66270 */
[----:B------:R-:W-:Y:S01]  /*cc80*/  @!P5 IMAD.IADD R162, R162, 0x1, -R0 ;  /* 0x00000001a2a2d824 */ /* 0x000fe200078e0a00 */
[----:B------:R-:W-:Y:S01]  /*cc90*/  ISETP.GE.AND P5, PT, R5, RZ, PT ;  /* 0x000000ff0500720c */ /* 0x000fe20003fa6270 */
[----:B------:R-:W-:Y:S01]  /*cca0*/  @!P1 IMAD.MOV R242, RZ, RZ, -R242 ;  /* 0x000000fffff29224 */ /* 0x000fe200078e0af2 */
[----:B------:R-:W-:Y:S01]  /*ccb0*/  ISETP.GT.U32.AND P1, PT, R0, R134, PT ;  /* 0x000000860000720c */ /* 0x000fe20003f24070 */
[----:B------:R-:W-:-:S04]  /*ccc0*/  IMAD.HI.U32 R5, R138, R170, RZ ;  /* 0x000000aa8a057227 */ /* 0x000fc800078e00ff */
[----:B------:R-:W-:Y:S01]  /*ccd0*/  @!P6 IMAD.IADD R135, R135, 0x1, -R0 ;  /* 0x000000018787e824 */ /* 0x000fe200078e0a00 */
[C---:B------:R-:W-:Y:S01]  /*cce0*/  ISETP.GT.U32.AND P6, PT, R0.reuse, R2, PT ;  /* 0x000000020000720c */ /* 0x040fe20003fc4070 */
[----:B------:R-:W-:Y:S02]  /*ccf0*/  IMAD.MOV R174, RZ, RZ, -R174 ;  /* 0x000000ffffae7224 */ /* 0x000fe400078e0aae */
[----:B------:R-:W-:Y:S01]  /*cd00*/  @!P2 IMAD.IADD R133, R133, 0x1, -R0 ;  /* 0x000000018585a824 */ /* 0x000fe200078e0a00 */
[----:B------:R-:W-:Y:S01]  /*cd10*/  ISETP.GE.AND P2, PT, R9, RZ, PT ;  /* 0x000000ff0900720c */ /* 0x000fe20003f46270 */
[----:B------:R-:W-:Y:S01]  /*cd20*/  IMAD.MOV R5, RZ, RZ, -R5 ;  /* 0x000000ffff057224 */ /* 0x000fe200078e0a05 */
[----:B------:R-:W-:Y:S01]  /*cd30*/  IABS R9, R24 ;  /* 0x0000001800097213 */ /* 0x000fe20000000000 */
[----:B------:R-:W-:Y:S02]  /*cd40*/  IMAD R137, R0, R174, R137 ;  /* 0x000000ae00897224 */ /* 0x000fe400078e0289 */
[----:B------:R-:W-:-:S02]  /*cd50*/  IMAD.MOV.U32 R7, RZ, RZ, R162 ;  /* 0x000000ffff077224 */ /* 0x000fc400078e00a2 */
[----:B------:R-:W-:Y:S01]  /*cd60*/  @!P4 IMAD.IADD R132, R132, 0x1, -R0 ;  /* 0x000000018484c824 */ /* 0x000fe200078e0a00 */
[----:B------:R-:W-:Y:S01]  /*cd70*/  ISETP.GE.AND P4, PT, R130, RZ, PT ;  /* 0x000000ff8200720c */ /* 0x000fe20003f86270 */
[C---:B------:R-:W-:Y:S02]  /*cd80*/  IMAD R130, R0.reuse, R5, R170 ;  /* 0x0000000500827224 */ /* 0x040fe400078e02aa */
[----:B------:R-:W-:Y:S01]  /*cd90*/  @!P3 IMAD.MOV R7, RZ, RZ, -R7 ;  /* 0x000000ffff07b224 */ /* 0x000fe200078e0a07 */
[C---:B------:R-:W-:Y:S01]  /*cda0*/  ISETP.GT.U32.AND P3, PT, R0.reuse, R137, PT ;  /* 0x000000890000720c */ /* 0x040fe20003f64070 */
[----:B------:R-:W-:Y:S02]  /*cdb0*/  IMAD.MOV.U32 R162, RZ, RZ, R9 ;  /* 0x000000ffffa27224 */ /* 0x000fe400078e0009 */
[----:B------:R-:W-:Y:S01]  /*cdc0*/  @!P0 IMAD.MOV R245, RZ, RZ, -R245 ;  /* 0x000000fffff58224 */ /* 0x000fe200078e0af5 */
[----:B------:R-:W-:Y:S01]  /*cdd0*/  ISETP.GT.U32.AND P0, PT, R0, R133, PT ;  /* 0x000000850000720c */ /* 0x000fe20003f04070 */
[----:B------:R-:W-:-:S02]  /*cde0*/  IMAD.MOV.U32 R9, RZ, RZ, R135 ;  /* 0x000000ffff097224 */ /* 0x000fc400078e0087 */
[--C-:B------:R-:W-:Y:S01]  /*cdf0*/  @!P1 IMAD.IADD R134, R134, 0x1, -R0.reuse ;  /* 0x0000000186869824 */ /* 0x100fe200078e0a00 */
[----:B------:R-:W-:Y:S01]  /*ce00*/  ISETP.GT.U32.AND P1, PT, R0, R130, PT ;  /* 0x000000820000720c */ /* 0x000fe20003f24070 */
[----:B------:R-:W-:Y:S01]  /*ce10*/  @!P6 IMAD.IADD R2, R2, 0x1, -R0 ;  /* 0x000000010202e824 */ /* 0x000fe200078e0a00 */
[----:B------:R-:W-:Y:S01]  /*ce20*/  ISETP.GT.U32.AND P6, PT, R0, R132, PT ;  /* 0x000000840000720c */ /* 0x000fe20003fc4070 */
[----:B------:R-:W-:Y:S01]  /*ce30*/  @!P2 IMAD.MOV R9, RZ, RZ, -R9 ;  /* 0x000000ffff09a224 */ /* 0x000fe200078e0a09 */
[----:B------:R-:W-:Y:S01]  /*ce40*/  ISETP.GE.AND P2, PT, R12, RZ, PT ;  /* 0x000000ff0c00720c */ /* 0x000fe20003f46270 */
[----:B------:R-:W-:Y:S02]  /*ce50*/  IMAD.MOV.U32 R5, RZ, RZ, R166 ;  /* 0x000000ffff057224 */ /* 0x000fe400078e00a6 */
[----:B------:R-:W-:-:S04]  /*ce60*/  IMAD.HI.U32 R12, R138, R162, RZ ;  /* 0x000000a28a0c7227 */ /* 0x000fc800078e00ff */
[----:B------:R-:W-:Y:S01]  /*ce70*/  @!P5 IMAD.MOV R5, RZ, RZ, -R5 ;  /* 0x000000ffff05d224 */ /* 0x000fe200078e0a05 */
[----:B------:R-:W-:Y:S01]  /*ce80*/  ISETP.GT.U32.AND P5, PT, R0, R2, PT ;  /* 0x000000020000720c */ /* 0x000fe20003fa4070 */
[----:B------:R-:W-:Y:S02]  /*ce90*/  IMAD.MOV R12, RZ, RZ, -R12 ;  /* 0x000000ffff0c7224 */ /* 0x000fe400078e0a0c */
[--C-:B------:R-:W-:Y:S01]  /*cea0*/  @!P3 IMAD.IADD R137, R137, 0x1, -R0.reuse ;  /* 0x000000018989b824 */ /* 0x100fe200078e0a00 */
[----:B------:R-:W-:Y:S01]  /*ceb0*/  ISETP.GE.AND P3, PT, R86, RZ, PT ;  /* 0x000000ff5600720c */ /* 0x000fe20003f66270 */
[----:B------:R-:W-:Y:S01]  /*cec0*/  @!P0 IMAD.IADD R133, R133, 0x1, -R0 ;  /* 0x0000000185858824 */ /* 0x000fe200078e0a00 */
[----:B------:R-:W-:Y:S01]  /*ced0*/  ISETP.GE.AND P0, PT, R18, RZ, PT ;  /* 0x000000ff1200720c */ /* 0x000fe20003f06270 */
[----:B------:R-:W-:Y:S01]  /*cee0*/  IMAD R86, R0, R12, R162 ;  /* 0x0000000c00567224 */ /* 0x000fe200078e02a2 */
[----:B------:R-:W-:Y:S01]  /*cef0*/  IABS R18, R30 ;  /* 0x0000001e00127213 */ /* 0x000fe20000000000 */
[----:B------:R-:W-:-:S02]  /*cf00*/  IMAD.MOV.U32 R12, RZ, RZ, R134 ;  /* 0x000000ffff0c7224 */ /* 0x000fc400078e0086 */
[--C-:B------:R-:W-:Y:S01]  /*cf10*/  @!P1 IMAD.IADD R130, R130, 0x1, -R0.reuse ;  /* 0x0000000182829824 */ /* 0x100fe200078e0a00 */
[----:B------:R-:W-:Y:S01]  /*cf20*/  ISETP.GT.U32.AND P1, PT, R0, R137, PT ;  /* 0x000000890000720c */ /* 0x000fe20003f24070 */
[----:B------:R-:W-:Y:S01]  /*cf30*/  @!P6 IMAD.IADD R132, R132, 0x1, -R0 ;  /* 0x000000018484e824 */ /* 0x000fe200078e0a00 */
[----:B------:R-:W-:Y:S01]  /*cf40*/  ISETP.GE.AND P6, PT, R20, RZ, PT ;  /* 0x000000ff1400720c */ /* 0x000fe20003fc6270 */
[----:B------:R-:W-:Y:S01]  /*cf50*/  @!P4 IMAD.MOV R12, RZ, RZ, -R12 ;  /* 0x000000ffff0cc224 */ /* 0x000fe200078e0a0c */
[----:B------:R-:W-:Y:S01]  /*cf60*/  ISETP.GT.U32.AND P4, PT, R0, R86, PT ;  /* 0x000000560000720c */ /* 0x000fe20003f84070 */
[----:B------:R-:W-:Y:S02]  /*cf70*/  IMAD.MOV.U32 R134, RZ, RZ, R18 ;  /* 0x000000ffff867224 */ /* 0x000fe400078e0012 */
[----:B------:R-:W-:Y:S01]  /*cf80*/  @!P5 IMAD.IADD R2, R2, 0x1, -R0 ;  /* 0x000000010202d824 */ /* 0x000fe200078e0a00 */
[----:B------:R-:W-:Y:S01]  /*cf90*/  ISETP.GE.AND P5, PT, R22, RZ, PT ;  /* 0x000000ff1600720c */ /* 0x000fe20003fa6270 */
[----:B------:R-:W-:-:S02]  /*cfa0*/  IMAD.MOV.U32 R18, RZ, RZ, R133 ;  /* 0x000000ffff127224 */ /* 0x000fc400078e0085 */
[----:B------:R-:W-:-:S04]  /*cfb0*/  IMAD.HI.U32 R133, R138, R134, RZ ;  /* 0x000000868a857227 */ /* 0x000fc800078e00ff */
[----:B------:R-:W-:Y:S02]  /*cfc0*/  IMAD.MOV.U32 R20, RZ, RZ, R132 ;  /* 0x000000ffff147224 */ /* 0x000fe400078e0084 */
[----:B------:R-:W-:Y:S02]  /*cfd0*/  IMAD.MOV.U32 R22, RZ, RZ, R2 ;  /* 0x000000ffff167224 */ /* 0x000fe400078e0002 */
[----:B------:R-:W-:Y:S02]  /*cfe0*/  IMAD.MOV R133, RZ, RZ, -R133 ;  /* 0x000000ffff857224 */ /* 0x000fe400078e0a85 */
[----:B------:R-:W-:Y:S02]  /*cff0*/  @!P1 IMAD.IADD R137, R137, 0x1, -R0 ;  /* 0x0000000189899824 */ /* 0x000fe400078e0a00 */
[----:B------:R-:W-:Y:S01]  /*d000*/  @!P0 IMAD.MOV R20, RZ, RZ, -R20 ;  /* 0x000000ffff148224 */ /* 0x000fe200078e0a14 */
[----:B------:R-:W-:Y:S01]  /*d010*/  ISETP.GE.AND P0, PT, R24, RZ, PT ;  /* 0x000000ff1800720c */ /* 0x000fe20003f06270 */
[----:B------:R-:W-:Y:S01]  /*d020*/  @!P6 IMAD.MOV R22, RZ, RZ, -R22 ;  /* 0x000000ffff16e224 */ /* 0x000fe200078e0a16 */
[----:B------:R-:W-:Y:S01]  /*d030*/  ISETP.GE.AND P6, PT, R30, RZ, PT ;  /* 0x000000ff1e00720c */ /* 0x000fe20003fc6270 */
[----:B------:R-:W-:Y:S01]  /*d040*/  IMAD R30, R0, R133, R134 ;  /* 0x00000085001e7224 */ /* 0x000fe200078e0286 */
[----:B------:R-:W-:Y:S01]  /*d050*/  IABS R135, R40 ;  /* 0x0000002800877213 */ /* 0x000fe20000000000 */
[----:B------:R-:W-:-:S02]  /*d060*/  IMAD.MOV.U32 R24, RZ, RZ, R137 ;  /* 0x000000ffff187224 */ /* 0x000fc400078e0089 */
[----:B------:R-:W-:Y:S02]  /*d070*/  @!P4 IMAD.IADD R86, R86, 0x1, -R0 ;  /* 0x000000015656c824 */ /* 0x000fe400078e0a00 */
[----:B------:R-:W-:Y:S01]  /*d080*/  @!P2 IMAD.MOV R18, RZ, RZ, -R18 ;  /* 0x000000ffff12a224 */ /* 0x000fe200078e0a12 */
[C---:B------:R-:W-:Y:S01]  /*d090*/  ISETP.GT.U32.AND P2, PT, R0.reuse, R130, PT ;  /* 0x000000820000720c */ /* 0x040fe20003f44070 */
[----:B------:R-:W-:Y:S01]  /*d0a0*/  @!P5 IMAD.MOV R24, RZ, RZ, -R24 ;  /* 0x000000ffff18d224 */ /* 0x000fe200078e0a18 */
[----:B------:R-:W-:Y:S01]  /*d0b0*/  ISETP.GT.U32.AND P5, PT, R0, R86, PT ;  /* 0x000000560000720c */ /* 0x000fe20003fa4070 */
[----:B------:R-:W-:Y:S01]  /*d0c0*/  IMAD.HI.U32 R2, R138, R135, RZ ;  /* 0x000000878a027227 */ /* 0x000fe200078e00ff */
[----:B------:R-:W-:-:S03]  /*d0d0*/  ISETP.GT.U32.AND P4, PT, R0, R30, PT ;  /* 0x0000001e0000720c */ /* 0x000fc60003f84070 */
[----:B------:R-:W-:-:S04]  /*d0e0*/  IMAD.MOV R2, RZ, RZ, -R2 ;  /* 0x000000ffff027224 */ /* 0x000fc800078e0a02 */
[----:B------:R-:W-:Y:S02]  /*d0f0*/  IMAD R135, R0, R2, R135 ;  /* 0x0000000200877224 */ /* 0x000fe400078e0287 */
[--C-:B------:R-:W-:Y:S01]  /*d100*/  @!P2 IMAD.IADD R130, R130, 0x1, -R0.reuse ;  /* 0x000000018282a824 */ /* 0x100fe200078e0a00 */
[----:B------:R-:W-:Y:S01]  /*d110*/  IABS R137, R26 ;  /* 0x0000001a00897213 */ /* 0x000fe20000000000 */
[--C-:B------:R-:W-:Y:S01]  /*d120*/  @!P5 IMAD.IADD R86, R86, 0x1, -R0.reuse ;  /* 0x000000015656d824 */ /* 0x100fe200078e0a00 */
[----:B------:R-:W-:Y:S01]  /*d130*/  ISETP.GT.U32.AND P5, PT, R0, R135, PT ;  /* 0x000000870000720c */ /* 0x000fe20003fa4070 */
[----:B------:R-:W-:Y:S01]  /*d140*/  @!P4 IMAD.IADD R30, R30, 0x1, -R0 ;  /* 0x000000011e1ec824 */ /* 0x000fe200078e0a00 */
[----:B------:R-:W-:Y:S01]  /*d150*/  ISETP.GE.AND P2, PT, R26, RZ, PT ;  /* 0x000000ff1a00720c */ /* 0x000fe20003f46270 */
[----:B------:R-:W-:Y:S01]  /*d160*/  IMAD.MOV.U32 R26, RZ, RZ, R130 ;  /* 0x000000ffff1a7224 */ /* 0x000fe200078e0082 */
[----:B------:R-:W-:Y:S01]  /*d170*/  IABS R132, R32 ;  /* 0x0000002000847213 */ /* 0x000fe20000000000 */
[----:B------:R-:W-:Y:S01]  /*d180*/  IMAD.HI.U32 R2, R138, R137, RZ ;  /* 0x000000898a027227 */ /* 0x000fe200078e00ff */
[----:B------:R-:W-:-:S02]  /*d190*/  IABS R134, R28 ;  /* 0x0000001c00867213 */ /* 0x000fc40000000000 */
[----:B------:R-:W-:Y:S01]  /*d1a0*/  ISETP.GT.U32.AND P4, PT, R0, R30, PT ;  /* 0x0000001e0000720c */ /* 0x000fe20003f84070 */
[----:B------:R-:W-:Y:S01]  /*d1b0*/  @!P3 IMAD.MOV R26, RZ, RZ, -R26 ;  /* 0x000000ffff1ab224 */ /* 0x000fe200078e0a1a */
[----:B------:R-:W-:Y:S01]  /*d1c0*/  ISETP.GE.AND P3, PT, R28, RZ, PT ;  /* 0x000000ff1c00720c */ /* 0x000fe20003f66270 */
[----:B------:R-:W-:-:S04]  /*d1d0*/  IMAD.HI.U32 R28, R138, R132, RZ ;  /* 0x000000848a1c7227 */ /* 0x000fc800078e00ff */
[----:B------:R-:W-:Y:S02]  /*d1e0*/  IMAD.MOV R2, RZ, RZ, -R2 ;  /* 0x000000ffff027224 */ /* 0x000fe400078e0a02 */
[----:B------:R-:W-:Y:S01]  /*d1f0*/  IMAD.HI.U32 R133, R138, R134, RZ ;  /* 0x000000868a857227 */ /* 0x000fe200078e00ff */
[----:B------:R-:W-:-:S03]  /*d200*/  ISETP.GE.AND P1, PT, R40, RZ, PT ;  /* 0x000000ff2800720c */ /* 0x000fc60003f26270 */
[----:B------:R-:W-:Y:S02]  /*d210*/  IMAD.MOV R28, RZ, RZ, -R28 ;  /* 0x000000ffff1c7224 */ /* 0x000fe400078e0a1c */
[C---:B------:R-:W-:Y:S02]  /*d220*/  IMAD R137, R0.reuse, R2, R137 ;  /* 0x0000000200897224 */ /* 0x040fe400078e0289 */
[----:B------:R-:W-:Y:S02]  /*d230*/  IMAD.MOV R133, RZ, RZ, -R133 ;  /* 0x000000ffff857224 */ /* 0x000fe400078e0a85 */
[----:B------:R-:W-:Y:S01]  /*d240*/  @!P5 IMAD.IADD R135, R135, 0x1, -R0 ;  /* 0x000000018787d824 */ /* 0x000fe200078e0a00 */
[----:B------:R-:W-:Y:S01]  /*d250*/  IABS R40, R34 ;  /* 0x0000002200287213 */ /* 0x000fe20000000000 */
[C---:B------:R-:W-:Y:S02]  /*d260*/  IMAD R132, R0.reuse, R28, R132 ;  /* 0x0000001c00847224 */ /* 0x040fe400078e0284 */
[C---:B------:R-:W-:Y:S01]  /*d270*/  IMAD R134, R0.reuse, R133, R134 ;  /* 0x0000008500867224 */ /* 0x040fe200078e0286 */
[----:B------:R-:W-:Y:S01]  /*d280*/  ISETP.GT.U32.AND P5, PT, R0, R135, PT ;  /* 0x000000870000720c */ /* 0x000fe20003fa4070 */
[----:B------:R-:W-:Y:S01]  /*d290*/  @!P4 IMAD.IADD R30, R30, 0x1, -R0 ;  /* 0x000000011e1ec824 */ /* 0x000fe200078e0a00 */
[----:B------:R-:W-:Y:S01]  /*d2a0*/  ISETP.GT.U32.AND P4, PT, R0, R137, PT ;  /* 0x000000890000720c */ /* 0x000fe20003f84070 */
[----:B------:R-:W-:-:S02]  /*d2b0*/  IMAD.MOV.U32 R28, RZ, RZ, R86 ;  /* 0x000000ffff1c7224 */ /* 0x000fc400078e0056 */
[----:B------:R-:W-:-:S04]  /*d2c0*/  IMAD.HI.U32 R2, R138, R40, RZ ;  /* 0x000000288a027227 */ /* 0x000fc800078e00ff */
[----:B------:R-:W-:Y:S01]  /*d2d0*/  @!P0 IMAD.MOV R28, RZ, RZ, -R28 ;  /* 0x000000ffff1c8224 */ /* 0x000fe200078e0a1c */
[C---:B------:R-:W-:Y:S01]  /*d2e0*/  ISETP.GT.U32.AND P0, PT, R0.reuse, R134, PT ;  /* 0x000000860000720c */ /* 0x040fe20003f04070 */
[----:B------:R-:W-:Y:S01]  /*d2f0*/  @!P6 IMAD.MOV R30, RZ, RZ, -R30 ;  /* 0x000000ffff1ee224 */ /* 0x000fe200078e0a1e */
[----:B------:R-:W-:Y:S01]  /*d300*/  ISETP.GT.U32.AND P6, PT, R0, R132, PT ;  /* 0x000000840000720c */ /* 0x000fe20003fc4070 */
[----:B------:R-:W-:-:S04]  /*d310*/  IMAD.MOV R133, RZ, RZ, -R2 ;  /* 0x000000ffff857224 */ /* 0x000fc800078e0a02 */
[C---:B------:R-:W-:Y:S01]  /*d320*/  IMAD R40, R0.reuse, R133, R40 ;  /* 0x0000008500287224 */ /* 0x040fe200078e0228 */
[----:B------:R-:W-:Y:S01]  /*d330*/  IABS R130, R36 ;  /* 0x0000002400827213 */ /* 0x000fe20000000000 */
[--C-:B------:R-:W-:Y:S02]  /*d340*/  @!P5 IMAD.IADD R135, R135, 0x1, -R0.reuse ;  /* 0x000000018787d824 */ /* 0x100fe400078e0a00 */
[--C-:B------:R-:W-:Y:S01]  /*d350*/  @!P4 IMAD.IADD R137, R137, 0x1, -R0.reuse ;  /* 0x000000018989c824 */ /* 0x100fe200078e0a00 */
[----:B------:R-:W-:Y:S01]  /*d360*/  ISETP.GT.U32.AND P4, PT, R0, R40, PT ;  /* 0x000000280000720c */ /* 0x000fe20003f84070 */
[--C-:B------:R-:W-:Y:S01]  /*d370*/  @!P0 IMAD.IADD R134, R134, 0x1, -R0.reuse ;  /* 0x0000000186868824 */ /* 0x100fe200078e0a00 */
[----:B------:R-:W-:Y:S01]  /*d380*/  ISETP.GE.AND P5, PT, R32, RZ, PT ;  /* 0x000000ff2000720c */ /* 0x000fe20003fa6270 */
[----:B------:R-:W-:Y:S01]  /*d390*/  @!P6 IMAD.IADD R132, R132, 0x1, -R0 ;  /* 0x000000018484e824 */ /* 0x000fe200078e0a00 */
[----:B------:R-:W-:Y:S01]  /*d3a0*/  IABS R162, R42 ;  /* 0x0000002a00a27213 */ /* 0x000fe20000000000 */
[----:B------:R-:W-:Y:S01]  /*d3b0*/  IMAD.MOV.U32 R32, RZ, RZ, R135 ;  /* 0x000000ffff207224 */ /* 0x000fe200078e0087 */
[----:B------:R-:W-:Y:S01]  /*d3c0*/  IABS R86, R38 ;  /* 0x0000002600567213 */ /* 0x000fe20000000000 */
[----:B------:R-:W-:Y:S01]  /*d3d0*/  IMAD.HI.U32 R2, R138, R130, RZ ;  /* 0x000000828a027227 */ /* 0x000fe200078e00ff */
[----:B------:R-:W-:-:S03]  /*d3e0*/  ISETP.GT.U32.AND P0, PT, R0, R137, PT ;  /* 0x000000890000720c */ /* 0x000fc60003f04070 */
[----:B------:R-:W-:Y:S01]  /*d3f0*/  @!P1 IMAD.MOV R32, RZ, RZ, -R32 ;  /* 0x000000ffff209224 */ /* 0x000fe200078e0a20 */
[----:B------:R-:W-:Y:S01]  /*d400*/  ISETP.GT.U32.AND P1, PT, R0, R132, PT ;  /* 0x000000840000720c */ /* 0x000fe20003f24070 */
[----:B------:R-:W-:Y:S02]  /*d410*/  IMAD.MOV.U32 R135, RZ, RZ, R162 ;  /* 0x000000ffff877224 */ /* 0x000fe400078e00a2 */
[----:B------:R-:W-:Y:S02]  /*d420*/  IMAD.MOV R2, RZ, RZ, -R2 ;  /* 0x000000ffff027224 */ /* 0x000fe400078e0a02 */
[----:B------:R-:W-:-:S04]  /*d430*/  IMAD.HI.U32 R162, R138, R86, RZ ;  /* 0x000000568aa27227 */ /* 0x000fc800078e00ff */
[----:B------:R-:W-:Y:S02]  /*d440*/  IMAD R130, R0, R2, R130 ;  /* 0x0000000200827224 */ /* 0x000fe400078e0282 */
[----:B------:R-:W-:Y:S02]  /*d450*/  IMAD.MOV R162, RZ, RZ, -R162 ;  /* 0x000000ffffa27224 */ /* 0x000fe400078e0aa2 */
[--C-:B------:R-:W-:Y:S02]  /*d460*/  @!P4 IMAD.IADD R40, R40, 0x1, -R0.reuse ;  /* 0x000000012828c824 */ /* 0x100fe400078e0a00 */
[----:B------:R-:W-:Y:S01]  /*d470*/  @!P0 IMAD.IADD R137, R137, 0x1, -R0 ;  /* 0x0000000189898824 */ /* 0x000fe200078e0a00 */
[C---:B------:R-:W-:Y:S01]  /*d480*/  ISETP.GT.U32.AND P0, PT, R0.reuse, R130, PT ;  /* 0x000000820000720c */ /* 0x040fe20003f04070 */
[C---:B------:R-:W-:Y:S01]  /*d490*/  IMAD R86, R0.reuse, R162, R86 ;  /* 0x000000a200567224 */ /* 0x040fe200078e0256 */
[----:B------:R-:W-:Y:S01]  /*d4a0*/  ISETP.GT.U32.AND P4, PT, R0, R40, PT ;  /* 0x000000280000720c */ /* 0x000fe20003f84070 */
[----:B------:R-:W-:Y:S01]  /*d4b0*/  @!P1 IMAD.IADD R132, R132, 0x1, -R0 ;  /* 0x0000000184849824 */ /* 0x000fe200078e0a00 */
[----:B------:R-:W-:-:S02]  /*d4c0*/  ISETP.GT.U32.AND P6, PT, R0, R134, PT ;  /* 0x000000860000720c */ /* 0x000fc40003fc4070 */
[----:B------:R-:W-:Y:S02]  /*d4d0*/  ISETP.GT.U32.AND P1, PT, R0, R86, PT ;  /* 0x000000560000720c */ /* 0x000fe40003f24070 */
[----:B------:R-:W-:Y:S02]  /*d4e0*/  IABS R133, R44 ;  /* 0x0000002c00857213 */ /* 0x000fe40000000000 */
[----:B------:R-:W-:-:S03]  /*d4f0*/  IABS R2, R60 ;  /* 0x0000003c00027213 */ /* 0x000fc60000000000 */
[----:B------:R-:W-:-:S04]  /*d500*/  IMAD.HI.U32 R166, R138, R133, RZ ;  /* 0x000000858aa67227 */ /* 0x000fc800078e00ff */
[--C-:B------:R-:W-:Y:S02]  /*d510*/  @!P0 IMAD.IADD R130, R130, 0x1, -R0.reuse ;  /* 0x0000000182828824 */ /* 0x100fe400078e0a00 */
[----:B------:R-:W-:Y:S01]  /*d520*/  @!P4 IMAD.IADD R40, R40, 0x1, -R0 ;  /* 0x000000012828c824 */ /* 0x000fe200078e0a00 */
[----:B------:R-:W-:Y:S01]  /*d530*/  ISETP.GE.AND P4, PT, R36, RZ, PT ;  /* 0x000000ff2400720c */ /* 0x000fe20003f86270 */
[----:B------:R-:W-:Y:S01]  /*d540*/  IMAD.MOV R36, RZ, RZ, -R166 ;  /* 0x000000ffff247224 */ /* 0x000fe200078e0aa6 */
[----:B------:R-:W-:Y:S01]  /*d550*/  ISETP.GE.AND P0, PT, R38, RZ, PT ;  /* 0x000000ff2600720c */ /* 0x000fe20003f06270 */
[--C-:B------:R-:W-:Y:S01]  /*d560*/  @!P6 IMAD.IADD R134, R134, 0x1, -R0.reuse ;  /* 0x000000018686e824 */ /* 0x100fe200078e0a00 */
[----:B------:R-:W-:Y:S01]  /*d570*/  IABS R38, R46 ;  /* 0x0000002e00267213 */ /* 0x000fe20000000000 */
[----:B------:R-:W-:Y:S01]  /*d580*/  @!P1 IMAD.IADD R86, R86, 0x1, -R0 ;  /* 0x0000000156569824 */ /* 0x000fe200078e0a00 */
[----:B------:R-:W-:Y:S01]  /*d590*/  ISETP.GE.AND P6, PT, R34, RZ, PT ;  /* 0x000000ff2200720c */ /* 0x000fe20003fc6270 */
[----:B------:R-:W-:Y:S01]  /*d5a0*/  IMAD.HI.U32 R162, R138, R135, RZ ;  /* 0x000000878aa27227 */ /* 0x000fe200078e00ff */
[----:B------:R-:W-:-:S03]  /*d5b0*/  ISETP.GT.U32.AND P1, PT, R0, R130, PT ;  /* 0x000000820000720c */ /* 0x000fc60003f24070 */
[----:B------:R-:W-:-:S04]  /*d5c0*/  IMAD.HI.U32 R34, R138, R2, RZ ;  /* 0x000000028a227227 */ /* 0x000fc800078e00ff */
[----:B------:R-:W-:Y:S02]  /*d5d0*/  IMAD R133, R0, R36, R133 ;  /* 0x0000002400857224 */ /* 0x000fe400078e0285 */
[----:B------:R-:W-:Y:S02]  /*d5e0*/  IMAD.MOV.U32 R36, RZ, RZ, R134 ;  /* 0x000000ffff247224 */ /* 0x000fe400078e0086 */
[----:B------:R-:W-:Y:S02]  /*d5f0*/  IMAD.MOV R162, RZ, RZ, -R162 ;  /* 0x000000ffffa27224 */ /* 0x000fe400078e0aa2 */
[----:B------:R-:W-:Y:S02]  /*d600*/  IMAD.MOV.U32 R134, RZ, RZ, R38 ;  /* 0x000000ffff867224 */ /* 0x000fe400078e0026 */
[----:B------:R-:W-:Y:S02]  /*d610*/  IMAD.MOV R34, RZ, RZ, -R34 ;  /* 0x000000ffff227224 */ /* 0x000fe400078e0a22 */
[----:B------:R-:W-:-:S02]  /*d620*/  IMAD.MOV.U32 R38, RZ, RZ, R132 ;  /* 0x000000ffff267224 */ /* 0x000fc400078e0084 */
[C---:B------:R-:W-:Y:S02]  /*d630*/  IMAD R135, R0.reuse, R162, R135 ;  /* 0x000000a200877224 */ /* 0x040fe400078e0287 */
[C---:B------:R-:W-:Y:S02]  /*d640*/  IMAD R2, R0.reuse, R34, R2 ;  /* 0x0000002200027224 */ /* 0x040fe400078e0202 */
[----:B------:R-:W-:Y:S01]  /*d650*/  @!P5 IMAD.MOV R38, RZ, RZ, -R38 ;  /* 0x000000ffff26d224 */ /* 0x000fe200078e0a26 */
[C---:B------:R-:W-:Y:S01]  /*d660*/  ISETP.GT.U32.AND P5, PT, R0.reuse, R133, PT ;  /* 0x000000850000720c */ /* 0x040fe20003fa4070 */
[----:B------:R-:W-:Y:S01]  /*d670*/  @!P3 IMAD.MOV R36, RZ, RZ, -R36 ;  /* 0x000000ffff24b224 */ /* 0x000fe200078e0a24 */
[----:B------:R-:W-:Y:S01]  /*d680*/  ISETP.GT.U32.AND P3, PT, R0, R135, PT ;  /* 0x000000870000720c */ /* 0x000fe20003f64070 */
[----:B------:R-:W-:Y:S01]  /*d690*/  @!P1 IMAD.IADD R130, R130, 0x1, -R0 ;  /* 0x0000000182829824 */ /* 0x000fe200078e0a00 */
[----:B------:R-:W-:Y:S01]  /*d6a0*/  ISETP.GT.U32.AND P1, PT, R0, R2, PT ;  /* 0x000000020000720c */ /* 0x000fe20003f24070 */
[----:B------:R-:W-:-:S02]  /*d6b0*/  IMAD.MOV.U32 R34, RZ, RZ, R137 ;  /* 0x000000ffff227224 */ /* 0x000fc400078e0089 */
[----:B------:R-:W-:-:S04]  /*d6c0*/  IMAD.HI.U32 R132, R138, R134, RZ ;  /* 0x000000868a847227 */ /* 0x000fc800078e00ff */
[----:B------:R-:W-:Y:S01]  /*d6d0*/  @!P2 IMAD.MOV R34, RZ, RZ, -R34 ;  /* 0x000000ffff22a224 */ /* 0x000fe200078e0a22 */
[----:B------:R-:W-:Y:S01]  /*d6e0*/  ISETP.GT.U32.AND P2, PT, R0, R86, PT ;  /* 0x000000560000720c */ /* 0x000fe20003f44070 */
[----:B------:R-:W-:Y:S01]  /*d6f0*/  @!P5 IMAD.IADD R133, R133, 0x1, -R0 ;  /* 0x000000018585d824 */ /* 0x000fe200078e0a00 */
[----:B------:R-:W-:Y:S01]  /*d700*/  IABS R137, R48 ;  /* 0x0000003000897213 */ /* 0x000fe20000000000 */
[----:B------:R-:W-:Y:S02]  /*d710*/  IMAD.MOV R132, RZ, RZ, -R132 ;  /* 0x000000ffff847224 */ /* 0x000fe400078e0a84 */
[--C-:B------:R-:W-:Y:S01]  /*d720*/  @!P3 IMAD.IADD R135, R135, 0x1, -R0.reuse ;  /* 0x000000018787b824 */ /* 0x100fe200078e0a00 */
[----:B------:R-:W-:Y:S01]  /*d730*/  ISETP.GE.AND P3, PT, R60, RZ, PT ;  /* 0x000000ff3c00720c */ /* 0x000fe20003f66270 */
[----:B------:R-:W-:Y:S01]  /*d740*/  @!P1 IMAD.IADD R2, R2, 0x1, -R0 ;  /* 0x0000000102029824 */ /* 0x000fe200078e0a00 */
[----:B------:R-:W-:Y:S01]  /*d750*/  ISETP.GT.U32.AND P1, PT, R0, R133, PT ;  /* 0x000000850000720c */ /* 0x000fe20003f24070 */
[----:B------:R-:W-:Y:S01]  /*d760*/  @!P6 IMAD.MOV R40, RZ, RZ, -R40 ;  /* 0x000000ffff28e224 */ /* 0x000fe200078e0a28 */
[----:B------:R-:W-:Y:S01]  /*d770*/  ISETP.GE.AND P6, PT, R42, RZ, PT ;  /* 0x000000ff2a00720c */ /* 0x000fe20003fc6270 */
[----:B------:R-:W-:-:S02]  /*d780*/  IMAD R60, R0, R132, R134 ;  /* 0x00000084003c7224 */ /* 0x000fc400078e0286 */
[----:B------:R-:W-:-:S04]  /*d790*/  IMAD.HI.U32 R134, R138, R137, RZ ;  /* 0x000000898a867227 */ /* 0x000fc800078e00ff */
[----:B------:R-:W-:Y:S02]  /*d7a0*/  IMAD.MOV.U32 R42, RZ, RZ, R130 ;  /* 0x000000ffff2a7224 */ /* 0x000fe400078e0082 */
[----:B------:R-:W-:Y:S02]  /*d7b0*/  @!P2 IMAD.IADD R86, R86, 0x1, -R0 ;  /* 0x000000015656a824 */ /* 0x000fe400078e0a00 */
[----:B------:R-:W-:Y:S01]  /*d7c0*/  IMAD.MOV R134, RZ, RZ, -R134 ;  /* 0x000000ffff867224 */ /* 0x000fe200078e0a86 */
[----:B------:R-:W-:Y:S01]  /*d7d0*/  ISETP.GE.AND P2, PT, R44, RZ, PT ;  /* 0x000000ff2c00720c */ /* 0x000fe20003f46270 */
[----:B------:R-:W-:Y:S01]  /*d7e0*/  @!P4 IMAD.MOV R42, RZ, RZ, -R42 ;  /* 0x000000ffff2ac224 */ /* 0x000fe200078e0a2a */
[C---:B------:R-:W-:Y:S01]  /*d7f0*/  ISETP.GT.U32.AND P4, PT, R0.reuse, R2, PT ;  /* 0x000000020000720c */ /* 0x040fe20003f84070 */
[----:B------:R-:W-:Y:S01]  /*d800*/  IMAD.MOV.U32 R44, RZ, RZ, R86 ;  /* 0x000000ffff2c7224 */ /* 0x000fe200078e0056 */
[C---:B------:R-:W-:Y:S01]  /*d810*/  ISETP.GT.U32.AND P5, PT, R0.reuse, R135, PT ;  /* 0x000000870000720c */ /* 0x040fe20003fa4070 */
[----:B------:R-:W-:Y:S01]  /*d820*/  IMAD R86, R0, R134, R137 ;  /* 0x0000008600567224 */ /* 0x000fe200078e0289 */
[----:B------:R-:W-:Y:S01]  /*d830*/  IABS R132, R50 ;  /* 0x0000003200847213 */ /* 0x000fe20000000000 */
[----:B------:R-:W-:-:S03]  /*d840*/  @!P1 IMAD.IADD R133, R133, 0x1, -R0 ;  /* 0x0000000185859824 */ /* 0x000fc600078e0a00 */
[----:B------:R-:W-:Y:S01]  /*d850*/  ISETP.GT.U32.AND P1, PT, R0, R86, PT ;  /* 0x000000560000720c */ /* 0x000fe20003f24070 */
[----:B------:R-:W-:Y:S01]  /*d860*/  IMAD.HI.U32 R137, R138, R132, RZ ;  /* 0x000000848a897227 */ /* 0x000fe200078e00ff */
[----:B------:R-:W-:-:S03]  /*d870*/  IABS R130, R52 ;  /* 0x0000003400827213 */ /* 0x000fc60000000000 */
[----:B------:R-:W-:Y:S01]  /*d880*/  @!P0 IMAD.MOV R44, RZ, RZ, -R44 ;  /* 0x000000ffff2c8224 */ /* 0x000fe200078e0a2c */
[----:B------:R-:W-:Y:S01]  /*d890*/  ISETP.GT.U32.AND P0, PT, R0, R60, PT ;  /* 0x0000003c0000720c */ /* 0x000fe20003f04070 */
[--C-:B------:R-:W-:Y:S01]  /*d8a0*/  @!P4 IMAD.IADD R2, R2, 0x1, -R0.reuse ;  /* 0x000000010202c824 */ /* 0x100fe200078e0a00 */
[----:B------:R-:W-:Y:S01]  /*d8b0*/  ISETP.GE.AND P4, PT, R48, RZ, PT ;  /* 0x000000ff3000720c */ /* 0x000fe20003f86270 */
[----:B------:R-:W-:Y:S01]  /*d8c0*/  @!P5 IMAD.IADD R135, R135, 0x1, -R0 ;  /* 0x000000018787d824 */ /* 0x000fe200078e0a00 */
[----:B------:R-:W-:Y:S01]  /*d8d0*/  ISETP.GE.AND P5, PT, R46, RZ, PT ;  /* 0x000000ff2e00720c */ /* 0x000fe20003fa6270 */
[----:B------:R-:W-:Y:S02]  /*d8e0*/  IMAD.MOV R48, RZ, RZ, -R137 ;  /* 0x000000ffff307224 */ /* 0x000fe400078e0a89 */
[----:B------:R-:W-:Y:S01]  /*d8f0*/  IMAD.HI.U32 R46, R138, R130, RZ ;  /* 0x000000828a2e7227 */ /* 0x000fe200078e00ff */
[----:B------:R-:W-:-:S03]  /*d900*/  IABS R134, R54 ;  /* 0x0000003600867213 */ /* 0x000fc60000000000 */
[----:B------:R-:W-:Y:S02]  /*d910*/  IMAD R132, R0, R48, R132 ;  /* 0x0000003000847224 */ /* 0x000fe400078e0284 */
[----:B------:R-:W-:Y:S02]  /*d920*/  IMAD.MOV R46, RZ, RZ, -R46 ;  /* 0x000000ffff2e7224 */ /* 0x000fe400078e0a2e */
[----:B------:R-:W-:Y:S02]  /*d930*/  @!P1 IMAD.IADD R86, R86, 0x1, -R0 ;  /* 0x0000000156569824 */ /* 0x000fe400078e0a00 */
[----:B------:R-:W-:Y:S02]  /*d940*/  IMAD.MOV.U32 R48, RZ, RZ, R133 ;  /* 0x000000ffff307224 */ /* 0x000fe400078e0085 */
[C---:B------:R-:W-:Y:S02]  /*d950*/  IMAD R130, R0.reuse, R46, R130 ;  /* 0x0000002e00827224 */ /* 0x040fe400078e0282 */
[----:B------:R-:W-:Y:S01]  /*d960*/  @!P2 IMAD.MOV R48, RZ, RZ, -R48 ;  /* 0x000000ffff30a224 */ /* 0x000fe200078e0a30 */
[----:B------:R-:W-:Y:S01]  /*d970*/  ISETP.GT.U32.AND P2, PT, R0, R86, PT ;  /* 0x000000560000720c */ /* 0x000fe20003f44070 */
[----:B------:R-:W-:-:S02]  /*d980*/  IMAD.MOV.U32 R46, RZ, RZ, R135 ;  /* 0x000000ffff2e7224 */ /* 0x000fc400078e0087 */
[----:B------:R-:W-:Y:S02]  /*d990*/  @!P0 IMAD.IADD R60, R60, 0x1, -R0 ;  /* 0x000000013c3c8824 */ /* 0x000fe400078e0a00 */
[----:B------:R-:W-:Y:S01]  /*d9a0*/  IMAD.HI.U32 R135, R138, R134, RZ ;  /* 0x000000868a877227 */ /* 0x000fe200078e00ff */
[----:B------:R-:W-:Y:S02]  /*d9b0*/  ISETP.GE.AND P0, PT, R50, RZ, PT ;  /* 0x000000ff3200720c */ /* 0x000fe40003f06270 */
[C---:B------:R-:W-:Y:S01]  /*d9c0*/  ISETP.GT.U32.AND P1, PT, R0.reuse, R60, PT ;  /* 0x0000003c0000720c */ /* 0x040fe20003f24070 */
[----:B------:R-:W-:Y:S02]  /*d9d0*/  IMAD.MOV R135, RZ, RZ, -R135 ;  /* 0x000000ffff877224 */ /* 0x000fe400078e0a87 */
[----:B------:R-:W-:Y:S02]  /*d9e0*/  IMAD.MOV.U32 R50, RZ, RZ, R2 ;  /* 0x000000ffff327224 */ /* 0x000fe400078e0002 */
[----:B------:R-:W-:Y:S01]  /*d9f0*/  @!P6 IMAD.MOV R46, RZ, RZ, -R46 ;  /* 0x000000ffff2ee224 */ /* 0x000fe200078e0a2e */
[C---:B------:R-:W-:Y:S01]  /*da00*/  ISETP.GT.U32.AND P6, PT, R0.reuse, R132, PT ;  /* 0x000000840000720c */ /* 0x040fe20003fc4070 */
[----:B------:R-:W-:-:S02]  /*da10*/  IMAD R2, R0, R135, R134 ;  /* 0x0000008700027224 */ /* 0x000fc400078e0286 */
[----:B------:R-:W-:Y:S01]  /*da20*/  @!P3 IMAD.MOV R50, RZ, RZ, -R50 ;  /* 0x000000ffff32b224 */ /* 0x000fe200078e0a32 */
[----:B------:R-:W-:Y:S01]  /*da30*/  ISETP.GT.U32.AND P3, PT, R0, R130, PT ;  /* 0x000000820000720c */ /* 0x000fe20003f64070 */
[--C-:B------:R-:W-:Y:S01]  /*da40*/  @!P2 IMAD.IADD R86, R86, 0x1, -R0.reuse ;  /* 0x000000015656a824 */ /* 0x100fe200078e0a00 */
[----:B------:R-:W-:Y:S01]  /*da50*/  ISETP.GT.U32.AND P2, PT, R0, R2, PT ;  /* 0x000000020000720c */ /* 0x000fe20003f44070 */
[----:B------:R-:W-:Y:S01]  /*da60*/  @!P1 IMAD.IADD R60, R60, 0x1, -R0 ;  /* 0x000000013c3c9824 */ /* 0x000fe200078e0a00 */
[----:B------:R-:W-:Y:S02]  /*da70*/  IABS R133, R56 ;  /* 0x0000003800857213 */ /* 0x000fe40000000000 */
[----:B------:R-:W-:Y:S01]  /*da80*/  ISETP.GE.AND P1, PT, R52, RZ, PT ;  /* 0x000000ff3400720c */ /* 0x000fe20003f26270 */
[----:B------:R-:W-:Y:S02]  /*da90*/  IMAD.MOV.U32 R52, RZ, RZ, R60 ;  /* 0x000000ffff347224 */ /* 0x000fe400078e003c */
[----:B------:R-:W-:Y:S01]  /*daa0*/  @!P6 IMAD.IADD R132, R132, 0x1, -R0 ;  /* 0x000000018484e824 */ /* 0x000fe200078e0a00 */
[----:B------:R-:W-:Y:S01]  /*dab0*/  IABS R134, R58 ;  /* 0x0000003a00867213 */ /* 0x000fe20000000000 */
[----:B------:R-:W-:Y:S01]  /*dac0*/  IMAD.HI.U32 R135, R138, R133, RZ ;  /* 0x000000858a877227 */ /* 0x000fe200078e00ff */
[----:B------:R-:W-:-:S03]  /*dad0*/  ISETP.GE.AND P6, PT, R54, RZ, PT ;  /* 0x000000ff3600720c */ /* 0x000fc60003fc6270 */
[----:B------:R-:W-:Y:S01]  /*dae0*/  @!P3 IMAD.IADD R130, R130, 0x1, -R0 ;  /* 0x000000018282b824 */ /* 0x000fe200078e0a00 */
[----:B------:R-:W-:Y:S01]  /*daf0*/  IABS R54, R62 ;  /* 0x0000003e00367213 */ /* 0x000fe20000000000 */
[----:B------:R-:W-:Y:S01]  /*db00*/  @!P5 IMAD.MOV R52, RZ, RZ, -R52 ;  /* 0x000000ffff34d224 */ /* 0x000fe200078e0a34 */
[----:B------:R-:W-:Y:S01]  /*db10*/  ISETP.GT.U32.AND P5, PT, R0, R132, PT ;  /* 0x000000840000720c */ /* 0x000fe20003fa4070 */
[----:B------:R-:W-:Y:S01]  /*db20*/  @!P2 IMAD.IADD R2, R2, 0x1, -R0 ;  /* 0x000000010202a824 */ /* 0x000fe200078e0a00 */
[----:B------:R-:W-:Y:S01]  /*db30*/  ISETP.GT.U32.AND P3, PT, R0, R130, PT ;  /* 0x000000820000720c */ /* 0x000fe20003f64070 */
[----:B------:R-:W-:Y:S02]  /*db40*/  IMAD.MOV R135, RZ, RZ, -R135 ;  /* 0x000000ffff877224 */ /* 0x000fe400078e0a87 */
[----:B------:R-:W-:Y:S01]  /*db50*/  IMAD.HI.U32 R162, R138, R134, RZ ;  /* 0x000000868aa27227 */ /* 0x000fe200078e00ff */
[----:B------:R-:W-:-:S03]  /*db60*/  ISETP.GT.U32.AND P2, PT, R0, R2, PT ;  /* 0x000000020000720c */ /* 0x000fc60003f44070 */
[----:B------:R-:W-:Y:S02]  /*db70*/  IMAD.MOV.U32 R60, RZ, RZ, R54 ;  /* 0x000000ffff3c7224 */ /* 0x000fe400078e0036 */
[C---:B------:R-:W-:Y:S02]  /*db80*/  IMAD R133, R0.reuse, R135, R133 ;  /* 0x0000008700857224 */ /* 0x040fe400078e0285 */
[----:B------:R-:W-:Y:S02]  /*db90*/  IMAD.MOV R162, RZ, RZ, -R162 ;  /* 0x000000ffffa27224 */ /* 0x000fe400078e0aa2 */
[----:B------:R-:W-:Y:S01]  /*dba0*/  IMAD.MOV.U32 R54, RZ, RZ, R86 ;  /* 0x000000ffff367224 */ /* 0x000fe200078e0056 */
[----:B------:R-:W-:Y:S01]  /*dbb0*/  IABS R137, R84 ;  /* 0x0000005400897213 */ /* 0x000fe20000000000 */
[C---:B------:R-:W-:Y:S02]  /*dbc0*/  IMAD R134, R0.reuse, R162, R134 ;  /* 0x000000a200867224 */ /* 0x040fe400078e0286 */
[----:B------:R-:W-:Y:S01]  /*dbd0*/  @!P4 IMAD.MOV R54, RZ, RZ, -R54 ;  /* 0x000000ffff36c224 */ /* 0x000fe200078e0a36 */
[----:B------:R-:W-:Y:S01]  /*dbe0*/  ISETP.GT.U32.AND P4, PT, R0, R133, PT ;  /* 0x000000850000720c */ /* 0x000fe20003f84070 */
[----:B------:R-:W-:Y:S01]  /*dbf0*/  @!P5 IMAD.IADD R132, R132, 0x1, -R0 ;  /* 0x000000018484d824 */ /* 0x000fe200078e0a00 */
[----:B------:R-:W-:Y:S01]  /*dc00*/  ISETP.GE.AND P5, PT, R56, RZ, PT ;  /* 0x000000ff3800720c */ /* 0x000fe20003fa6270 */
[----:B------:R-:W-:-:S04]  /*dc10*/  IMAD.HI.U32 R135, R138, R60, RZ ;  /* 0x0000003c8a877227 */ /* 0x000fc800078e00ff */
[----:B------:R-:W-:Y:S01]  /*dc20*/  @!P3 IMAD.IADD R130, R130, 0x1, -R0 ;  /* 0x000000018282b824 */ /* 0x000fe200078e0a00 */
[----:B------:R-:W-:Y:S01]  /*dc30*/  ISETP.GT.U32.AND P3, PT, R0, R134, PT ;  /* 0x000000860000720c */ /* 0x000fe20003f64070 */
[----:B------:R-:W-:-:S04]  /*dc40*/  IMAD.HI.U32 R56, R138, R137, RZ ;  /* 0x000000898a387227 */ /* 0x000fc800078e00ff */
[----:B------:R-:W-:Y:S01]  /*dc50*/  @!P2 IMAD.IADD R2, R2, 0x1, -R0 ;  /* 0x000000010202a824 */ /* 0x000fe200078e0a00 */
[----:B------:R-:W-:Y:S01]  /*dc60*/  ISETP.GE.AND P2, PT, R58, RZ, PT ;  /* 0x000000ff3a00720c */ /* 0x000fe20003f46270 */
[----:B------:R-:W-:Y:S02]  /*dc70*/  IMAD.MOV R135, RZ, RZ, -R135 ;  /* 0x000000ffff877224 */ /* 0x000fe400078e0a87 */
[----:B------:R-:W-:Y:S02]  /*dc80*/  IMAD.MOV R58, RZ, RZ, -R56 ;  /* 0x000000ffff3a7224 */ /* 0x000fe400078e0a38 */
[C---:B------:R-:W-:Y:S01]  /*dc90*/  IMAD R86, R0.reuse, R135, R60 ;  /* 0x0000008700567224 */ /* 0x040fe200078e023c */
[----:B------:R-:W-:Y:S01]  /*dca0*/  IABS R135, R64 ;  /* 0x0000004000877213 */ /* 0x000fe20000000000 */
[----:B------:R-:W-:Y:S01]  /*dcb0*/  IMAD.MOV.U32 R56, RZ, RZ, R132 ;  /* 0x000000ffff387224 */ /* 0x000fe200078e0084 */
[----:B------:R0:W-:Y:S01]  /*dcc0*/  STL [R1+0x14], R3 ;  /* 0x0000140301007387 */ /* 0x0001e20000100800 */
[----:B------:R-:W-:-:S02]  /*dcd0*/  IMAD R132, R0, R58, R137 ;  /* 0x0000003a00847224 */ /* 0x000fc400078e0289 */
[----:B------:R-:W-:Y:S02]  /*dce0*/  @!P4 IMAD.IADD R133, R133, 0x1, -R0 ;  /* 0x000000018585c824 */ /* 0x000fe400078e0a00 */
[----:B------:R-:W-:Y:S02]  /*dcf0*/  IMAD.MOV.U32 R58, RZ, RZ, R130 ;  /* 0x000000ffff3a7224 */ /* 0x000fe400078e0082 */
[----:B------:R-:W-:Y:S01]  /*dd00*/  IMAD.HI.U32 R60, R138, R135, RZ ;  /* 0x000000878a3c7227 */ /* 0x000fe200078e00ff */
[----:B0-----:R-:W3:Y:S03]  /*dd10*/  LDL R3, [R1+0x2cd0] ;  /* 0x002cd00001037983 */ /* 0x001ee60000100800 */
[----:B------:R-:W-:Y:S01]  /*dd20*/  @!P3 IMAD.IADD R134, R134, 0x1, -R0 ;  /* 0x000000018686b824 */ /* 0x000fe200078e0a00 */
[----:B------:R0:W-:Y:S01]  /*dd30*/  STL [R1+0x2d5c], R244 ;  /* 0x002d5cf401007387 */ /* 0x0001e20000100800 */
[----:B------:R-:W-:Y:S01]  /*dd40*/  @!P0 IMAD.MOV R56, RZ, RZ, -R56 ;  /* 0x000000ffff388224 */ /* 0x000fe200078e0a38 */
[C---:B------:R-:W-:Y:S01]  /*dd50*/  ISETP.GT.U32.AND P0, PT, R0.reuse, R133, PT ;  /* 0x000000850000720c */ /* 0x040fe20003f04070 */
[----:B------:R-:W-:Y:S01]  /*dd60*/  @!P1 IMAD.MOV R58, RZ, RZ, -R58 ;  /* 0x000000ffff3a9224 */ /* 0x000fe200078e0a3a */
[C---:B------:R-:W-:Y:S01]  /*dd70*/  ISETP.GT.U32.AND P1, PT, R0.reuse, R132, PT ;  /* 0x000000840000720c */ /* 0x040fe20003f24070 */
[----:B------:R-:W-:Y:S01]  /*dd80*/  IMAD.MOV R130, RZ, RZ, -R60 ;  /* 0x000000ffff827224 */ /* 0x000fe200078e0a3c */
[----:B0-----:R-:W4:Y:S04]  /*dd90*/  LDL R244, [R1+0x2cbc] ;  /* 0x002cbc0001f47983 */ /* 0x001f280000100800 */
[----:B------:R0:W-:Y:S01]  /*dda0*/  STL [R1+0x2d60], R17 ;  /* 0x002d601101007387 */ /* 0x0001e20000100800 */
[----:B------:R-:W-:Y:S01]  /*ddb0*/  ISETP.GT.U32.AND P3, PT, R0, R134, PT ;  /* 0x000000860000720c */ /* 0x000fe20003f64070 */
[----:B------:R-:W-:-:S02]  /*ddc0*/  IMAD.MOV.U32 R60, RZ, RZ, R2 ;  /* 0x000000ffff3c7224 */ /* 0x000fc400078e0002 */
[----:B0-----:R-:W3:Y:S04]  /*ddd0*/  LDL.LU R17, [R1+0x4c] ;  /* 0x00004c0001117983 */ /* 0x001ee80000300800 */
[----:B------:R0:W-:Y:S01]  /*dde0*/  STL [R1+0x2d64], R16 ;  /* 0x002d641001007387 */ /* 0x0001e20000100800 */
[----:B------:R-:W-:Y:S01]  /*ddf0*/  @!P6 IMAD.MOV R60, RZ, RZ, -R60 ;  /* 0x000000ffff3ce224 */ /* 0x000fe200078e0a3c */
[----:B------:R-:W-:Y:S02]  /*de00*/  ISETP.GE.AND P6, PT, R62, RZ, PT ;  /* 0x000000ff3e00720c */ /* 0x000fe40003fc6270 */
[----:B0-----:R-:W3:Y:S04]  /*de10*/  LDL R16, [R1+0x2ccc] ;  /* 0x002ccc0001107983 */ /* 0x001ee80000100800 */
[----:B------:R0:W-:Y:S01]  /*de20*/  STL [R1+0x2d68], R15 ;  /* 0x002d680f01007387 */ /* 0x0001e20000100800 */
[----:B------:R-:W-:-:S02]  /*de30*/  ISETP.GT.U32.AND P4, PT, R0, R86, PT ;  /* 0x000000560000720c */ /* 0x000fc40003f84070 */
[----:B------:R-:W-:Y:S01]  /*de40*/  IABS R62, R68 ;  /* 0x00000044003e7213 */ /* 0x000fe20000000000 */
[----:B0-----:R-:W3:Y:S04]  /*de50*/  LDL.LU R15, [R1+0x48] ;  /* 0x00004800010f7983 */ /* 0x001ee80000300800 */
[----:B------:R0:W-:Y:S01]  /*de60*/  STL [R1+0x2d6c], R14 ;  /* 0x002d6c0e01007387 */ /* 0x0001e20000100800 */
[----:B------:R-:W-:Y:S02]  /*de70*/  IMAD R2, R0, R130, R135 ;  /* 0x0000008200027224 */ /* 0x000fe400078e0287 */
[--C-:B------:R-:W-:Y:S01]  /*de80*/  @!P0 IMAD.IADD R133, R133, 0x1, -R0.reuse ;  /* 0x0000000185858824 */ /* 0x100fe200078e0a00 */
[----:B0-----:R-:W4:Y:S04]  /*de90*/  LDL R14, [R1+0x2cc8] ;  /* 0x002cc800010e7983 */ /* 0x001f280000100800 */
[----:B------:R0:W-:Y:S01]  /*dea0*/  STL [R1+0x2d70], R250 ;  /* 0x002d70fa01007387 */ /* 0x0001e20000100800 */
[----:B------:R-:W-:Y:S01]  /*deb0*/  @!P1 IMAD.IADD R132, R132, 0x1, -R0 ;  /* 0x0000000184849824 */ /* 0x000fe200078e0a00 */
[----:B------:R-:W-:Y:S01]  /*dec0*/  ISETP.GE.AND P0, PT, R84, RZ, PT ;  /* 0x000000ff5400720c */ /* 0x000fe20003f06270 */
[----:B------:R-:W-:Y:S01]  /*ded0*/  IMAD.MOV.U32 R84, RZ, RZ, R62 ;  /* 0x000000ffff547224 */ /* 0x000fe200078e003e */
[----:B0-----:R-:W2:Y:S04]  /*dee0*/  LDL R250, [R1+0x2cfc] ;  /* 0x002cfc0001fa7983 */ /* 0x001ea80000100800 */
[----:B------:R0:W-:Y:S01]  /*def0*/  STL [R1+0x2d74], R247 ;  /* 0x002d74f701007387 */ /* 0x0001e20000100800 */
[----:B------:R-:W-:Y:S01]  /*df00*/  @!P3 IMAD.IADD R134, R134, 0x1, -R0 ;  /* 0x000000018686b824 */ /* 0x000fe200078e0a00 */
[----:B------:R-:W-:-:S02]  /*df10*/  ISETP.GT.U32.AND P3, PT, R0, R2, PT ;  /* 0x000000020000720c */ /* 0x000fc40003f64070 */
[----:B0-----:R-:W3:Y:S04]  /*df20*/  LDL.LU R247, [R1+0x50] ;  /* 0x0000500001f77983 */ /* 0x001ee80000300800 */
[----:B------:R0:W-:Y:S01]  /*df30*/  STL [R1+0x2d78], R249 ;  /* 0x002d78f901007387 */ /* 0x0001e20000100800 */
[----:B------:R-:W-:Y:S01]  /*df40*/  IMAD.MOV.U32 R62, RZ, RZ, R133 ;  /* 0x000000ffff3e7224 */ /* 0x000fe200078e0085 */
[----:B------:R-:W-:Y:S01]  /*df50*/  ISETP.GT.U32.AND P1, PT, R0, R132, PT ;  /* 0x000000840000720c */ /* 0x000fe20003f24070 */
[----:B------:R-:W-:Y:S01]  /*df60*/  IMAD.HI.U32 R133, R138, R84, RZ ;  /* 0x000000548a857227 */ /* 0x000fe200078e00ff */
[----:B0-----:R-:W3:Y:S04]  /*df70*/  LDL R249, [R1+0x2cc0] ;  /* 0x002cc00001f97983 */ /* 0x001ee80000100800 */
[----:B------:R0:W-:Y:S01]  /*df80*/  STL [R1+0x2d8c], R136 ;  /* 0x002d8c8801007387 */ /* 0x0001e20000100800 */
[----:B------:R-:W-:-:S03]  /*df90*/  @!P4 IMAD.IADD R86, R86, 0x1, -R0 ;  /* 0x000000015656c824 */ /* 0x000fc600078e0a00 */
[----:B0-----:R-:W3:Y:S04]  /*dfa0*/  LDL R136, [R1+0x2cd4] ;  /* 0x002cd40001887983 */ /* 0x001ee80000100800 */
[----:B------:R0:W-:Y:S01]  /*dfb0*/  STL [R1+0x2d94], R251 ;  /* 0x002d94fb01007387 */ /* 0x0001e20000100800 */
[----:B------:R-:W-:-:S03]  /*dfc0*/  IMAD.MOV R133, RZ, RZ, -R133 ;  /* 0x000000ffff857224 */ /* 0x000fc600078e0a85 */
[----:B0-----:R-:W4:Y:S04]  /*dfd0*/  LDL R251, [R1+0x2cdc] ;  /* 0x002cdc0001fb7983 */ /* 0x001f280000100800 */
[----:B------:R0:W-:Y:S01]  /*dfe0*/  STL [R1+0x2d98], R164 ;  /* 0x002d98a401007387 */ /* 0x0001e20000100800 */
[----:B------:R-:W-:-:S03]  /*dff0*/  IMAD R84, R0, R133, R84 ;  /* 0x0000008500547224 */ /* 0x000fc600078e0254 */
[----:B0-----:R-:W3:Y:S04]  /*e000*/  LDL R164, [R1+0x2ce0] ;  /* 0x002ce00001a47983 */ /* 0x001ee80000100800 */
[----:B------:R0:W-:Y:S01]  /*e010*/  STL [R1+0x2d9c], R57 ;  /* 0x002d9c3901007387 */ /* 0x0001e20000100800 */
[----:B------:R-:W-:-:S03]  /*e020*/  ISETP.GT.U32.AND P4, PT, R0, R86, PT ;  /* 0x000000560000720c */ /* 0x000fc60003f84070 */
[----:B0-----:R-:W4:Y:S04]  /*e030*/  LDL R57, [R1+0x2ce4] ;  /* 0x002ce40001397983 */ /* 0x001f280000100800 */
[----:B------:R0:W-:Y:S01]  /*e040*/  STL [R1+0x2da0], R228 ;  /* 0x002da0e401007387 */ /* 0x0001e20000100800 */
[----:B------:R-:W-:-:S03]  /*e050*/  @!P3 IMAD.IADD R2, R2, 0x1, -R0 ;  /* 0x000000010202b824 */ /* 0x000fc600078e0a00 */
[----:B0-----:R-:W3:Y:S04]  /*e060*/  LDL R228, [R1+0x2ce8] ;  /* 0x002ce80001e47983 */ /* 0x001ee80000100800 */
[----:B------:R0:W-:Y:S01]  /*e070*/  STL [R1+0x2da4], R121 ;  /* 0x002da47901007387 */ /* 0x0001e20000100800 */
[----:B------:R-:W-:Y:S01]  /*e080*/  @!P1 IMAD.IADD R132, R132, 0x1, -R0 ;  /* 0x0000000184849824 */ /* 0x000fe200078e0a00 */
[----:B------:R-:W-:Y:S02]  /*e090*/  IABS R130, R66 ;  /* 0x0000004200827213 */ /* 0x000fe40000000000 */
[----:B0-----:R-:W4:Y:S04]  /*e0a0*/  LDL R121, [R1+0x2cec] ;  /* 0x002cec0001797983 */ /* 0x001f280000100800 */
[----:B------:R0:W-:Y:S01]  /*e0b0*/  STL [R1+0x2da8], R196 ;  /* 0x002da8c401007387 */ /* 0x0001e20000100800 */
[----:B------:R-:W-:-:S03]  /*e0c0*/  ISETP.GT.U32.AND P1, PT, R0, R84, PT ;  /* 0x000000540000720c */ /* 0x000fc60003f24070 */
[----:B0-----:R-:W4:Y:S04]  /*e0d0*/  LDL R196, [R1+0x2cb8] ;  /* 0x002cb80001c47983 */ /* 0x001f280000100800 */
[----:B------:R0:W-:Y:S01]  /*e0e0*/  STL [R1+0x2dac], R25 ;  /* 0x002dac1901007387 */ /* 0x0001e20000100800 */
[----:B------:R-:W-:-:S03]  /*e0f0*/  ISETP.GT.U32.AND P3, PT, R0, R2, PT ;  /* 0x000000020000720c */ /* 0x000fc60003f64070 */
[----:B0-----:R-:W4:Y:S04]  /*e100*/  LDL R25, [R1+0x2cf4] ;  /* 0x002cf40001197983 */ /* 0x001f280000100800 */
[----:B------:R0:W-:Y:S01]  /*e110*/  STL [R1+0x2db0], R89 ;  /* 0x002db05901007387 */ /* 0x0001e20000100800 */
[----:B------:R-:W-:Y:S01]  /*e120*/  @!P5 IMAD.MOV R62, RZ, RZ, -R62 ;  /* 0x000000ffff3ed224 */ /* 0x000fe200078e0a3e */
[----:B------:R-:W-:Y:S01]  /*e130*/  ISETP.GE.AND P5, PT, R64, RZ, PT ;  /* 0x000000ff4000720c */ /* 0x000fe20003fa6270 */
[----:B------:R-:W-:Y:S01]  /*e140*/  IMAD.HI.U32 R133, R138, R130, RZ ;  /* 0x000000828a857227 */ /* 0x000fe200078e00ff */
[----:B0-----:R-:W3:Y:S04]  /*e150*/  LDL R89, [R1+0x2cf0] ;  /* 0x002cf00001597983 */ /* 0x001ee80000100800 */
[----:B------:R0:W-:Y:S01]  /*e160*/  STL [R1+0x2db4], R148 ;  /* 0x002db49401007387 */ /* 0x0001e20000100800 */
[----:B------:R-:W-:-:S03]  /*e170*/  IMAD.MOV.U32 R64, RZ, RZ, R134 ;  /* 0x000000ffff407224 */ /* 0x000fc600078e0086 */
[----:B0-----:R-:W4:Y:S01]  /*e180*/  LDL R148, [R1+0x2cf8] ;  /* 0x002cf80001947983 */ /* 0x001f220000100800 */
[----:B------:R-:W-:Y:S02]  /*e190*/  @!P4 IMAD.IADD R86, R86, 0x1, -R0 ;  /* 0x000000015656c824 */ /* 0x000fe400078e0a00 */
[----:B------:R-:W-:Y:S01]  /*e1a0*/  IMAD.MOV R133, RZ, RZ, -R133 ;  /* 0x000000ffff857224 */ /* 0x000fe200078e0a85 */
[----:B------:R0:W-:Y:S01]  /*e1b0*/  STL [R1+0x2db8], R180 ;  /* 0x002db8b401007387 */ /* 0x0001e20000100800 */
[----:B------:R-:W-:Y:S01]  /*e1c0*/  @!P2 IMAD.MOV R64, RZ, RZ, -R64 ;  /* 0x000000ffff40a224 */ /* 0x000fe200078e0a40 */
[----:B------:R-:W-:Y:S01]  /*e1d0*/  ISETP.GE.AND P2, PT, R66, RZ, PT ;  /* 0x000000ff4200720c */ /* 0x000fe20003f46270 */
[----:B------:R-:W-:Y:S01]  /*e1e0*/  IMAD.MOV.U32 R66, RZ, RZ, R86 ;  /* 0x000000ffff427224 */ /* 0x000fe200078e0056 */
[----:B------:R-:W-:Y:S01]  /*e1f0*/  IABS R86, R70 ;  /* 0x0000004600567213 */ /* 0x000fe20000000000 */
[----:B------:R-:W-:Y:S02]  /*e200*/  IMAD R130, R0, R133, R130 ;  /* 0x0000008500827224 */ /* 0x000fe400078e0282 */
[--C-:B------:R-:W-:Y:S01]  /*e210*/  @!P1 IMAD.IADD R84, R84, 0x1, -R0.reuse ;  /* 0x0000000154549824 */ /* 0x100fe200078e0a00 */
[----:B0-----:R-:W3:Y:S01]  /*e220*/  LDL R180, [R1+0x2cb4] ;  /* 0x002cb40001b47983 */ /* 0x001ee20000100800 */
[----:B------:R-:W-:Y:S01]  /*e230*/  ISETP.GE.AND P4, PT, R68, RZ, PT ;  /* 0x000000ff4400720c */ /* 0x000fe20003f86270 */
[----:B------:R-:W-:Y:S01]  /*e240*/  @!P3 IMAD.IADD R2, R2, 0x1, -R0 ;  /* 0x000000010202b824 */ /* 0x000fe200078e0a00 */
[C---:B------:R-:W-:Y:S01]  /*e250*/  ISETP.GT.U32.AND P3, PT, R0.reuse, R130, PT ;  /* 0x000000820000720c */ /* 0x040fe20003f64070 */
[----:B------:R0:W-:Y:S01]  /*e260*/  STL [R1+0x2dbc], R212 ;  /* 0x002dbcd401007387 */ /* 0x0001e20000100800 */
[----:B------:R-:W-:Y:S01]  /*e270*/  IMAD.MOV.U32 R68, RZ, RZ, R132 ;  /* 0x000000ffff447224 */ /* 0x000fe200078e0084 */
[----:B------:R-:W-:Y:S01]  /*e280*/  ISETP.GT.U32.AND P1, PT, R0, R84, PT ;  /* 0x000000540000720c */ /* 0x000fe20003f24070 */
[----:B------:R-:W-:Y:S01]  /*e290*/  IMAD.HI.U32 R132, R138, R86, RZ ;  /* 0x000000568a847227 */ /* 0x000fe200078e00ff */
[----:B0-----:R-:W3:Y:S03]  /*e2a0*/  LDL R212, [R1+0x2d00] ;  /* 0x002d000001d47983 */ /* 0x001ee60000100800 */
[----:B------:R-:W-:-:S02]  /*e2b0*/  IMAD.MOV R132, RZ, RZ, -R132 ;  /* 0x000000ffff847224 */ /* 0x000fc400078e0a84 */
[----:B------:R-:W-:Y:S01]  /*e2c0*/  @!P6 IMAD.MOV R66, RZ, RZ, -R66 ;  /* 0x000000ffff42e224 */ /* 0x000fe200078e0a42 */
[----:B------:R-:W-:Y:S01]  /*e2d0*/  ISETP.GE.AND P6, PT, R70, RZ, PT ;  /* 0x000000ff4600720c */ /* 0x000fe20003fc6270 */
[----:B------:R-:W-:Y:S02]  /*e2e0*/  IMAD.MOV.U32 R70, RZ, RZ, R2 ;  /* 0x000000ffff467224 */ /* 0x000fe400078e0002 */
[----:B------:R-:W-:Y:S01]  /*e2f0*/  IMAD R2, R0, R132, R86 ;  /* 0x0000008400027224 */ /* 0x000fe200078e0256 */
[----:B------:R-:W-:Y:S01]  /*e300*/  IABS R174, R74 ;  /* 0x0000004a00ae7213 */ /* 0x000fe20000000000 */
[--C-:B------:R-:W-:Y:S02]  /*e310*/  @!P3 IMAD.IADD R130, R130, 0x1, -R0.reuse ;  /* 0x000000018282b824 */ /* 0x100fe400078e0a00 */
[----:B------:R-:W-:Y:S01]  /*e320*/  @!P1 IMAD.IADD R84, R84, 0x1, -R0 ;  /* 0x0000000154549824 */ /* 0x000fe200078e0a00 */
[----:B------:R-:W-:Y:S01]  /*e330*/  ISETP.GT.U32.AND P1, PT, R0, R2, PT ;  /* 0x000000020000720c */ /* 0x000fe20003f24070 */
[----:B------:R-:W-:Y:S01]  /*e340*/  @!P0 IMAD.MOV R68, RZ, RZ, -R68 ;  /* 0x000000ffff448224 */ /* 0x000fe200078e0a44 */
[----:B------:R-:W-:Y:S01]  /*e350*/  ISETP.GE.AND P0, PT, R74, RZ, PT ;  /* 0x000000ff4a00720c */ /* 0x000fe20003f06270 */
[----:B------:R-:W-:Y:S01]  /*e360*/  IMAD.HI.U32 R74, R138, R174, RZ ;  /* 0x000000ae8a4a7227 */ /* 0x000fe200078e00ff */
[----:B------:R-:W-:Y:S01]  /*e370*/  ISETP.GT.U32.AND P3, PT, R0, R130, PT ;  /* 0x000000820000720c */ /* 0x000fe20003f64070 */
[----:B------:R0:W-:Y:S01]  /*e380*/  STL [R1+0x2dc0], R246 ;  /* 0x002dc0f601007387 */ /* 0x0001e20000100800 */
[----:B------:R-:W-:Y:S01]  /*e390*/  IABS R166, R72 ;  /* 0x0000004800a67213 */ /* 0x000fe20000000000 */
[----:B------:R-:W-:-:S02]  /*e3a0*/  IMAD.MOV R74, RZ, RZ, -R74 ;  /* 0x000000ffff4a7224 */ /* 0x000fc400078e0a4a */
[----:B------:R-:W-:Y:S01]  /*e3b0*/  @!P5 IMAD.MOV R70, RZ, RZ, -R70 ;  /* 0x000000ffff46d224 */ /* 0x000fe200078e0a46 */
[----:B------:R-:W-:Y:S01]  /*e3c0*/  ISETP.GE.AND P5, PT, R72, RZ, PT ;  /* 0x000000ff4800720c */ /* 0x000fe20003fa6270 */
[----:B------:R-:W-:Y:S01]  /*e3d0*/  IMAD.HI.U32 R72, R138, R166, RZ ;  /* 0x000000a68a487227 */ /* 0x000fe200078e00ff */
[----:B0-----:R-:W3:Y:S04]  /*e3e0*/  LDL R246, [R1+0x2d04] ;  /* 0x002d040001f67983 */ /* 0x001ee80000100800 */
[----:B------:R0:W-:Y:S01]  /*e3f0*/  STL.64 [R1+0x2d80], R140 ;  /* 0x002d808c01007387 */ /* 0x0001e20000100a00 */
[----:B------:R-:W-:Y:S02]  /*e400*/  IMAD R174, R0, R74, R174 ;  /* 0x0000004a00ae7224 */ /* 0x000fe400078e02ae */
[----:B------:R-:W-:-:S02]  /*e410*/  @!P1 IMAD.IADD R2, R2, 0x1, -R0 ;  /* 0x0000000102029824 */ /* 0x000fc400078e0a00 */
[----:B------:R-:W-:Y:S01]  /*e420*/  IMAD.MOV R72, RZ, RZ, -R72 ;  /* 0x000000ffff487224 */ /* 0x000fe200078e0a48 */
[----:B0-----:R-:W3:Y:S01]  /*e430*/  LDL R140, [R1+0x2cc4] ;  /* 0x002cc400018c7983 */ /* 0x001ee20000100800 */
[----:B------:R-:W-:Y:S01]  /*e440*/  @!P3 IMAD.IADD R130, R130, 0x1, -R0 ;  /* 0x000000018282b824 */ /* 0x000fe200078e0a00 */
[C---:B------:R-:W-:Y:S02]  /*e450*/  ISETP.GT.U32.AND P3, PT, R0.reuse, R174, PT ;  /* 0x000000ae0000720c */ /* 0x040fe40003f64070 */
[C---:B------:R-:W-:Y:S01]  /*e460*/  ISETP.GT.U32.AND P1, PT, R0.reuse, R2, PT ;  /* 0x000000020000720c */ /* 0x040fe20003f24070 */
[C---:B------:R-:W-:Y:S01]  /*e470*/  IMAD R166, R0.reuse, R72, R166 ;  /* 0x0000004800a67224 */ /* 0x040fe200078e02a6 */
[----:B------:R-:W-:Y:S01]  /*e480*/  IABS R132, R78 ;  /* 0x0000004e00847213 */ /* 0x000fe20000000000 */
[----:B------:R-:W-:Y:S01]  /*e490*/  IMAD.MOV.U32 R72, RZ, RZ, R84 ;  /* 0x000000ffff487224 */ /* 0x000fe200078e0054 */
[----:B------:R-:W-:Y:S01]  /*e4a0*/  IABS R170, R76 ;  /* 0x0000004c00aa7213 */ /* 0x000fe20000000000 */
[----:B------:R-:W3:Y:S02]  /*e4b0*/  LDL.LU R141, [R1+0x3c] ;  /* 0x00003c00018d7983 */ /* 0x000ee40000300800 */
[----:B------:R-:W-:Y:S01]  /*e4c0*/  @!P4 IMAD.MOV R72, RZ, RZ, -R72 ;  /* 0x000000ffff48c224 */ /* 0x000fe200078e0a48 */
[----:B------:R-:W-:Y:S01]  /*e4d0*/  ISETP.GT.U32.AND P4, PT, R0, R166, PT ;  /* 0x000000a60000720c */ /* 0x000fe20003f84070 */
[----:B------:R-:W-:Y:S01]  /*e4e0*/  IMAD.HI.U32 R135, R138, R132, RZ ;  /* 0x000000848a877227 */ /* 0x000fe200078e00ff */
[----:B------:R-:W-:-:S03]  /*e4f0*/  IABS R86, R80 ;  /* 0x0000005000567213 */ /* 0x000fc60000000000 */
[----:B------:R-:W-:Y:S02]  /*e500*/  IMAD.MOV.U32 R74, RZ, RZ, R130 ;  /* 0x000000ffff4a7224 */ /* 0x000fe400078e0082 */
[----:B------:R-:W-:Y:S02]  /*e510*/  IMAD.MOV R135, RZ, RZ, -R135 ;  /* 0x000000ffff877224 */ /* 0x000fe400078e0a87 */
[--C-:B------:R-:W-:Y:S02]  /*e520*/  @!P3 IMAD.IADD R174, R174, 0x1, -R0.reuse ;  /* 0x00000001aeaeb824 */ /* 0x100fe400078e0a00 */
[----:B------:R-:W-:Y:S02]  /*e530*/  @!P1 IMAD.IADD R2, R2, 0x1, -R0 ;  /* 0x0000000102029824 */ /* 0x000fe400078e0a00 */
[----:B------:R-:W-:Y:S01]  /*e540*/  IMAD.HI.U32 R134, R138, R170, RZ ;  /* 0x000000aa8a867227 */ /* 0x000fe200078e00ff */
[----:B------:R-:W-:-:S03]  /*e550*/  ISETP.GT.U32.AND P3, PT, R0, R174, PT ;  /* 0x000000ae0000720c */ /* 0x000fc60003f64070 */
[----:B------:R-:W-:Y:S01]  /*e560*/  @!P2 IMAD.MOV R74, RZ, RZ, -R74 ;  /* 0x000000ffff4aa224 */ /* 0x000fe200078e0a4a */
[----:B------:R-:W-:Y:S01]  /*e570*/  ISETP.GE.AND P2, PT, R76, RZ, PT ;  /* 0x000000ff4c00720c */ /* 0x000fe20003f46270 */
[----:B------:R-:W-:Y:S02]  /*e580*/  IMAD R84, R0, R135, R132 ;  /* 0x0000008700547224 */ /* 0x000fe400078e0284 */
[----:B------:R-:W-:Y:S02]  /*e590*/  IMAD.MOV.U32 R76, RZ, RZ, R2 ;  /* 0x000000ffff4c7224 */ /* 0x000fe400078e0002 */
[----:B------:R-:W-:-:S04]  /*e5a0*/  IMAD.HI.U32 R133, R138, R86, RZ ;  /* 0x000000568a857227 */ /* 0x000fc800078e00ff */
[----:B------:R-:W-:Y:S02]  /*e5b0*/  IMAD.MOV R134, RZ, RZ, -R134 ;  /* 0x000000ffff867224 */ /* 0x000fe400078e0a86 */
[----:B------:R-:W-:Y:S02]  /*e5c0*/  @!P4 IMAD.IADD R166, R166, 0x1, -R0 ;  /* 0x00000001a6a6c824 */ /* 0x000fe400078e0a00 */
[----:B------:R-:W-:Y:S01]  /*e5d0*/  @!P6 IMAD.MOV R76, RZ, RZ, -R76 ;  /* 0x000000ffff4ce224 */ /* 0x000fe200078e0a4c */
[C---:B------:R-:W-:Y:S01]  /*e5e0*/  ISETP.GT.U32.AND P6, PT, R0.reuse, R84, PT ;  /* 0x000000540000720c */ /* 0x040fe20003fc4070 */
[C---:B------:R-:W-:Y:S02]  /*e5f0*/  IMAD R170, R0.reuse, R134, R170 ;  /* 0x0000008600aa7224 */ /* 0x040fe400078e02aa */
[----:B------:R-:W-:Y:S01]  /*e600*/  IMAD.MOV R133, RZ, RZ, -R133 ;  /* 0x000000ffff857224 */ /* 0x000fe200078e0a85 */
[C---:B------:R-:W-:Y:S02]  /*e610*/  ISETP.GT.U32.AND P4, PT, R0.reuse, R166, PT ;  /* 0x000000a60000720c */ /* 0x040fe40003f84070 */
[C---:B------:R-:W-:Y:S01]  /*e620*/  ISETP.GT.U32.AND P1, PT, R0.reuse, R170, PT ;  /* 0x000000aa0000720c */ /* 0x040fe20003f24070 */
[----:B------:R-:W-:-:S02]  /*e630*/  IMAD R86, R0, R133, R86 ;  /* 0x0000008500567224 */ /* 0x000fc400078e0256 */
[----:B------:R-:W-:-:S03]  /*e640*/  @!P3 IMAD.IADD R174, R174, 0x1, -R0 ;  /* 0x00000001aeaeb824 */ /* 0x000fc600078e0a00 */
[----:B------:R-:W-:Y:S01]  /*e650*/  ISETP.GT.U32.AND P3, PT, R0, R86, PT ;  /* 0x000000560000720c */ /* 0x000fe20003f64070 */
[--C-:B------:R-:W-:Y:S01]  /*e660*/  @!P6 IMAD.IADD R84, R84, 0x1, -R0.reuse ;  /* 0x000000015454e824 */ /* 0x100fe200078e0a00 */
[----:B------:R-:W-:Y:S02]  /*e670*/  IABS R137, R82 ;  /* 0x0000005200897213 */ /* 0x000fe40000000000 */
[----:B------:R-:W-:Y:S01]  /*e680*/  IABS R135, R88 ;  /* 0x0000005800877213 */ /* 0x000fe20000000000 */
[----:B------:R-:W-:Y:S01]  /*e690*/  @!P4 IMAD.IADD R166, R166, 0x1, -R0 ;  /* 0x00000001a6a6c824 */ /* 0x000fe200078e0a00 */
[----:B------:R-:W-:Y:S01]  /*e6a0*/  ISETP.GE.AND P4, PT, R78, RZ, PT ;  /* 0x000000ff4e00720c */ /* 0x000fe20003f86270 */
[----:B------:R-:W-:Y:S01]  /*e6b0*/  IMAD.HI.U32 R2, R138, R137, RZ ;  /* 0x000000898a027227 */ /* 0x000fe200078e00ff */
[----:B------:R-:W-:-:S03]  /*e6c0*/  ISETP.GT.U32.AND P6, PT, R0, R84, PT ;  /* 0x000000540000720c */ /* 0x000fc60003fc4070 */
[----:B------:R-:W-:Y:S02]  /*e6d0*/  @!P1 IMAD.IADD R170, R170, 0x1, -R0 ;  /* 0x00000001aaaa9824 */ /* 0x000fe400078e0a00 */
[----:B------:R-:W-:Y:S01]  /*e6e0*/  IMAD.HI.U32 R78, R138, R135, RZ ;  /* 0x000000878a4e7227 */ /* 0x000fe200078e00ff */
[----:B------:R-:W-:Y:S02]  /*e6f0*/  IABS R134, R90 ;  /* 0x0000005a00867213 */ /* 0x000fe40000000000 */
[----:B------:R-:W-:Y:S01]  /*e700*/  ISETP.GT.U32.AND P1, PT, R0, R170, PT ;  /* 0x000000aa0000720c */ /* 0x000fe20003f24070 */
[----:B------:R-:W-:Y:S02]  /*e710*/  IMAD.MOV R2, RZ, RZ, -R2 ;  /* 0x000000ffff027224 */ /* 0x000fe400078e0a02 */
[----:B------:R-:W-:Y:S02]  /*e720*/  @!P3 IMAD.IADD R86, R86, 0x1, -R0 ;  /* 0x000000015656b824 */ /* 0x000fe400078e0a00 */
[----:B------:R-:W-:Y:S01]  /*e730*/  IMAD.MOV R78, RZ, RZ, -R78 ;  /* 0x000000ffff4e7224 */ /* 0x000fe200078e0a4e */
[----:B------:R-:W-:Y:S01]  /*e740*/  IABS R133, R92 ;  /* 0x0000005c00857213 */ /* 0x000fe20000000000 */
[C---:B------:R-:W-:Y:S01]  /*e750*/  IMAD R137, R0.reuse, R2, R137 ;  /* 0x0000000200897224 */ /* 0x040fe200078e0289 */
[C---:B------:R-:W-:Y:S01]  /*e760*/  ISETP.GT.U32.AND P3, PT, R0.reuse, R86, PT ;  /* 0x000000560000720c */ /* 0x040fe20003f64070 */
[----:B------:R-:W-:-:S02]  /*e770*/  IMAD R135, R0, R78, R135 ;  /* 0x0000004e00877224 */ /* 0x000fc400078e0287 */
[----:B------:R-:W-:-:S04]  /*e780*/  IMAD.HI.U32 R2, R138, R134, RZ ;  /* 0x000000868a027227 */ /* 0x000fc800078e00ff */
[----:B------:R-:W-:Y:S01]  /*e790*/  @!P6 IMAD.IADD R84, R84, 0x1, -R0 ;  /* 0x000000015454e824 */ /* 0x000fe200078e0a00 */
[----:B------:R-:W-:Y:S01]  /*e7a0*/  ISETP.GT.U32.AND P6, PT, R0, R135, PT ;  /* 0x000000870000720c */ /* 0x000fe20003fc4070 */
[----:B------:R-:W-:Y:S02]  /*e7b0*/  IMAD.MOV R2, RZ, RZ, -R2 ;  /* 0x000000ffff027224 */ /* 0x000fe400078e0a02 */
[----:B------:R-:W-:-:S04]  /*e7c0*/  IMAD.HI.U32 R78, R138, R133, RZ ;  /* 0x000000858a4e7227 */ /* 0x000fc800078e00ff */
[----:B------:R-:W-:Y:S01]  /*e7d0*/  IMAD R134, R0, R2, R134 ;  /* 0x0000000200867224 */ /* 0x000fe200078e0286 */
[----:B------:R-:W-:Y:S01]  /*e7e0*/  IABS R2, R128 ;  /* 0x0000008000027213 */ /* 0x000fe20000000000 */
[----:B------:R-:W-:Y:S01]  /*e7f0*/  @!P1 IMAD.IADD R170, R170, 0x1, -R0 ;  /* 0x00000001aaaa9824 */ /* 0x000fe200078e0a00 */
[----:B------:R-:W-:Y:S01]  /*e800*/  ISETP.GT.U32.AND P1, PT, R0, R137, PT ;  /* 0x000000890000720c */ /* 0x000fe20003f24070 */
[----:B------:R-:W-:Y:S02]  /*e810*/  IMAD.MOV R78, RZ, RZ, -R78 ;  /* 0x000000ffff4e7224 */ /* 0x000fe400078e0a4e */
[----:B------:R-:W-:Y:S01]  /*e820*/  @!P3 IMAD.IADD R86, R86, 0x1, -R0 ;  /* 0x000000015656b824 */ /* 0x000fe200078e0a00 */
[C---:B------:R-:W-:Y:S01]  /*e830*/  ISETP.GT.U32.AND P3, PT, R0.reuse, R134, PT ;  /* 0x000000860000720c */ /* 0x040fe20003f64070 */
[----:B------:R-:W-:Y:S02]  /*e840*/  IMAD R133, R0, R78, R133 ;  /* 0x0000004e00857224 */ /* 0x000fe400078e0285 */
[----:B------:R-:W-:-:S04]  /*e850*/  IMAD.HI.U32 R78, R138, R2, RZ ;  /* 0x000000028a4e7227 */ /* 0x000fc800078e00ff */
[----:B------:R-:W-:Y:S01]  /*e860*/  @!P6 IMAD.IADD R135, R135, 0x1, -R0 ;  /* 0x000000018787e824 */ /* 0x000fe200078e0a00 */
[C---:B------:R-:W-:Y:S01]  /*e870*/  ISETP.GT.U32.AND P6, PT, R0.reuse, R133, PT ;  /* 0x000000850000720c */ /* 0x040fe20003fc4070 */
[----:B------:R-:W-:Y:S01]  /*e880*/  IMAD.MOV R78, RZ, RZ, -R78 ;  /* 0x000000ffff4e7224 */ /* 0x000fe200078e0a4e */
[----:B------:R-:W-:Y:S01]  /*e890*/  IABS R132, R94 ;  /* 0x0000005e00847213 */ /* 0x000fe20000000000 */
[----:B------:R-:W-:Y:S01]  /*e8a0*/  @!P1 IMAD.IADD R137, R137, 0x1, -R0 ;  /* 0x0000000189899824 */ /* 0x000fe200078e0a00 */
[----:B------:R-:W-:Y:S01]  /*e8b0*/  IABS R130, R96 ;  /* 0x0000006000827213 */ /* 0x000fe20000000000 */
[----:B------:R-:W-:Y:S02]  /*e8c0*/  IMAD R2, R0, R78, R2 ;  /* 0x0000004e00027224 */ /* 0x000fe400078e0202 */
[----:B------:R-:W-:Y:S01]  /*e8d0*/  IMAD.MOV.U32 R78, RZ, RZ, R174 ;  /* 0x000000ffff4e7224 */ /* 0x000fe200078e00ae */
[----:B------:R-:W-:Y:S01]  /*e8e0*/  ISETP.GE.AND P1, PT, R80, RZ, PT ;  /* 0x000000ff5000720c */ /* 0x000fe20003f26270 */
[----:B------:R-:W-:-:S04]  /*e8f0*/  IMAD.HI.U32 R178, R138, R132, RZ ;  /* 0x000000848ab27227 */ /* 0x000fc800078e00ff */
[----:B------:R-:W-:Y:S02]  /*e900*/  @!P3 IMAD.IADD R134, R134, 0x1, -R0 ;  /* 0x000000018686b824 */ /* 0x000fe400078e0a00 */
[----:B------:R-:W-:Y:S01]  /*e910*/  @!P0 IMAD.MOV R78, RZ, RZ, -R78 ;  /* 0x000000ffff4e8224 */ /* 0x000fe200078e0a4e */
[----:B------:R-:W-:Y:S01]  /*e920*/  ISETP.GT.U32.AND P0, PT, R0, R137, PT ;  /* 0x000000890000720c */ /* 0x000fe20003f04070 */
[----:B------:R-:W-:-:S04]  /*e930*/  IMAD.HI.U32 R80, R138, R130, RZ ;  /* 0x000000828a507227 */ /* 0x000fc800078e00ff */
[----:B------:R-:W-:Y:S02]  /*e940*/  IMAD.MOV R178, RZ, RZ, -R178 ;  /* 0x000000ffffb27224 */ /* 0x000fe400078e0ab2 */
[----:B------:R-:W-:Y:S01]  /*e950*/  @!P6 IMAD.IADD R133, R133, 0x1, -R0 ;  /* 0x000000018585e824 */ /* 0x000fe200078e0a00 */
[C---:B------:R-:W-:Y:S01]  /*e960*/  ISETP.GT.U32.AND P6, PT, R0.reuse, R134, PT ;  /* 0x000000860000720c */ /* 0x040fe20003fc4070 */
[----:B------:R-:W-:Y:S02]  /*e970*/  IMAD.MOV R174, RZ, RZ, -R80 ;  /* 0x000000ffffae7224 */ /* 0x000fe400078e0a50 */
[----:B------:R-:W-:Y:S02]  /*e980*/  IMAD.MOV.U32 R80, RZ, RZ, R166 ;  /* 0x000000ffff507224 */ /* 0x000fe400078e00a6 */
[C---:B------:R-:W-:Y:S01]  /*e990*/  IMAD R132, R0.reuse, R178, R132 ;  /* 0x000000b200847224 */ /* 0x040fe200078e0284 */
[----:B------:R-:W-:Y:S01]  /*e9a0*/  IABS R162, R100 ;  /* 0x0000006400a27213 */ /* 0x000fe20000000000 */
[----:B------:R-:W-:Y:S01]  /*e9b0*/  @!P5 IMAD.MOV R80, RZ, RZ, -R80 ;  /* 0x000000ffff50d224 */ /* 0x000fe200078e0a50 */
[C---:B------:R-:W-:Y:S01]  /*e9c0*/  ISETP.GT.U32.AND P5, PT, R0.reuse, R135, PT ;  /* 0x000000870000720c */ /* 0x040fe20003fa4070 */
[----:B------:R-:W-:Y:S01]  /*e9d0*/  @!P4 IMAD.MOV R84, RZ, RZ, -R84 ;  /* 0x000000ffff54c224 */ /* 0x000fe200078e0a54 */
[----:B------:R-:W-:Y:S01]  /*e9e0*/  ISETP.GT.U32.AND P4, PT, R0, R132, PT ;  /* 0x000000840000720c */ /* 0x000fe20003f84070 */
[----:B------:R-:W-:Y:S01]  /*e9f0*/  @!P0 IMAD.IADD R137, R137, 0x1, -R0 ;  /* 0x0000000189898824 */ /* 0x000fe200078e0a00 */
[----:B------:R-:W-:Y:S01]  /*ea00*/  ISETP.GE.AND P3, PT, R82, RZ, PT ;  /* 0x000000ff5200720c */ /* 0x000fe20003f66270 */
[----:B------:R-:W-:Y:S01]  /*ea10*/  IMAD R130, R0, R174, R130 ;  /* 0x000000ae00827224 */ /* 0x000fe200078e0282 */
[----:B------:R-:W-:Y:S01]  /*ea20*/  ISETP.GE.AND P0, PT, R88, RZ, PT ;  /* 0x000000ff5800720c */ /* 0x000fe20003f06270 */
[----:B------:R-:W-:-:S02]  /*ea30*/  IMAD.MOV.U32 R82, RZ, RZ, R170 ;  /* 0x000000ffff527224 */ /* 0x000fc400078e00aa */
[----:B------:R-:W-:-:S04]  /*ea40*/  IMAD.HI.U32 R88, R138, R162, RZ ;  /* 0x000000a28a587227 */ /* 0x000fc800078e00ff */
[----:B------:R-:W-:Y:S01]  /*ea50*/  @!P6 IMAD.IADD R134, R134, 0x1, -R0 ;  /* 0x000000018686e824 */ /* 0x000fe200078e0a00 */
[C---:B------:R-:W-:Y:S01]  /*ea60*/  ISETP.GT.U32.AND P6, PT, R0.reuse, R130, PT ;  /* 0x000000820000720c */ /* 0x040fe20003fc4070 */
[----:B------:R-:W-:Y:S01]  /*ea70*/  @!P2 IMAD.MOV R82, RZ, RZ, -R82 ;  /* 0x000000ffff52a224 */ /* 0x000fe200078e0a52 */
[C---:B------:R-:W-:Y:S01]  /*ea80*/  ISETP.GT.U32.AND P2, PT, R0.reuse, R133, PT ;  /* 0x000000850000720c */ /* 0x040fe20003f44070 */
[----:B------:R-:W-:Y:S02]  /*ea90*/  IMAD.MOV R88, RZ, RZ, -R88 ;  /* 0x000000ffff587224 */ /* 0x000fe400078e0a58 */
[----:B------:R-:W-:Y:S01]  /*eaa0*/  @!P1 IMAD.MOV R86, RZ, RZ, -R86 ;  /* 0x000000ffff569224 */ /* 0x000fe200078e0a56 */
[----:B------:R-:W-:Y:S01]  /*eab0*/  ISETP.GT.U32.AND P1, PT, R0, R2, PT ;  /* 0x000000020000720c */ /* 0x000fe20003f24070 */
[----:B------:R-:W-:Y:S01]  /*eac0*/  @!P5 IMAD.IADD R135, R135, 0x1, -R0 ;  /* 0x000000018787d824 */ /* 0x000fe200078e0a00 */
[----:B------:R-:W-:Y:S01]  /*ead0*/  ISETP.GE.AND P5, PT, R90, RZ, PT ;  /* 0x000000ff5a00720c */ /* 0x000fe20003fa6270 */
[----:B------:R-:W-:Y:S01]  /*eae0*/  IMAD R162, R0, R88, R162 ;  /* 0x0000005800a27224 */ /* 0x000fe200078e02a2 */
[----:B------:R-:W-:Y:S01]  /*eaf0*/  IABS R90, R124 ;  /* 0x0000007c005a7213 */ /* 0x000fe20000000000 */
[----:B------:R-:W-:-:S02]  /*eb00*/  @!P4 IMAD.IADD R132, R132, 0x1, -R0 ;  /* 0x000000018484c824 */ /* 0x000fc400078e0a00 */
[----:B------:R-:W-:Y:S02]  /*eb10*/  IMAD.MOV.U32 R88, RZ, RZ, R137 ;  /* 0x000000ffff587224 */ /* 0x000fe400078e0089 */
[----:B------:R-:W-:Y:S02]  /*eb20*/  IMAD.MOV.U32 R137, RZ, RZ, R90 ;  /* 0x000000ffff897224 */ /* 0x000fe400078e005a */
[----:B------:R-:W-:Y:S01]  /*eb30*/  @!P3 IMAD.MOV R88, RZ, RZ, -R88 ;  /* 0x000000ffff58b224 */ /* 0x000fe200078e0a58 */
[----:B------:R-:W-:Y:S01]  /*eb40*/  ISETP.GT.U32.AND P3, PT, R0, R132, PT ;  /* 0x000000840000720c */ /* 0x000fe20003f64070 */
[----:B------:R-:W-:Y:S02]  /*eb50*/  IMAD.MOV.U32 R90, RZ, RZ, R135 ;  /* 0x000000ffff5a7224 */ /* 0x000fe400078e0087 */
[--C-:B------:R-:W-:Y:S02]  /*eb60*/  @!P6 IMAD.IADD R130, R130, 0x1, -R0.reuse ;  /* 0x000000018282e824 */ /* 0x100fe400078e0a00 */
[----:B------:R-:W-:Y:S01]  /*eb70*/  @!P2 IMAD.IADD R133, R133, 0x1, -R0 ;  /* 0x000000018585a824 */ /* 0x000fe200078e0a00 */
[----:B------:R-:W-:Y:S01]  /*eb80*/  ISETP.GE.AND P2, PT, R92, RZ, PT ;  /* 0x000000ff5c00720c */ /* 0x000fe20003f46270 */
[----:B------:R-:W-:Y:S01]  /*eb90*/  @!P0 IMAD.MOV R90, RZ, RZ, -R90 ;  /* 0x000000ffff5a8224 */ /* 0x000fe200078e0a5a */
[----:B------:R-:W-:Y:S01]  /*eba0*/  ISETP.GT.U32.AND P0, PT, R0, R130, PT ;  /* 0x000000820000720c */ /* 0x000fe20003f04070 */
[----:B------:R-:W-:Y:S01]  /*ebb0*/  @!P1 IMAD.IADD R2, R2, 0x1, -R0 ;  /* 0x0000000102029824 */ /* 0x000fe200078e0a00 */
[----:B------:R-:W-:Y:S01]  /*ebc0*/  ISETP.GE.AND P1, PT, R128, RZ, PT ;  /* 0x000000ff8000720c */ /* 0x000fe20003f26270 */
[----:B------:R-:W-:Y:S01]  /*ebd0*/  IMAD.MOV.U32 R92, RZ, RZ, R134 ;  /* 0x000000ffff5c7224 */ /* 0x000fe200078e0086 */
[----:B------:R-:W-:Y:S01]  /*ebe0*/  IABS R128, R98 ;  /* 0x0000006200807213 */ /* 0x000fe20000000000 */
[----:B------:R-:W-:Y:S01]  /*ebf0*/  IMAD.HI.U32 R134, R138, R137, RZ ;  /* 0x000000898a867227 */ /* 0x000fe200078e00ff */
[----:B------:R-:W-:-:S03]  /*ec00*/  ISETP.GE.AND P4, PT, R94, RZ, PT ;  /* 0x000000ff5e00720c */ /* 0x000fc60003f86270 */
[----:B------:R-:W-:Y:S02]  /*ec10*/  IMAD.MOV.U32 R94, RZ, RZ, R133 ;  /* 0x000000ffff5e7224 */ /* 0x000fe400078e0085 */
[----:B------:R-:W-:Y:S01]  /*ec20*/  @!P3 IMAD.IADD R132, R132, 0x1, -R0 ;  /* 0x000000018484b824 */ /* 0x000fe200078e0a00 */
[----:B------:R-:W-:Y:S01]  /*ec30*/  ISETP.GE.AND P3, PT, R100, RZ, PT ;  /* 0x000000ff6400720c */ /* 0x000fe20003f66270 */
[----:B------:R-:W-:Y:S01]  /*ec40*/  @!P5 IMAD.MOV R92, RZ, RZ, -R92 ;  /* 0x000000ffff5cd224 */ /* 0x000fe200078e0a5c */
[----:B------:R-:W-:Y:S01]  /*ec50*/  ISETP.GE.AND P5, PT, R96, RZ, PT ;  /* 0x000000ff6000720c */ /* 0x000fe20003fa6270 */
[----:B------:R-:W-:Y:S01]  /*ec60*/  IMAD.MOV R134, RZ, RZ, -R134 ;  /* 0x000000ffff867224 */ /* 0x000fe200078e0a86 */
[----:B------:R-:W-:Y:S01]  /*ec70*/  ISETP.GT.U32.AND P6, PT, R0, R2, PT ;  /* 0x000000020000720c */ /* 0x000fe20003fc4070 */
[----:B------:R-:W-:-:S04]  /*ec80*/  IMAD.HI.U32 R100, R138, R128, RZ ;  /* 0x000000808a647227 */ /* 0x000fc800078e00ff */
[----:B------:R-:W-:Y:S01]  /*ec90*/  @!P2 IMAD.MOV R94, RZ, RZ, -R94 ;  /* 0x000000ffff5ea224 */ /* 0x000fe200078e0a5e */
[C---:B------:R-:W-:Y:S01]  /*eca0*/  ISETP.GT.U32.AND P2, PT, R0.reuse, R162, PT ;  /* 0x000000a20000720c */ /* 0x040fe20003f44070 */
[----:B------:R-:W-:Y:S02]  /*ecb0*/  IMAD R137, R0, R134, R137 ;  /* 0x0000008600897224 */ /* 0x000fe400078e0289 */
[----:B------:R-:W-:Y:S02]  /*ecc0*/  IMAD.MOV R100, RZ, RZ, -R100 ;  /* 0x000000ffff647224 */ /* 0x000fe400078e0a64 */
[----:B------:R-:W-:Y:S01]  /*ecd0*/  @!P0 IMAD.IADD R130, R130, 0x1, -R0 ;  /* 0x0000000182828824 */ /* 0x000fe200078e0a00 */
[C---:B------:R-:W-:Y:S01]  /*ece0*/  ISETP.GT.U32.AND P0, PT, R0.reuse, R137, PT ;  /* 0x000000890000720c */ /* 0x040fe20003f04070 */
[----:B------:R-:W-:Y:S02]  /*ecf0*/  IMAD R128, R0, R100, R128 ;  /* 0x0000006400807224 */ /* 0x000fe400078e0280 */
[----:B------:R-:W-:Y:S01]  /*ed00*/  IMAD.MOV.U32 R100, RZ, RZ, R130 ;  /* 0x000000ffff647224 */ /* 0x000fe200078e0082 */
[----:B------:R-:W-:Y:S01]  /*ed10*/  IABS R133, R102 ;  /* 0x0000006600857213 */ /* 0x000fe20000000000 */
[----:B------:R-:W-:-:S02]  /*ed20*/  @!P6 IMAD.IADD R2, R2, 0x1, -R0 ;  /* 0x000000010202e824 */ /* 0x000fc400078e0a00 */
[----:B------:R-:W-:Y:S01]  /*ed30*/  @!P5 IMAD.MOV R100, RZ, RZ, -R100 ;  /* 0x000000ffff64d224 */ /* 0x000fe200078e0a64 */
[----:B------:R-:W-:Y:S01]  /*ed40*/  ISETP.GT.U32.AND P5, PT, R0, R128, PT ;  /* 0x000000800000720c */ /* 0x000fe20003fa4070 */
[----:B------:R-:W-:Y:S01]  /*ed50*/  @!P2 IMAD.IADD R162, R162, 0x1, -R0 ;  /* 0x00000001a2a2a824 */ /* 0x000fe200078e0a00 */
[----:B------:R-:W-:Y:S01]  /*ed60*/  ISETP.GE.AND P2, PT, R98, RZ, PT ;  /* 0x000000ff6200720c */ /* 0x000fe20003f46270 */
[----:B------:R-:W-:Y:S02]  /*ed70*/  IMAD.MOV.U32 R96, RZ, RZ, R132 ;  /* 0x000000ffff607224 */ /* 0x000fe400078e0084 */
[----:B------:R-:W-:Y:S02]  /*ed80*/  IMAD.MOV.U32 R98, RZ, RZ, R2 ;  /* 0x000000ffff627224 */ /* 0x000fe400078e0002 */
[----:B------:R-:W-:-:S04]  /*ed90*/  IMAD.HI.U32 R132, R138, R133, RZ ;  /* 0x000000858a847227 */ /* 0x000fc800078e00ff */
[----:B------:R-:W-:Y:S01]  /*eda0*/  @!P4 IMAD.MOV R96, RZ, RZ, -R96 ;  /* 0x000000ffff60c224 */ /* 0x000fe200078e0a60 */
[----:B------:R-:W-:Y:S01]  /*edb0*/  ISETP.GT.U32.AND P4, PT, R0, R162, PT ;  /* 0x000000a20000720c */ /* 0x000fe20003f84070 */
[----:B------:R-:W-:Y:S02]  /*edc0*/  @!P0 IMAD.IADD R137, R137, 0x1, -R0 ;  /* 0x0000000189898824 */ /* 0x000fe400078e0a00 */
[----:B------:R-:W-:Y:S01]  /*edd0*/  @!P1 IMAD.MOV R98, RZ, RZ, -R98 ;  /* 0x000000ffff629224 */ /* 0x000fe200078e0a62 */
[----:B------:R-:W-:Y:S01]  /*ede0*/  ISETP.GE.AND P1, PT, R102, RZ, PT ;  /* 0x000000ff6600720c */ /* 0x000fe20003f26270 */
[----:B------:R-:W-:Y:S01]  /*edf0*/  IMAD.MOV R132, RZ, RZ, -R132 ;  /* 0x000000ffff847224 */ /* 0x000fe200078e0a84 */
[----:B------:R-:W-:Y:S02]  /*ee00*/  IABS R102, R106 ;  /* 0x0000006a00667213 */ /* 0x000fe40000000000 */
[----:B------:R-:W-:Y:S01]  /*ee10*/  ISETP.GE.AND P6, PT, R124, RZ, PT ;  /* 0x000000ff7c00720c */ /* 0x000fe20003fc6270 */
[----:B------:R-:W-:Y:S01]  /*ee20*/  @!P5 IMAD.IADD R128, R128, 0x1, -R0 ;  /* 0x000000018080d824 */ /* 0x000fe200078e0a00 */
[----:B------:R-:W-:Y:S01]  /*ee30*/  IABS R124, R104 ;  /* 0x00000068007c7213 */ /* 0x000fe20000000000 */
[C---:B------:R-:W-:Y:S01]  /*ee40*/  IMAD R133, R0.reuse, R132, R133 ;  /* 0x0000008400857224 */ /* 0x040fe200078e0285 */
[C---:B------:R-:W-:Y:S01]  /*ee50*/  ISETP.GT.U32.AND P0, PT, R0.reuse, R137, PT ;  /* 0x000000890000720c */ /* 0x040fe20003f04070 */
[----:B------:R-:W-:Y:S01]  /*ee60*/  IMAD.MOV.U32 R132, RZ, RZ, R102 ;  /* 0x000000ffff847224 */ /* 0x000fe200078e0066 */
[----:B------:R-:W-:Y:S01]  /*ee70*/  ISETP.GT.U32.AND P5, PT, R0, R128, PT ;  /* 0x000000800000720c */ /* 0x000fe20003fa4070 */
[----:B------:R-:W-:-:S04]  /*ee80*/  IMAD.HI.U32 R2, R138, R124, RZ ;  /* 0x0000007c8a027227 */ /* 0x000fc800078e00ff */
[----:B------:R-:W-:-:S04]  /*ee90*/  IMAD.HI.U32 R134, R138, R132, RZ ;  /* 0x000000848a867227 */ /* 0x000fc800078e00ff */
[----:B------:R-:W-:Y:S02]  /*eea0*/  IMAD.MOV R2, RZ, RZ, -R2 ;  /* 0x000000ffff027224 */ /* 0x000fe400078e0a02 */
[----:B------:R-:W-:Y:S02]  /*eeb0*/  @!P4 IMAD.IADD R162, R162, 0x1, -R0 ;  /* 0x00000001a2a2c824 */ /* 0x000fe400078e0a00 */
[----:B------:R-:W-:Y:S01]  /*eec0*/  IMAD.MOV R135, RZ, RZ, -R134 ;  /* 0x000000ffff877224 */ /* 0x000fe200078e0a86 */
[----:B------:R-:W-:Y:S01]  /*eed0*/  IABS R130, R108 ;  /* 0x0000006c00827213 */ /* 0x000fe20000000000 */
[C---:B------:R-:W-:Y:S02]  /*eee0*/  IMAD R124, R0.reuse, R2, R124 ;  /* 0x00000002007c7224 */ /* 0x040fe400078e027c */
[----:B------:R-:W-:Y:S02]  /*eef0*/  IMAD.MOV.U32 R102, RZ, RZ, R162 ;  /* 0x000000ffff667224 */ /* 0x000fe400078e00a2 */
[----:B------:R-:W-:Y:S01]  /*ef00*/  @!P0 IMAD.IADD R137, R137, 0x1, -R0 ;  /* 0x0000000189898824 */ /* 0x000fe200078e0a00 */
[C---:B------:R-:W-:Y:S01]  /*ef10*/  ISETP.GT.U32.AND P0, PT, R0.reuse, R133, PT ;  /* 0x000000850000720c */ /* 0x040fe20003f04070 */
[----:B------:R-:W-:-:S02]  /*ef20*/  IMAD R132, R0, R135, R132 ;  /* 0x0000008700847224 */ /* 0x000fc400078e0284 */
[----:B------:R-:W-:Y:S01]  /*ef30*/  @!P3 IMAD.MOV R102, RZ, RZ, -R102 ;  /* 0x000000ffff66b224 */ /* 0x000fe200078e0a66 */
[----:B------:R-:W-:Y:S01]  /*ef40*/  ISETP.GT.U32.AND P3, PT, R0, R124, PT ;  /* 0x0000007c0000720c */ /* 0x000fe20003f64070 */
[----:B------:R-:W-:Y:S01]  /*ef50*/  IMAD.HI.U32 R134, R138, R130, RZ ;  /* 0x000000828a867227 */ /* 0x000fe200078e00ff */
[----:B------:R-:W-:-:S03]  /*ef60*/  ISETP.GE.AND P4, PT, R104, RZ, PT ;  /* 0x000000ff6800720c */ /* 0x000fc60003f86270 */
[----:B------:R-:W-:Y:S01]  /*ef70*/  @!P5 IMAD.IADD R128, R128, 0x1, -R0 ;  /* 0x000000018080d824 */ /* 0x000fe200078e0a00 */
[----:B------:R-:W-:Y:S01]  /*ef80*/  ISETP.GT.U32.AND P5, PT, R0, R132, PT ;  /* 0x000000840000720c */ /* 0x000fe20003fa4070 */
[----:B------:R-:W-:Y:S02]  /*ef90*/  IMAD.MOV.U32 R104, RZ, RZ, R137 ;  /* 0x000000ffff687224 */ /* 0x000fe400078e0089 */
[----:B------:R-:W-:Y:S01]  /*efa0*/  IMAD.MOV R134, RZ, RZ, -R134 ;  /* 0x000000ffff867224 */ /* 0x000fe200078e0a86 */
[----:B------:R-:W-:Y:S01]  /*efb0*/  IABS R2, R110 ;  /* 0x0000006e00027213 */ /* 0x000fe20000000000 */
[----:B------:R-:W-:Y:S01]  /*efc0*/  @!P6 IMAD.MOV R104, RZ, RZ, -R104 ;  /* 0x000000ffff68e224 */ /* 0x000fe200078e0a68 */
[----:B------:R-:W-:Y:S01]  /*efd0*/  ISETP.GE.AND P6, PT, R106, RZ, PT ;  /* 0x000000ff6a00720c */ /* 0x000fe20003fc6270 */
[----:B------:R-:W-:Y:S02]  /*efe0*/  IMAD R130, R0, R134, R130 ;  /* 0x0000008600827224 */ /* 0x000fe400078e0282 */
[----:B------:R-:W-:-:S02]  /*eff0*/  IMAD.MOV.U32 R106, RZ, RZ, R128 ;  /* 0x000000ffff6a7224 */ /* 0x000fc400078e0080 */
[----:B------:R-:W-:Y:S01]  /*f000*/  @!P0 IMAD.IADD R133, R133, 0x1, -R0 ;  /* 0x0000000185858824 */ /* 0x000fe200078e0a00 */
[----:B------:R-:W-:Y:S01]  /*f010*/  IABS R137, R112 ;  /* 0x0000007000897213 */ /* 0x000fe20000000000 */
[----:B------:R-:W-:-:S04]  /*f020*/  IMAD.HI.U32 R134, R138, R2, RZ ;  /* 0x000000028a867227 */ /* 0x000fc800078e00ff */
[----:B------:R-:W-:Y:S02]  /*f030*/  @!P3 IMAD.IADD R124, R124, 0x1, -R0 ;  /* 0x000000017c7cb824 */ /* 0x000fe400078e0a00 */
[----:B------:R-:W-:Y:S01]  /*f040*/  @!P2 IMAD.MOV R106, RZ, RZ, -R106 ;  /* 0x000000ffff6aa224 */ /* 0x000fe200078e0a6a */
[----:B------:R-:W-:Y:S01]  /*f050*/  ISETP.GT.U32.AND P2, PT, R0, R130, PT ;  /* 0x000000820000720c */ /* 0x000fe20003f44070 */
[----:B------:R-:W-:Y:S01]  /*f060*/  @!P5 IMAD.IADD R132, R132, 0x1, -R0 ;  /* 0x000000018484d824 */ /* 0x000fe200078e0a00 */
[C---:B------:R-:W-:Y:S01]  /*f070*/  ISETP.GT.U32.AND P0, PT, R0.reuse, R133, PT ;  /* 0x000000850000720c */ /* 0x040fe20003f04070 */
[----:B------:R-:W-:Y:S01]  /*f080*/  IMAD.MOV R134, RZ, RZ, -R134 ;  /* 0x000000ffff867224 */ /* 0x000fe200078e0a86 */
[C---:B------:R-:W-:Y:S01]  /*f090*/  ISETP.GT.U32.AND P3, PT, R0.reuse, R124, PT ;  /* 0x0000007c0000720c */ /* 0x040fe20003f64070 */
[----:B------:R-:W-:Y:S01]  /*f0a0*/  IMAD.MOV.U32 R128, RZ, RZ, R137 ;  /* 0x000000ffff807224 */ /* 0x000fe200078e0089 */
[C---:B------:R-:W-:Y:S01]  /*f0b0*/  ISETP.GT.U32.AND P5, PT, R0.reuse, R132, PT ;  /* 0x000000840000720c */ /* 0x040fe20003fa4070 */
[----:B------:R-:W-:-:S02]  /*f0c0*/  IMAD R2, R0, R134, R2 ;  /* 0x0000008600027224 */ /* 0x000fc400078e0202 */
[----:B------:R-:W-:Y:S01]  /*f0d0*/  IMAD.HI.U32 R134, R138, R128, RZ ;  /* 0x000000808a867227 */ /* 0x000fe200078e00ff */
[----:B------:R-:W-:-:S03]  /*f0e0*/  IABS R135, R114 ;  /* 0x0000007200877213 */ /* 0x000fc60000000000 */
[----:B------:R-:W-:Y:S02]  /*f0f0*/  IMAD.MOV R134, RZ, RZ, -R134 ;  /* 0x000000ffff867224 */ /* 0x000fe400078e0a86 */
[--C-:B------:R-:W-:Y:S02]  /*f100*/  @!P2 IMAD.IADD R130, R130, 0x1, -R0.reuse ;  /* 0x000000018282a824 */ /* 0x100fe400078e0a00 */
[----:B------:R-:W-:Y:S02]  /*f110*/  @!P0 IMAD.IADD R133, R133, 0x1, -R0 ;  /* 0x0000000185858824 */ /* 0x000fe400078e0a00 */
[----:B------:R-:W-:Y:S01]  /*f120*/  IMAD R128, R0, R134, R128 ;  /* 0x0000008600807224 */ /* 0x000fe200078e0280 */
[----:B------:R-:W-:Y:S01]  /*f130*/  ISETP.GE.AND P0, PT, R108, RZ, PT ;  /* 0x000000ff6c00720c */ /* 0x000fe20003f06270 */
[----:B------:R-:W-:Y:S01]  /*f140*/  @!P3 IMAD.IADD R124, R124, 0x1, -R0 ;  /* 0x000000017c7cb824 */ /* 0x000fe200078e0a00 */
[C---:B------:R-:W-:Y:S01]  /*f150*/  ISETP.GT.U32.AND P3, PT, R0.reuse, R2, PT ;  /* 0x000000020000720c */ /* 0x040fe20003f64070 */
[----:B------:R-:W-:Y:S01]  /*f160*/  IMAD.MOV.U32 R108, RZ, RZ, R133 ;  /* 0x000000ffff6c7224 */ /* 0x000fe200078e0085 */
[----:B------:R-:W-:Y:S01]  /*f170*/  ISETP.GT.U32.AND P2, PT, R0, R130, PT ;  /* 0x000000820000720c */ /* 0x000fe20003f44070 */
[----:B------:R-:W-:-:S04]  /*f180*/  IMAD.HI.U32 R133, R138, R135, RZ ;  /* 0x000000878a857227 */ /* 0x000fc800078e00ff */
[----:B------:R-:W-:Y:S01]  /*f190*/  @!P5 IMAD.IADD R132, R132, 0x1, -R0 ;  /* 0x000000018484d824 */ /* 0x000fe200078e0a00 */
[----:B------:R-:W-:Y:S01]  /*f1a0*/  ISETP.GT.U32.AND P5, PT, R0, R128, PT ;  /* 0x000000800000720c */ /* 0x000fe20003fa4070 */
[----:B------:R-:W-:Y:S02]  /*f1b0*/  IMAD.MOV R133, RZ, RZ, -R133 ;  /* 0x000000ffff857224 */ /* 0x000fe400078e0a85 */
[----:B------:R-:W-:Y:S01]  /*f1c0*/  @!P1 IMAD.MOV R108, RZ, RZ, -R108 ;  /* 0x000000ffff6c9224 */ /* 0x000fe200078e0a6c */
[----:B------:R-:W-:Y:S01]  /*f1d0*/  ISETP.GE.AND P1, PT, R110, RZ, PT ;  /* 0x000000ff6e00720c */ /* 0x000fe20003f26270 */
[----:B------:R-:W-:Y:S02]  /*f1e0*/  IMAD.MOV.U32 R110, RZ, RZ, R124 ;  /* 0x000000ffff6e7224 */ /* 0x000fe400078e007c */
[----:B------:R-:W-:Y:S02]  /*f1f0*/  IMAD R133, R0, R133, R135 ;  /* 0x0000008500857224 */ /* 0x000fe400078e0287 */
[----:B------:R-:W-:-:S02]  /*f200*/  @!P3 IMAD.IADD R2, R2, 0x1, -R0 ;  /* 0x000000010202b824 */ /* 0x000fc400078e0a00 */
[----:B------:R-:W-:Y:S01]  /*f210*/  @!P4 IMAD.MOV R110, RZ, RZ, -R110 ;  /* 0x000000ffff6ec224 */ /* 0x000fe200078e0a6e */
[----:B------:R-:W-:Y:S01]  /*f220*/  ISETP.GE.AND P4, PT, R112, RZ, PT ;  /* 0x000000ff7000720c */ /* 0x000fe20003f86270 */
[----:B------:R-:W-:Y:S01]  /*f230*/  @!P2 IMAD.IADD R130, R130, 0x1, -R0 ;  /* 0x000000018282a824 */ /* 0x000fe200078e0a00 */
[----:B------:R-:W-:Y:S01]  /*f240*/  ISETP.GT.U32.AND P2, PT, R0, R133, PT ;  /* 0x000000850000720c */ /* 0x000fe20003f44070 */
[----:B------:R-:W-:Y:S02]  /*f250*/  IMAD.MOV.U32 R112, RZ, RZ, R132 ;  /* 0x000000ffff707224 */ /* 0x000fe400078e0084 */
[----:B------:R-:W-:Y:S01]  /*f260*/  @!P5 IMAD.IADD R128, R128, 0x1, -R0 ;  /* 0x000000018080d824 */ /* 0x000fe200078e0a00 */
[----:B------:R-:W-:Y:S01]  /*f270*/  ISETP.GT.U32.AND P3, PT, R0, R2, PT ;  /* 0x000000020000720c */ /* 0x000fe20003f64070 */
[----:B------:R-:W-:-:S03]  /*f280*/  @!P6 IMAD.MOV R112, RZ, RZ, -R112 ;  /* 0x000000ffff70e224 */ /* 0x000fc600078e0a70 */
[----:B------:R-:W-:Y:S02]  /*f290*/  ISETP.GT.U32.AND P6, PT, R0, R128, PT ;  /* 0x000000800000720c */ /* 0x000fe40003fc4070 */
[----:B------:R-:W-:Y:S01]  /*f2a0*/  ISETP.GE.AND P5, PT, R114, RZ, PT ;  /* 0x000000ff7200720c */ /* 0x000fe20003fa6270 */
[----:B------:R-:W-:Y:S01]  /*f2b0*/  IMAD.MOV.U32 R114, RZ, RZ, R130 ;  /* 0x000000ffff727224 */ /* 0x000fe200078e0082 */
[----:B------:R-:W-:Y:S01]  /*f2c0*/  IABS R134, R116 ;  /* 0x0000007400867213 */ /* 0x000fe20000000000 */
[----:B------:R-:W-:Y:S01]  /*f2d0*/  @!P2 IMAD.IADD R133, R133, 0x1, -R0 ;  /* 0x000000018585a824 */ /* 0x000fe200078e0a00 */
[----:B------:R-:W-:Y:S01]  /*f2e0*/  IABS R124, R122 ;  /* 0x0000007a007c7213 */ /* 0x000fe20000000000 */
[----:B------:R-:W-:Y:S02]  /*f2f0*/  @!P0 IMAD.MOV R114, RZ, RZ, -R114 ;  /* 0x000000ffff728224 */ /* 0x000fe400078e0a72 */
[----:B------:R-:W-:Y:S01]  /*f300*/  @!P3 IMAD.IADD R2, R2, 0x1, -R0 ;  /* 0x000000010202b824 */ /* 0x000fe200078e0a00 */
[----:B------:R-:W-:Y:S01]  /*f310*/  ISETP.GT.U32.AND P0, PT, R0, R133, PT ;  /* 0x000000850000720c */ /* 0x000fe20003f04070 */
[----:B------:R-:W-:Y:S01]  /*f320*/  IMAD.MOV.U32 R132, RZ, RZ, R134 ;  /* 0x000000ffff847224 */ /* 0x000fe200078e0086 */
[----:B------:R-:W-:Y:S01]  /*f330*/  ISETP.GE.AND P2, PT, R116, RZ, PT ;  /* 0x000000ff7400720c */ /* 0x000fe20003f46270 */
[----:B------:R-:W-:Y:S01]  /*f340*/  @!P6 IMAD.IADD R128, R128, 0x1, -R0 ;  /* 0x000000018080e824 */ /* 0x000fe200078e0a00 */
[----:B------:R-:W-:Y:S01]  /*f350*/  ISETP.GE.AND P6, PT, R118, RZ, PT ;  /* 0x000000ff7600720c */ /* 0x000fe20003fc6270 */
[----:B------:R-:W-:Y:S01]  /*f360*/  IMAD.MOV.U32 R116, RZ, RZ, R2 ;  /* 0x000000ffff747224 */ /* 0x000fe200078e0002 */
[----:B------:R-:W-:Y:S01]  /*f370*/  IABS R2, R118 ;  /* 0x0000007600027213 */ /* 0x000fe20000000000 */
[----:B------:R-:W-:Y:S01]  /*f380*/  IMAD.HI.U32 R134, R138, R124, RZ ;  /* 0x0000007c8a867227 */ /* 0x000fe200078e00ff */
[----:B------:R-:W-:-:S03]  /*f390*/  IABS R130, R120 ;  /* 0x0000007800827213 */ /* 0x000fc60000000000 */
[----:B------:R-:W-:-:S04]  /*f3a0*/  IMAD.HI.U32 R135, R138, R132, RZ ;  /* 0x000000848a877227 */ /* 0x000fc800078e00ff */
[----:B------:R-:W-:Y:S02]  /*f3b0*/  IMAD.MOV.U32 R118, RZ, RZ, R128 ;  /* 0x000000ffff767224 */ /* 0x000fe400078e0080 */
[----:B------:R-:W-:Y:S02]  /*f3c0*/  IMAD.MOV R134, RZ, RZ, -R134 ;  /* 0x000000ffff867224 */ /* 0x000fe400078e0a86 */
[----:B------:R-:W-:Y:S02]  /*f3d0*/  IMAD.MOV R135, RZ, RZ, -R135 ;  /* 0x000000ffff877224 */ /* 0x000fe400078e0a87 */
[----:B------:R-:W-:Y:S01]  /*f3e0*/  @!P4 IMAD.MOV R118, RZ, RZ, -R118 ;  /* 0x000000ffff76c224 */ /* 0x000fe200078e0a76 */
[----:B------:R-:W-:Y:S01]  /*f3f0*/  ISETP.GE.AND P4, PT, R120, RZ, PT ;  /* 0x000000ff7800720c */ /* 0x000fe20003f86270 */
[----:B------:R-:W-:Y:S01]  /*f400*/  IMAD.HI.U32 R120, R138, R130, RZ ;  /* 0x000000828a787227 */ /* 0x000fe200078e00ff */
[----:B------:R-:W-:Y:S02]  /*f410*/  ISETP.GE.AND P3, PT, R122, RZ, PT ;  /* 0x000000ff7a00720c */ /* 0x000fe40003f66270 */
[----:B------:R-:W-:Y:S01]  /*f420*/  IABS R162, R252 ;  /* 0x000000fc00a27213 */ /* 0x000fe20000000000 */
[----:B------:R-:W-:-:S02]  /*f430*/  IMAD R122, R0, R134, R124 ;  /* 0x00000086007a7224 */ /* 0x000fc400078e027c */
[----:B------:R-:W-:Y:S01]  /*f440*/  IMAD R124, R0, R135, R132 ;  /* 0x00000087007c7224 */ /* 0x000fe200078e0284 */
[----:B------:R-:W-:Y:S01]  /*f450*/  IABS R132, R126 ;  /* 0x0000007e00847213 */ /* 0x000fe20000000000 */
[----:B------:R-:W-:Y:S01]  /*f460*/  @!P0 IMAD.IADD R133, R133, 0x1, -R0 ;  /* 0x0000000185858824 */ /* 0x000fe200078e0a00 */
[----:B------:R-:W-:Y:S01]  /*f470*/  ISETP.GE.AND P0, PT, R126, RZ, PT ;  /* 0x000000ff7e00720c */ /* 0x000fe20003f06270 */
[----:B------:R-:W-:Y:S01]  /*f480*/  IMAD.MOV.U32 R126, RZ, RZ, R2 ;  /* 0x000000ffff7e7224 */ /* 0x000fe200078e0002 */
[----:B--2---:R-:W-:Y:S01]  /*f490*/  IABS R174, R250 ;  /* 0x000000fa00ae7213 */ /* 0x004fe20000000000 */
[----:B------:R-:W-:Y:S02]  /*f4a0*/  IMAD.MOV R120, RZ, RZ, -R120 ;  /* 0x000000ffff787224 */ /* 0x000fe400078e0a78 */
[----:B------:R-:W-:Y:S01]  /*f4b0*/  IMAD.HI.U32 R2, R138, R162, RZ ;  /* 0x000000a28a027227 */ /* 0x000fe200078e00ff */
[----:B----4-:R-:W-:-:S03]  /*f4c0*/  IABS R182, R148 ;  /* 0x0000009400b67213 */ /* 0x010fc60000000000 */
[----:B------:R-:W-:Y:S02]  /*f4d0*/  IMAD R130, R0, R120, R130 ;  /* 0x0000007800827224 */ /* 0x000fe400078e0282 */
[----:B------:R-:W-:Y:S02]  /*f4e0*/  IMAD.MOV R2, RZ, RZ, -R2 ;  /* 0x000000ffff027224 */ /* 0x000fe400078e0a02 */
[----:B------:R-:W-:Y:S01]  /*f4f0*/  IMAD.HI.U32 R120, R138, R174, RZ ;  /* 0x000000ae8a787227 */ /* 0x000fe200078e00ff */
[----:B------:R-:W-:-:S03]  /*f500*/  IABS R128, R19 ;  /* 0x0000001300807213 */ /* 0x000fc60000000000 */
[----:B------:R-:W-:Y:S02]  /*f510*/  IMAD R162, R0, R2, R162 ;  /* 0x0000000200a27224 */ /* 0x000fe400078e02a2 */
[----:B------:R-:W-:Y:S02]  /*f520*/  IMAD.MOV R120, RZ, RZ, -R120 ;  /* 0x000000ffff787224 */ /* 0x000fe400078e0a78 */
[----:B------:R-:W-:-:S04]  /*f530*/  IMAD.HI.U32 R2, R138, R182, RZ ;  /* 0x000000b68a027227 */ /* 0x000fc800078e00ff */
[----:B------:R-:W-:Y:S01]  /*f540*/  @!P1 IMAD.MOV R116, RZ, RZ, -R116 ;  /* 0x000000ffff749224 */ /* 0x000fe200078e0a74 */
[----:B------:R-:W-:Y:S01]  /*f550*/  ISETP.GE.AND P1, PT, R19, RZ, PT ;  /* 0x000000ff1300720c */ /* 0x000fe20003f26270 */
[----:B------:R-:W-:-:S04]  /*f560*/  IMAD.HI.U32 R19, R138, R132, RZ ;  /* 0x000000848a137227 */ /* 0x000fc800078e00ff */
[C---:B------:R-:W-:Y:S01]  /*f570*/  IMAD R174, R0.reuse, R120, R174 ;  /* 0x0000007800ae7224 */ /* 0x040fe200078e02ae */
[----:B---3--:R-:W-:Y:S01]  /*f580*/  IABS R120, R89 ;  /* 0x0000005900787213 */ /* 0x008fe20000000000 */
[----:B------:R-:W-:Y:S01]  /*f590*/  IMAD.MOV R2, RZ, RZ, -R2 ;  /* 0x000000ffff027224 */ /* 0x000fe200078e0a02 */
[----:B------:R-:W-:Y:S01]  /*f5a0*/  IABS R178, R180 ;  /* 0x000000b400b27213 */ /* 0x000fe20000000000 */
[----:B------:R-:W-:Y:S02]  /*f5b0*/  IMAD.MOV R19, RZ, RZ, -R19 ;  /* 0x000000ffff137224 */ /* 0x000fe400078e0a13 */
[----:B------:R-:W-:Y:S02]  /*f5c0*/  IMAD R182, R0, R2, R182 ;  /* 0x0000000200b67224 */ /* 0x000fe400078e02b6 */
[----:B------:R-:W-:Y:S02]  /*f5d0*/  IMAD.MOV.U32 R2, RZ, RZ, R120 ;  /* 0x000000ffff027224 */ /* 0x000fe400078e0078 */
[----:B------:R-:W-:Y:S01]  /*f5e0*/  IMAD.HI.U32 R134, R138, R128, RZ ;  /* 0x000000808a867227 */ /* 0x000fe200078e00ff */
[----:B------:R-:W-:-:S03]  /*f5f0*/  IABS R170, R212 ;  /* 0x000000d400aa7213 */ /* 0x000fc60000000000 */
[----:B------:R-:W-:Y:S02]  /*f600*/  IMAD R132, R0, R19, R132 ;  /* 0x0000001300847224 */ /* 0x000fe400078e0284 */
[----:B------:R-:W-:-:S04]  /*f610*/  IMAD.HI.U32 R19, R138, R178, RZ ;  /* 0x000000b28a137227 */ /* 0x000fc800078e00ff */
[----:B------:R-:W-:Y:S01]  /*f620*/  IMAD.HI.U32 R186, R138, R2, RZ ;  /* 0x000000028aba7227 */ /* 0x000fe200078e00ff */
[----:B------:R-:W-:-:S03]  /*f630*/  IABS R202, R228 ;  /* 0x000000e400ca7213 */ /* 0x000fc60000000000 */
[----:B------:R-:W-:Y:S02]  /*f640*/  IMAD.MOV R134, RZ, RZ, -R134 ;  /* 0x000000ffff867224 */ /* 0x000fe400078e0a86 */
[----:B------:R-:W-:Y:S02]  /*f650*/  IMAD.MOV R19, RZ, RZ, -R19 ;  /* 0x000000ffff137224 */ /* 0x000fe400078e0a13 */
[----:B------:R-:W-:Y:S02]  /*f660*/  IMAD.MOV R186, RZ, RZ, -R186 ;  /* 0x000000ffffba7224 */ /* 0x000fe400078e0aba */
[----:B------:R-:W-:Y:S02]  /*f670*/  IMAD R128, R0, R134, R128 ;  /* 0x0000008600807224 */ /* 0x000fe400078e0280 */
[----:B------:R-:W-:Y:S01]  /*f680*/  IMAD.HI.U32 R134, R138, R170, RZ ;  /* 0x000000aa8a867227 */ /* 0x000fe200078e00ff */
[----:B------:R-:W-:-:S03]  /*f690*/  IABS R194, R196 ;  /* 0x000000c400c27213 */ /* 0x000fc60000000000 */
[C---:B------:R-:W-:Y:S01]  /*f6a0*/  IMAD R178, R0.reuse, R19, R178 ;  /* 0x0000001300b27224 */ /* 0x040fe200078e02b2 */
[----:B------:R-:W-:Y:S01]  /*f6b0*/  IABS R19, R25 ;  /* 0x0000001900137213 */ /* 0x000fe20000000000 */
[----:B------:R-:W-:Y:S01]  /*f6c0*/  IMAD R186, R0, R186, R2 ;  /* 0x000000ba00ba7224 */ /* 0x000fe200078e0202 */
[----:B------:R-:W-:Y:S01]  /*f6d0*/  IABS R198, R121 ;  /* 0x0000007900c67213 */ /* 0x000fe20000000000 */
[----:B------:R-:W-:Y:S01]  /*f6e0*/  IMAD.HI.U32 R2, R138, R202, RZ ;  /* 0x000000ca8a027227 */ /* 0x000fe200078e00ff */
[----:B------:R-:W-:-:S03]  /*f6f0*/  IABS R206, R57 ;  /* 0x0000003900ce7213 */ /* 0x000fc60000000000 */
[----:B------:R-:W-:Y:S02]  /*f700*/  IMAD.MOV R134, RZ, RZ, -R134 ;  /* 0x000000ffff867224 */ /* 0x000fe400078e0a86 */
[----:B------:R-:W-:Y:S02]  /*f710*/  IMAD.MOV.U32 R120, RZ, RZ, R133 ;  /* 0x000000ffff787224 */ /* 0x000fe400078e0085 */
[----:B------:R-:W-:Y:S02]  /*f720*/  IMAD.MOV.U32 R133, RZ, RZ, R19 ;  /* 0x000000ffff857224 */ /* 0x000fe400078e0013 */
[----:B------:R-:W-:Y:S02]  /*f730*/  IMAD.MOV R2, RZ, RZ, -R2 ;  /* 0x000000ffff027224 */ /* 0x000fe400078e0a02 */
[----:B------:R-:W-:Y:S02]  /*f740*/  IMAD R170, R0, R134, R170 ;  /* 0x0000008600aa7224 */ /* 0x000fe400078e02aa */
[----:B------:R-:W-:Y:S01]  /*f750*/  IMAD.HI.U32 R19, R138, R194, RZ ;  /* 0x000000c28a137227 */ /* 0x000fe200078e00ff */
[----:B------:R-:W-:-:S03]  /*f760*/  IABS R214, R251 ;  /* 0x000000fb00d67213 */ /* 0x000fc60000000000 */
[----:B------:R-:W-:Y:S01]  /*f770*/  IMAD.HI.U32 R134, R138, R198, RZ ;  /* 0x000000c68a867227 */ /* 0x000fe200078e00ff */
[----:B------:R-:W-:-:S03]  /*f780*/  IABS R218, R236 ;  /* 0x000000ec00da7213 */ /* 0x000fc60000000000 */
[----:B------:R-:W-:Y:S02]  /*f790*/  IMAD R202, R0, R2, R202 ;  /* 0x0000000200ca7224 */ /* 0x000fe400078e02ca */
[----:B------:R-:W-:Y:S02]  /*f7a0*/  IMAD.MOV R19, RZ, RZ, -R19 ;  /* 0x000000ffff137224 */ /* 0x000fe400078e0a13 */
[----:B------:R-:W-:-:S04]  /*f7b0*/  IMAD.HI.U32 R2, R138, R206, RZ ;  /* 0x000000ce8a027227 */ /* 0x000fc800078e00ff */
[----:B------:R-:W-:Y:S02]  /*f7c0*/  IMAD.MOV R134, RZ, RZ, -R134 ;  /* 0x000000ffff867224 */ /* 0x000fe400078e0a86 */
[C---:B------:R-:W-:Y:S02]  /*f7d0*/  IMAD R194, R0.reuse, R19, R194 ;  /* 0x0000001300c27224 */ /* 0x040fe400078e02c2 */
[----:B------:R-:W-:Y:S01]  /*f7e0*/  IMAD.MOV R2, RZ, RZ, -R2 ;  /* 0x000000ffff027224 */ /* 0x000fe200078e0a02 */
[----:B------:R-:W-:Y:S01]  /*f7f0*/  IABS R239, R140 ;  /* 0x0000008c00ef7213 */ /* 0x000fe20000000000 */
[----:B------:R-:W-:Y:S02]  /*f800*/  IMAD R198, R0, R134, R198 ;  /* 0x0000008600c67224 */ /* 0x000fe400078e02c6 */
[----:B------:R-:W-:-:S04]  /*f810*/  IMAD.HI.U32 R19, R138, R214, RZ ;  /* 0x000000d68a137227 */ /* 0x000fc800078e00ff */
[----:B------:R-:W-:-:S04]  /*f820*/  IMAD.HI.U32 R135, R138, R126, RZ ;  /* 0x0000007e8a877227 */ /* 0x000fc800078e00ff */
[----:B------:R-:W-:Y:S01]  /*f830*/  IMAD.HI.U32 R134, R138, R218, RZ ;  /* 0x000000da8a867227 */ /* 0x000fe200078e00ff */
[----:B------:R-:W-:-:S03]  /*f840*/  IABS R166, R246 ;  /* 0x000000f600a67213 */ /* 0x000fc60000000000 */
[----:B------:R-:W-:Y:S02]  /*f850*/  IMAD R206, R0, R2, R206 ;  /* 0x0000000200ce7224 */ /* 0x000fe400078e02ce */
[----:B------:R-:W-:Y:S01]  /*f860*/  IMAD.MOV R2, RZ, RZ, -R19 ;  /* 0x000000ffff027224 */ /* 0x000fe200078e0a13 */
[----:B------:R-:W-:Y:S01]  /*f870*/  IABS R234, R14 ;  /* 0x0000000e00ea7213 */ /* 0x000fe20000000000 */
[----:B------:R-:W-:Y:S02]  /*f880*/  IMAD.MOV R135, RZ, RZ, -R135 ;  /* 0x000000ffff877224 */ /* 0x000fe400078e0a87 */
[----:B------:R-:W-:-:S04]  /*f890*/  IMAD.HI.U32 R190, R138, R133, RZ ;  /* 0x000000858abe7227 */ /* 0x000fc800078e00ff */
[----:B------:R-:W-:Y:S02]  /*f8a0*/  IMAD.MOV R19, RZ, RZ, -R134 ;  /* 0x000000ffff137224 */ /* 0x000fe400078e0a86 */
[----:B------:R-:W-:Y:S01]  /*f8b0*/  IMAD.HI.U32 R134, R138, R239, RZ ;  /* 0x000000ef8a867227 */ /* 0x000fe200078e00ff */
[----:B------:R-:W-:-:S03]  /*f8c0*/  IABS R210, R164 ;  /* 0x000000a400d27213 */ /* 0x000fc60000000000 */
[----:B------:R-:W-:Y:S02]  /*f8d0*/  IMAD R126, R0, R135, R126 ;  /* 0x00000087007e7224 */ /* 0x000fe400078e027e */
[----:B------:R-:W-:Y:S02]  /*f8e0*/  IMAD.MOV R190, RZ, RZ, -R190 ;  /* 0x000000ffffbe7224 */ /* 0x000fe400078e0abe */
[----:B------:R-:W-:-:S04]  /*f8f0*/  IMAD.HI.U32 R135, R138, R166, RZ ;  /* 0x000000a68a877227 */ /* 0x000fc800078e00ff */
[----:B------:R-:W-:Y:S02]  /*f900*/  IMAD R218, R0, R19, R218 ;  /* 0x0000001300da7224 */ /* 0x000fe400078e02da */
[----:B------:R-:W-:Y:S02]  /*f910*/  IMAD.MOV R134, RZ, RZ, -R134 ;  /* 0x000000ffff867224 */ /* 0x000fe400078e0a86 */
[----:B------:R-:W-:Y:S01]  /*f920*/  IMAD.HI.U32 R19, R138, R234, RZ ;  /* 0x000000ea8a137227 */ /* 0x000fe200078e00ff */
[----:B------:R-:W-:-:S03]  /*f930*/  IABS R222, R136 ;  /* 0x0000008800de7213 */ /* 0x000fc60000000000 */
[----:B------:R-:W-:Y:S02]  /*f940*/  IMAD R190, R0, R190, R133 ;  /* 0x000000be00be7224 */ /* 0x000fe400078e0285 */
[----:B------:R-:W-:Y:S02]  /*f950*/  IMAD.MOV R135, RZ, RZ, -R135 ;  /* 0x000000ffff877224 */ /* 0x000fe400078e0a87 */
[----:B------:R-:W-:-:S04]  /*f960*/  IMAD.HI.U32 R133, R138, R210, RZ ;  /* 0x000000d28a857227 */ /* 0x000fc800078e00ff */
[C---:B------:R-:W-:Y:S01]  /*f970*/  IMAD R239, R0.reuse, R134, R239 ;  /* 0x0000008600ef7224 */ /* 0x040fe200078e02ef */
[----:B------:R-:W-:Y:S01]  /*f980*/  IABS R134, R244 ;  /* 0x000000f400867213 */ /* 0x000fe20000000000 */
[----:B------:R-:W-:Y:S02]  /*f990*/  IMAD.MOV R19, RZ, RZ, -R19 ;  /* 0x000000ffff137224 */ /* 0x000fe400078e0a13 */
[----:B------:R-:W-:Y:S02]  /*f9a0*/  IMAD R166, R0, R135, R166 ;  /* 0x0000008700a67224 */ /* 0x000fe400078e02a6 */
[----:B------:R-:W-:Y:S02]  /*f9b0*/  IMAD.MOV R133, RZ, RZ, -R133 ;  /* 0x000000ffff857224 */ /* 0x000fe400078e0a85 */
[----:B------:R-:W-:-:S04]  /*f9c0*/  IMAD.HI.U32 R135, R138, R222, RZ ;  /* 0x000000de8a877227 */ /* 0x000fc800078e00ff */
[----:B------:R-:W-:Y:S02]  /*f9d0*/  IMAD R234, R0, R19, R234 ;  /* 0x0000001300ea7224 */ /* 0x000fe400078e02ea */
[----:B------:R-:W-:Y:S01]  /*f9e0*/  IMAD.HI.U32 R19, R138, R134, RZ ;  /* 0x000000868a137227 */ /* 0x000fe200078e00ff */
[----:B------:R-:W-:-:S03]  /*f9f0*/  IABS R252, R17 ;  /* 0x0000001100fc7213 */ /* 0x000fc60000000000 */
[----:B------:R-:W-:Y:S02]  /*fa00*/  IMAD R210, R0, R133, R210 ;  /* 0x0000008500d27224 */ /* 0x000fe400078e02d2 */
[----:B------:R-:W-:Y:S02]  /*fa10*/  IMAD.MOV R133, RZ, RZ, -R135 ;  /* 0x000000ffff857224 */ /* 0x000fe400078e0a87 */
[----:B------:R-:W-:-:S04]  /*fa20*/  IMAD.MOV R135, RZ, RZ, -R19 ;  /* 0x000000ffff877224 */ /* 0x000fc800078e0a13 */
[C---:B------:R-:W-:Y:S02]  /*fa30*/  IMAD R134, R0.reuse, R135, R134 ;  /* 0x0000008700867224 */ /* 0x040fe400078e0286 */
[----:B------:R-:W-:Y:S02]  /*fa40*/  IMAD.MOV.U32 R135, RZ, RZ, R252 ;  /* 0x000000ffff877224 */ /* 0x000fe400078e00fc */
[----:B------:R-:W2:Y:S01]  /*fa50*/  LDL R252, [R1+0x2cb0] ;  /* 0x002cb00001fc7983 */ /* 0x000ea20000100800 */
[----:B------:R-:W-:Y:S01]  /*fa60*/  @!P5 IMAD.MOV R120, RZ, RZ, -R120 ;  /* 0x000000ffff78d224 */ /* 0x000fe200078e0a78 */
[----:B------:R-:W-:-:S13]  /*fa70*/  ISETP.GT.U32.AND P5, PT, R0, R122, PT ;  /* 0x0000007a0000720c */ /* 0x000fda0003fa4070 */
[----:B------:R-:W-:-:S05]  /*fa80*/  @!P5 IMAD.IADD R122, R122, 0x1, -R0 ;  /* 0x000000017a7ad824 */ /* 0x000fca00078e0a00 */
[----:B------:R-:W-:-:S13]  /*fa90*/  ISETP.GT.U32.AND P5, PT, R0, R122, PT ;  /* 0x0000007a0000720c */ /* 0x000fda0003fa4070 */
[----:B------:R-:W-:Y:S01]  /*faa0*/  @!P5 IMAD.IADD R122, R122, 0x1, -R0 ;  /* 0x000000017a7ad824 */ /* 0x000fe200078e0a00 */
[----:B------:R-:W-:-:S03]  /*fab0*/  ISETP.GT.U32.AND P5, PT, R0, R124, PT ;  /* 0x0000007c0000720c */ /* 0x000fc60003fa4070 */
[----:B------:R-:W-:-:S10]  /*fac0*/  @!P3 IMAD.MOV R122, RZ, RZ, -R122 ;  /* 0x000000ffff7ab224 */ /* 0x000fd400078e0a7a */
[----:B------:R-:W-:-:S05]  /*fad0*/  @!P5 IMAD.IADD R124, R124, 0x1, -R0 ;  /* 0x000000017c7cd824 */ /* 0x000fca00078e0a00 */
[C---:B------:R-:W-:Y:S02]  /*fae0*/  ISETP.GT.U32.AND P5, PT, R0.reuse, R124, PT ;  /* 0x0000007c0000720c */ /* 0x040fe40003fa4070 */
[----:B------:R-:W-:-:S11]  /*faf0*/  ISETP.GT.U32.AND P3, PT, R0, R126, PT ;  /* 0x0000007e0000720c */ /* 0x000fd60003f64070 */
[--C-:B------:R-:W-:Y:S01]  /*fb00*/  @!P5 IMAD.IADD R124, R124, 0x1, -R0.reuse ;  /* 0x000000017c7cd824 */ /* 0x100fe200078e0a00 */
[----:B------:R-:W-:Y:S01]  /*fb10*/  ISETP.GT.U32.AND P5, PT, R0, R128, PT ;  /* 0x000000800000720c */ /* 0x000fe20003fa4070 */
[----:B------:R-:W-:Y:S01]  /*fb20*/  @!P3 IMAD.IADD R126, R126, 0x1, -R0 ;  /* 0x000000017e7eb824 */ /* 0x000fe200078e0a00 */
[----:B------:R-:W-:Y:S01]  /*fb30*/  ISETP.GT.U32.AND P3, PT, R0, R130, PT ;  /* 0x000000820000720c */ /* 0x000fe20003f64070 */
[----:B------:R-:W-:-:S10]  /*fb40*/  @!P2 IMAD.MOV R124, RZ, RZ, -R124 ;  /* 0x000000ffff7ca224 */ /* 0x000fd400078e0a7c */
[--C-:B------:R-:W-:Y:S01]  /*fb50*/  @!P5 IMAD.IADD R128, R128, 0x1, -R0.reuse ;  /* 0x000000018080d824 */ /* 0x100fe200078e0a00 */
[----:B------:R-:W-:Y:S01]  /*fb60*/  ISETP.GT.U32.AND P5, PT, R0, R126, PT ;  /* 0x0000007e0000720c */ /* 0x000fe20003fa4070 */
[----:B------:R-:W-:-:S03]  /*fb70*/  @!P3 IMAD.IADD R130, R130, 0x1, -R0 ;  /* 0x000000018282b824 */ /* 0x000fc600078e0a00 */
[C---:B------:R-:W-:Y:S02]  /*fb80*/  ISETP.GT.U32.AND P2, PT, R0.reuse, R128, PT ;  /* 0x000000800000720c */ /* 0x040fe40003f44070 */
[----:B------:R-:W-:-:S07]  /*fb90*/  ISETP.GT.U32.AND P3, PT, R0, R130, PT ;  /* 0x000000820000720c */ /* 0x000fce0003f64070 */
[----:B------:R-:W-:Y:S01]  /*fba0*/  @!P5 IMAD.IADD R126, R126, 0x1, -R0 ;  /* 0x000000017e7ed824 */ /* 0x000fe200078e0a00 */
[----:B------:R-:W-:-:S03]  /*fbb0*/  ISETP.GT.U32.AND P5, PT, R0, R132, PT ;  /* 0x000000840000720c */ /* 0x000fc60003fa4070 */
[--C-:B------:R-:W-:Y:S01]  /*fbc0*/  @!P2 IMAD.IADD R128, R128, 0x1, -R0.reuse ;  /* 0x000000018080a824 */ /* 0x100fe200078e0a00 */
[----:B------:R-:W-:Y:S01]  /*fbd0*/  ISETP.GT.U32.AND P2, PT, R0, R162, PT ;  /* 0x000000a20000720c */ /* 0x000fe20003f44070 */
[----:B------:R-:W-:Y:S01]  /*fbe0*/  @!P3 IMAD.IADD R130, R130, 0x1, -R0 ;  /* 0x000000018282b824 */ /* 0x000fe200078e0a00 */
[----:B------:R-:W-:-:S07]  /*fbf0*/  ISETP.GT.U32.AND P3, PT, R0, R166, PT ;  /* 0x000000a60000720c */ /* 0x000fce0003f64070 */
[----:B------:R-:W-:Y:S01]  /*fc00*/  @!P5 IMAD.IADD R132, R132, 0x1, -R0 ;  /* 0x000000018484d824 */ /* 0x000fe200078e0a00 */
[----:B------:R-:W-:-:S03]  /*fc10*/  ISETP.GT.U32.AND P5, PT, R0, R170, PT ;  /* 0x000000aa0000720c */ /* 0x000fc60003fa4070 */
[--C-:B------:R-:W-:Y:S01]  /*fc20*/  @!P2 IMAD.IADD R162, R162, 0x1, -R0.reuse ;  /* 0x00000001a2a2a824 */ /* 0x100fe200078e0a00 */
[----:B------:R-:W-:Y:S01]  /*fc30*/  ISETP.GT.U32.AND P2, PT, R0, R174, PT ;  /* 0x000000ae0000720c */ /* 0x000fe20003f44070 */
[----:B------:R-:W-:Y:S01]  /*fc40*/  @!P3 IMAD.IADD R166, R166, 0x1, -R0 ;  /* 0x00000001a6a6b824 */ /* 0x000fe200078e0a00 */
[----:B------:R-:W-:Y:S01]  /*fc50*/  ISETP.GT.U32.AND P3, PT, R0, R132, PT ;  /* 0x000000840000720c */ /* 0x000fe20003f64070 */
[----:B------:R-:W-:Y:S02]  /*fc60*/  @!P1 IMAD.MOV R128, RZ, RZ, -R128 ;  /* 0x000000ffff809224 */ /* 0x000fe400078e0a80 */
[----:B------:R-:W-:-:S04]  /*fc70*/  @!P6 IMAD.MOV R126, RZ, RZ, -R126 ;  /* 0x000000ffff7ee224 */ /* 0x000fc800078e0a7e */
[----:B------:R-:W-:Y:S01]  /*fc80*/  @!P5 IMAD.IADD R170, R170, 0x1, -R0 ;  /* 0x00000001aaaad824 */ /* 0x000fe200078e0a00 */
[----:B------:R-:W-:-:S03]  /*fc90*/  ISETP.GT.U32.AND P5, PT, R0, R162, PT ;  /* 0x000000a20000720c */ /* 0x000fc60003fa4070 */
[--C-:B------:R-:W-:Y:S01]  /*fca0*/  @!P2 IMAD.IADD R174, R174, 0x1, -R0.reuse ;  /* 0x00000001aeaea824 */ /* 0x100fe200078e0a00 */
[----:B------:R-:W-:Y:S01]  /*fcb0*/  ISETP.GT.U32.AND P6, PT, R0, R170, PT ;  /* 0x000000aa0000720c */ /* 0x000fe20003fc4070 */
[----:B------:R-:W-:Y:S01]  /*fcc0*/  @!P3 IMAD.IADD R132, R132, 0x1, -R0 ;  /* 0x000000018484b824 */ /* 0x000fe200078e0a00 */
[C---:B------:R-:W-:Y:S02]  /*fcd0*/  ISETP.GT.U32.AND P3, PT, R0.reuse, R178, PT ;  /* 0x000000b20000720c */ /* 0x040fe40003f64070 */
[----:B------:R-:W-:-:S05]  /*fce0*/  ISETP.GT.U32.AND P1, PT, R0, R174, PT ;  /* 0x000000ae0000720c */ /* 0x000fca0003f24070 */
[----:B------:R-:W-:Y:S01]  /*fcf0*/  @!P5 IMAD.IADD R162, R162, 0x1, -R0 ;  /* 0x00000001a2a2d824 */ /* 0x000fe200078e0a00 */
[----:B------:R-:W-:-:S03]  /*fd00*/  ISETP.GT.U32.AND P5, PT, R0, R182, PT ;  /* 0x000000b60000720c */ /* 0x000fc60003fa4070 */
[--C-:B------:R-:W-:Y:S01]  /*fd10*/  @!P6 IMAD.IADD R170, R170, 0x1, -R0.reuse ;  /* 0x00000001aaaae824 */ /* 0x100fe200078e0a00 */
[----:B------:R-:W-:Y:S01]  /*fd20*/  ISETP.GT.U32.AND P6, PT, R0, R190, PT ;  /* 0x000000be0000720c */ /* 0x000fe20003fc4070 */
[--C-:B------:R-:W-:Y:S02]  /*fd30*/  @!P3 IMAD.IADD R178, R178, 0x1, -R0.reuse ;  /* 0x00000001b2b2b824 */ /* 0x100fe400078e0a00 */
[--C-:B------:R-:W-:Y:S01]  /*fd40*/  @!P1 IMAD.IADD R174, R174, 0x1, -R0.reuse ;  /* 0x00000001aeae9824 */ /* 0x100fe200078e0a00 */
[C---:B------:R-:W-:Y:S02]  /*fd50*/  ISETP.GT.U32.AND P1, PT, R0.reuse, R194, PT ;  /* 0x000000c20000720c */ /* 0x040fe40003f24070 */
[C---:B------:R-:W-:Y:S02]  /*fd60*/  ISETP.GT.U32.AND P3, PT, R0.reuse, R198, PT ;  /* 0x000000c60000720c */ /* 0x040fe40003f64070 */
[----:B------:R-:W-:Y:S01]  /*fd70*/  ISETP.GT.U32.AND P2, PT, R0, R166, PT ;  /* 0x000000a60000720c */ /* 0x000fe20003f44070 */
[----:B------:R-:W-:Y:S01]  /*fd80*/  @!P5 IMAD.IADD R182, R182, 0x1, -R0 ;  /* 0x00000001b6b6d824 */ /* 0x000fe200078e0a00 */
[----:B------:R-:W-:Y:S01]  /*fd90*/  ISETP.GT.U32.AND P5, PT, R0, R202, PT ;  /* 0x000000ca0000720c */ /* 0x000fe20003fa4070 */
[----:B------:R-:W-:-:S02]  /*fda0*/  @!P0 IMAD.MOV R132, RZ, RZ, -R132 ;  /* 0x000000ffff848224 */ /* 0x000fc400078e0a84 */
[----:B------:R-:W-:Y:S01]  /*fdb0*/  @!P6 IMAD.IADD R190, R190, 0x1, -R0 ;  /* 0x00000001bebee824 */ /* 0x000fe200078e0a00 */
[----:B------:R-:W-:-:S03]  /*fdc0*/  ISETP.GE.AND P6, PT, R246, RZ, PT ;  /* 0x000000fff600720c */ /* 0x000fc60003fc6270 */
[--C-:B------:R-:W-:Y:S01]  /*fdd0*/  @!P1 IMAD.IADD R194, R194, 0x1, -R0.reuse ;  /* 0x00000001c2c29824 */ /* 0x100fe200078e0a00 */
[----:B------:R-:W-:Y:S01]  /*fde0*/  ISETP.GE.AND P1, PT, R212, RZ, PT ;  /* 0x000000ffd400720c */ /* 0x000fe20003f26270 */
[----:B------:R-:W-:Y:S01]  /*fdf0*/  @!P3 IMAD.IADD R198, R198, 0x1, -R0 ;  /* 0x00000001c6c6b824 */ /* 0x000fe200078e0a00 */
[----:B------:R-:W-:Y:S01]  /*fe00*/  ISETP.GE.AND P3, PT, R250, RZ, PT ;  /* 0x000000fffa00720c */ /* 0x000fe20003f66270 */
[----:B------:R-:W-:Y:S01]  /*fe10*/  @!P4 IMAD.MOV R130, RZ, RZ, -R130 ;  /* 0x000000ffff82c224 */ /* 0x000fe200078e0a82 */
[C---:B------:R-:W-:Y:S02]  /*fe20*/  ISETP.GT.U32.AND P0, PT, R0.reuse, R182, PT ;  /* 0x000000b60000720c */ /* 0x040fe40003f04070 */
[----:B------:R-:W-:Y:S01]  /*fe30*/  IABS R226, R3 ;  /* 0x0000000300e27213 */ /* 0x000fe20000000000 */
[C---:B------:R-:W-:Y:S01]  /*fe40*/  IMAD R214, R0.reuse, R2, R214 ;  /* 0x0000000200d67224 */ /* 0x040fe200078e02d6 */
[----:B------:R-:W-:Y:S01]  /*fe50*/  ISETP.GT.U32.AND P4, PT, R0, R178, PT ;  /* 0x000000b20000720c */ /* 0x000fe20003f84070 */
[--C-:B------:R-:W-:Y:S01]  /*fe60*/  @!P2 IMAD.IADD R166, R166, 0x1, -R0.reuse ;  /* 0x00000001a6a6a824 */ /* 0x100fe200078e0a00 */
[----:B------:R-:W-:Y:S01]  /*fe70*/  IABS R230, R16 ;  /* 0x0000001000e67213 */ /* 0x000fe20000000000 */
[----:B------:R-:W-:Y:S01]  /*fe80*/  IMAD.HI.U32 R2, R138, R226, RZ ;  /* 0x000000e28a027227 */ /* 0x000fe200078e00ff */
[----:B------:R-:W-:Y:S01]  /*fe90*/  IABS R243, R249 ;  /* 0x000000f900f37213 */ /* 0x000fe20000000000 */
[----:B------:R-:W3:Y:S02]  /*fea0*/  LDL.LU R246, [R1+0x2dc0] ;  /* 0x002dc00001f67983 */ /* 0x000ee40000300800 */
[----:B------:R-:W-:Y:S01]  /*feb0*/  @!P5 IMAD.IADD R202, R202, 0x1, -R0 ;  /* 0x00000001cacad824 */ /* 0x000fe200078e0a00 */
[----:B------:R-:W-:Y:S01]  /*fec0*/  ISETP.GT.U32.AND P5, PT, R0, R190, PT ;  /* 0x000000be0000720c */ /* 0x000fe20003fa4070 */
[----:B------:R-:W-:-:S02]  /*fed0*/  IMAD.MOV R2, RZ, RZ, -R2 ;  /* 0x000000ffff027224 */ /* 0x000fc400078e0a02 */
[----:B------:R-:W-:Y:S01]  /*fee0*/  @!P1 IMAD.MOV R170, RZ, RZ, -R170 ;  /* 0x000000ffffaa9224 */ /* 0x000fe200078e0aaa */
[C---:B------:R-:W-:Y:S01]  /*fef0*/  ISETP.GT.U32.AND P1, PT, R0.reuse, R194, PT ;  /* 0x000000c20000720c */ /* 0x040fe20003f24070 */
[----:B------:R-:W-:Y:S01]  /*ff00*/  @!P6 IMAD.MOV R166, RZ, RZ, -R166 ;  /* 0x000000ffffa6e224 */ /* 0x000fe200078e0aa6 */
[C---:B------:R-:W-:Y:S01]  /*ff10*/  ISETP.GT.U32.AND P6, PT, R0.reuse, R198, PT ;  /* 0x000000c60000720c */ /* 0x040fe20003fc4070 */
[----:B------:R-:W-:Y:S01]  /*ff20*/  @!P3 IMAD.MOV R174, RZ, RZ, -R174 ;  /* 0x000000ffffaeb224 */ /* 0x000fe200078e0aae */
[----:B------:R-:W-:Y:S01]  /*ff30*/  ISETP.GT.U32.AND P3, PT, R0, R202, PT ;  /* 0x000000ca0000720c */ /* 0x000fe20003f64070 */
[----:B------:R-:W-:Y:S01]  /*ff40*/  @!P0 IMAD.IADD R182, R182, 0x1, -R0 ;  /* 0x00000001b6b68824 */ /* 0x000fe200078e0a00 */
[C---:B------:R-:W-:Y:S01]  /*ff50*/  ISETP.GT.U32.AND P0, PT, R0.reuse, R210, PT ;  /* 0x000000d20000720c */ /* 0x040fe20003f04070 */
[----:B------:R-:W-:Y:S02]  /*ff60*/  IMAD R226, R0, R2, R226 ;  /* 0x0000000200e27224 */ /* 0x000fe400078e02e2 */
[----:B------:R-:W-:Y:S01]  /*ff70*/  @!P4 IMAD.IADD R178, R178, 0x1, -R0 ;  /* 0x00000001b2b2c824 */ /* 0x000fe200078e0a00 */
[----:B------:R-:W-:Y:S01]  /*ff80*/  ISETP.GT.U32.AND P4, PT, R0, R206, PT ;  /* 0x000000ce0000720c */ /* 0x000fe20003f84070 */
[----:B------:R-:W-:Y:S01]  /*ff90*/  IMAD.HI.U32 R2, R138, R230, RZ ;  /* 0x000000e68a027227 */ /* 0x000fe200078e00ff */
[----:B------:R-:W-:Y:S01]  /*ffa0*/  ISETP.GT.U32.AND P2, PT, R0, R186, PT ;  /* 0x000000ba0000720c */ /* 0x000fe20003f44070 */
[----:B------:R-:W4:Y:S02]  /*ffb0*/  LDL.LU R212, [R1+0x2dbc] ;  /* 0x002dbc0001d47983 */ /* 0x000f240000300800 */
[----:B------:R-:W-:-:S02]  /*ffc0*/  IMAD.MOV R2, RZ, RZ, -R2 ;  /* 0x000000ffff027224 */ /* 0x000fc400078e0a02 */
[C---:B------:R-:W-:Y:S01]  /*ffd0*/  IMAD R222, R0.reuse, R133, R222 ;  /* 0x0000008500de7224 */ /* 0x040fe200078e02de */
[----:B------:R-:W3:Y:S01]  /*ffe0*/  LDL.LU R250, [R1+0x54] ;  /* 0x0000540001fa7983 */ /* 0x000ee20000300800 */
[----:B------:R-:W-:Y:S02]  /*fff0*/  IMAD R230, R0, R2, R230 ;  /* 0x0000000200e67224 */ /* 0x000fe400078e02e6 */
[--C-:B------:R-:W-:Y:S01]  /*10000*/  @!P5 IMAD.IADD R190, R190, 0x1, -R0.reuse ;  /* 0x00000001bebed824 */ /* 0x100fe200078e0a00 */
[----:B------:R-:W-:Y:S01]  /*10010*/  ISETP.GT.U32.AND P5, PT, R0, R214, PT ;  /* 0x000000d60000720c */ /* 0x000fe20003fa4070 */
        /* <DEDUP_REMOVED lines=9> */
[----:B------:R-:W-:Y:S01]  /*100b0*/  ISETP.GE.AND P4, PT, R148, RZ, PT ;  /* 0x000000ff9400720c */ /* 0x000fe20003f86270 */
[----:B------:R-:W-:-:S02]  /*100c0*/  @!P2 IMAD.IADD R186, R186, 0x1, -R0 ;  /* 0x00000001babaa824 */ /* 0x000fc400078e0a00 */
[--C-:B------:R-:W-:Y:S02]  /*100d0*/  @!P5 IMAD.IADD R214, R214, 0x1, -R0.reuse ;  /* 0x00000001d6d6d824 */ /* 0x100fe400078e0a00 */
[--C-:B------:R-:W-:Y:S01]  /*100e0*/  @!P1 IMAD.IADD R218, R218, 0x1, -R0.reuse ;  /* 0x00000001dada9824 */ /* 0x100fe200078e0a00 */
[----:B------:R-:W-:Y:S01]  /*100f0*/  ISETP.GE.AND P1, PT, R25, RZ, PT ;  /* 0x000000ff1900720c */ /* 0x000fe20003f26270 */
[--C-:B------:R-:W-:Y:S01]  /*10100*/  @!P6 IMAD.IADD R222, R222, 0x1, -R0.reuse ;  /* 0x00000001dedee824 */ /* 0x100fe200078e0a00 */
[----:B------:R-:W-:Y:S01]  /*10110*/  ISETP.GE.AND P6, PT, R196, RZ, PT ;  /* 0x000000ffc400720c */ /* 0x000fe20003fc6270 */
[--C-:B------:R-:W-:Y:S01]  /*10120*/  @!P3 IMAD.IADD R226, R226, 0x1, -R0.reuse ;  /* 0x00000001e2e2b824 */ /* 0x100fe200078e0a00 */
[----:B------:R-:W-:Y:S01]  /*10130*/  ISETP.GE.AND P3, PT, R121, RZ, PT ;  /* 0x000000ff7900720c */ /* 0x000fe20003f66270 */
[----:B------:R-:W-:Y:S01]  /*10140*/  @!P0 IMAD.IADD R230, R230, 0x1, -R0 ;  /* 0x00000001e6e68824 */ /* 0x000fe200078e0a00 */
[C---:B------:R-:W-:Y:S01]  /*10150*/  ISETP.GT.U32.AND P0, PT, R0.reuse, R206, PT ;  /* 0x000000ce0000720c */ /* 0x040fe20003f04070 */
[----:B------:R-:W-:Y:S01]  /*10160*/  @!P4 IMAD.MOV R182, RZ, RZ, -R182 ;  /* 0x000000ffffb6c224 */ /* 0x000fe200078e0ab6 */
[----:B------:R-:W-:Y:S01]  /*10170*/  ISETP.GT.U32.AND P4, PT, R0, R214, PT ;  /* 0x000000d60000720c */ /* 0x000fe20003f84070 */
[----:B------:R-:W-:-:S04]  /*10180*/  IMAD.HI.U32 R133, R138, R243, RZ ;  /* 0x000000f38a857227 */ /* 0x000fc800078e00ff */
[----:B------:R-:W-:Y:S02]  /*10190*/  IMAD.MOV R133, RZ, RZ, -R133 ;  /* 0x000000ffff857224 */ /* 0x000fe400078e0a85 */
[----:B------:R-:W-:Y:S01]  /*101a0*/  @!P1 IMAD.MOV R190, RZ, RZ, -R190 ;  /* 0x000000ffffbe9224 */ /* 0x000fe200078e0abe */
[C---:B------:R-:W-:Y:S01]  /*101b0*/  ISETP.GT.U32.AND P1, PT, R0.reuse, R218, PT ;  /* 0x000000da0000720c */ /* 0x040fe20003f24070 */
[C---:B------:R-:W-:Y:S02]  /*101c0*/  IMAD R243, R0.reuse, R133, R243 ;  /* 0x0000008500f37224 */ /* 0x040fe400078e02f3 */
[----:B------:R-:W-:Y:S01]  /*101d0*/  @!P6 IMAD.MOV R194, RZ, RZ, -R194 ;  /* 0x000000ffffc2e224 */ /* 0x000fe200078e0ac2 */
[C---:B------:R-:W-:Y:S01]  /*101e0*/  ISETP.GT.U32.AND P6, PT, R0.reuse, R226, PT ;  /* 0x000000e20000720c */ /* 0x040fe20003fc4070 */
[----:B------:R-:W-:Y:S01]  /*101f0*/  @!P3 IMAD.MOV R198, RZ, RZ, -R198 ;  /* 0x000000ffffc6b224 */ /* 0x000fe200078e0ac6 */
[----:B------:R-:W-:Y:S01]  /*10200*/  ISETP.GT.U32.AND P3, PT, R0, R230, PT ;  /* 0x000000e60000720c */ /* 0x000fe20003f64070 */
[--C-:B------:R-:W-:Y:S01]  /*10210*/  @!P0 IMAD.IADD R206, R206, 0x1, -R0.reuse ;  /* 0x00000001cece8824 */ /* 0x100fe200078e0a00 */
[----:B------:R-:W-:Y:S01]  /*10220*/  ISETP.GT.U32.AND P0, PT, R0, R234, PT ;  /* 0x000000ea0000720c */ /* 0x000fe20003f04070 */
[----:B------:R-:W-:Y:S01]  /*10230*/  @!P4 IMAD.IADD R214, R214, 0x1, -R0 ;  /* 0x00000001d6d6c824 */ /* 0x000fe200078e0a00 */
[----:B------:R-:W-:-:S02]  /*10240*/  ISETP.GT.U32.AND P4, PT, R0, R243, PT ;  /* 0x000000f30000720c */ /* 0x000fc40003f84070 */
[----:B------:R-:W-:Y:S01]  /*10250*/  ISETP.GE.AND P5, PT, R89, RZ, PT ;  /* 0x000000ff5900720c */ /* 0x000fe20003fa6270 */
[----:B------:R-:W-:Y:S01]  /*10260*/  @!P1 IMAD.IADD R218, R218, 0x1, -R0 ;  /* 0x00000001dada9824 */ /* 0x000fe200078e0a00 */
[----:B------:R-:W-:-:S03]  /*10270*/  ISETP.GE.AND P1, PT, R228, RZ, PT ;  /* 0x000000ffe400720c */ /* 0x000fc60003f26270 */
[--C-:B------:R-:W-:Y:S01]  /*10280*/  @!P6 IMAD.IADD R226, R226, 0x1, -R0.reuse ;  /* 0x00000001e2e2e824 */ /* 0x100fe200078e0a00 */
[----:B------:R-:W-:Y:S01]  /*10290*/  ISETP.GE.AND P6, PT, R57, RZ, PT ;  /* 0x000000ff3900720c */ /* 0x000fe20003fc6270 */
[--C-:B------:R-:W-:Y:S01]  /*102a0*/  @!P3 IMAD.IADD R230, R230, 0x1, -R0.reuse ;  /* 0x00000001e6e6b824 */ /* 0x100fe200078e0a00 */
[----:B------:R-:W-:Y:S01]  /*102b0*/  ISETP.GE.AND P3, PT, R164, RZ, PT ;  /* 0x000000ffa400720c */ /* 0x000fe20003f66270 */
[--C-:B------:R-:W-:Y:S01]  /*102c0*/  @!P0 IMAD.IADD R234, R234, 0x1, -R0.reuse ;  /* 0x00000001eaea8824 */ /* 0x100fe200078e0a00 */
[----:B------:R-:W-:Y:S01]  /*102d0*/  ISETP.GE.AND P0, PT, R251, RZ, PT ;  /* 0x000000fffb00720c */ /* 0x000fe20003f06270 */
[----:B------:R-:W-:Y:S01]  /*102e0*/  @!P4 IMAD.IADD R243, R243, 0x1, -R0 ;  /* 0x00000001f3f3c824 */ /* 0x000fe200078e0a00 */
[----:B------:R-:W-:Y:S02]  /*102f0*/  ISETP.GE.AND P4, PT, R236, RZ, PT ;  /* 0x000000ffec00720c */ /* 0x000fe40003f86270 */
[----:B--2---:R-:W-:-:S13]  /*10300*/  ISETP.GE.AND P2, PT, R252, RZ, PT ;  /* 0x000000fffc00720c */ /* 0x004fda0003f46270 */
[----:B------:R-:W-:Y:S01]  /*10310*/  @!P2 IMAD.MOV R162, RZ, RZ, -R162 ;  /* 0x000000ffffa2a224 */ /* 0x000fe200078e0aa2 */
[----:B------:R-:W-:-:S13]  /*10320*/  ISETP.GT.U32.AND P2, PT, R0, R186, PT ;  /* 0x000000ba0000720c */ /* 0x000fda0003f44070 */
[----:B------:R-:W-:Y:S01]  /*10330*/  @!P2 IMAD.IADD R186, R186, 0x1, -R0 ;  /* 0x00000001babaa824 */ /* 0x000fe200078e0a00 */
[----:B------:R-:W-:Y:S02]  /*10340*/  ISETP.GE.AND P2, PT, R180, RZ, PT ;  /* 0x000000ffb400720c */ /* 0x000fe40003f46270 */
[----:B------:R-:W2:Y:S04]  /*10350*/  LDL.LU R180, [R1+0x2db8] ;  /* 0x002db80001b47983 */ /* 0x000ea80000300800 */
[----:B------:R-:W4:Y:S04]  /*10360*/  LDL.LU R148, [R1+0x2db4] ;  /* 0x002db40001947983 */ /* 0x000f280000300800 */
        /* <DEDUP_REMOVED lines=8> */
[----:B------:R-:W2:Y:S01]  /*103f0*/  LDL.LU R236, [R1+0x2d90] ;  /* 0x002d900001ec7983 */ /* 0x000ea20000300800 */
[----:B------:R-:W-:Y:S01]  /*10400*/  @!P2 IMAD.MOV R178, RZ, RZ, -R178 ;  /* 0x000000ffffb2a224 */ /* 0x000fe200078e0ab2 */
[----:B------:R-:W-:-:S02]  /*10410*/  ISETP.GT.U32.AND P2, PT, R0, R210, PT ;  /* 0x000000d20000720c */ /* 0x000fc40003f44070 */
[----:B------:R-:W-:-:S05]  /*10420*/  IABS R248, R10 ;  /* 0x0000000a00f87213 */ /* 0x000fca0000000000 */
[----:B------:R-:W-:-:S06]  /*10430*/  IMAD.HI.U32 R2, R138, R248, RZ ;  /* 0x000000f88a027227 */ /* 0x000fcc00078e00ff */
[----:B------:R-:W-:Y:S01]  /*10440*/  @!P2 IMAD.IADD R210, R210, 0x1, -R0 ;  /* 0x00000001d2d2a824 */ /* 0x000fe200078e0a00 */
[----:B------:R-:W-:Y:S01]  /*10450*/  ISETP.GT.U32.AND P2, PT, R0, R239, PT ;  /* 0x000000ef0000720c */ /* 0x000fe20003f44070 */
[----:B------:R-:W-:Y:S01]  /*10460*/  IMAD.MOV R2, RZ, RZ, -R2 ;  /* 0x000000ffff027224 */ /* 0x000fe200078e0a02 */
[----:B------:R-:W-:-:S03]  /*10470*/  IABS R133, R141 ;  /* 0x0000008d00857213 */ /* 0x000fc60000000000 */
[----:B------:R-:W-:Y:S01]  /*10480*/  IMAD R248, R0, R2, R248 ;  /* 0x0000000200f87224 */ /* 0x000fe200078e02f8 */
[----:B------:R-:W-:Y:S01]  /*10490*/  IABS R137, R15 ;  /* 0x0000000f00897213 */ /* 0x000fe20000000000 */
[----:B------:R-:W-:-:S06]  /*104a0*/  IMAD.HI.U32 R2, R138, R133, RZ ;  /* 0x000000858a027227 */ /* 0x000fcc00078e00ff */
[----:B------:R-:W-:Y:S01]  /*104b0*/  @!P2 IMAD.IADD R239, R239, 0x1, -R0 ;  /* 0x00000001efefa824 */ /* 0x000fe200078e0a00 */
[C---:B------:R-:W-:Y:S01]  /*104c0*/  ISETP.GT.U32.AND P2, PT, R0.reuse, R248, PT ;  /* 0x000000f80000720c */ /* 0x040fe20003f44070 */
[----:B------:R-:W-:Y:S02]  /*104d0*/  IMAD.MOV.U32 R19, RZ, RZ, R137 ;  /* 0x000000ffff137224 */ /* 0x000fe400078e0089 */
[----:B------:R-:W-:Y:S01]  /*104e0*/  @!P5 IMAD.MOV R186, RZ, RZ, -R186 ;  /* 0x000000ffffbad224 */ /* 0x000fe200078e0aba */
[----:B------:R-:W-:Y:S01]  /*104f0*/  ISETP.GT.U32.AND P5, PT, R0, R222, PT ;  /* 0x000000de0000720c */ /* 0x000fe20003fa4070 */
[----:B------:R-:W-:-:S04]  /*10500*/  IMAD.HI.U32 R137, R138, R19, RZ ;  /* 0x000000138a897227 */ /* 0x000fc800078e00ff */
[----:B------:R-:W-:Y:S02]  /*10510*/  IMAD.MOV R2, RZ, RZ, -R2 ;  /* 0x000000ffff027224 */ /* 0x000fe400078e0a02 */
[----:B------:R-:W-:Y:S02]  /*10520*/  IMAD.MOV R137, RZ, RZ, -R137 ;  /* 0x000000ffff897224 */ /* 0x000fe400078e0a89 */
[----:B------:R-:W-:Y:S02]  /*10530*/  IMAD R133, R0, R2, R133 ;  /* 0x0000000200857224 */ /* 0x000fe400078e0285 */
[----:B------:R-:W-:-:S04]  /*10540*/  IMAD.HI.U32 R2, R138, R135, RZ ;  /* 0x000000878a027227 */ /* 0x000fc800078e00ff */
[----:B------:R-:W-:Y:S02]  /*10550*/  @!P2 IMAD.IADD R248, R248, 0x1, -R0 ;  /* 0x00000001f8f8a824 */ /* 0x000fe400078e0a00 */
[C---:B------:R-:W-:Y:S01]  /*10560*/  IMAD R19, R0.reuse, R137, R19 ;  /* 0x0000008900137224 */ /* 0x040fe200078e0213 */
[----:B------:R-:W-:Y:S01]  /*10570*/  IABS R137, R247 ;  /* 0x000000f700897213 */ /* 0x000fe20000000000 */
[----:B------:R-:W-:Y:S02]  /*10580*/  IMAD.MOV R2, RZ, RZ, -R2 ;  /* 0x000000ffff027224 */ /* 0x000fe400078e0a02 */
[----:B------:R-:W-:Y:S01]  /*10590*/  @!P0 IMAD.MOV R214, RZ, RZ, -R214 ;  /* 0x000000ffffd68224 */ /* 0x000fe200078e0ad6 */
[----:B------:R-:W-:Y:S01]  /*105a0*/  ISETP.GT.U32.AND P0, PT, R0, R248, PT ;  /* 0x000000f80000720c */ /* 0x000fe20003f04070 */
[----:B------:R-:W-:Y:S01]  /*105b0*/  @!P5 IMAD.IADD R222, R222, 0x1, -R0 ;  /* 0x00000001deded824 */ /* 0x000fe200078e0a00 */
[C---:B------:R-:W-:Y:S01]  /*105c0*/  ISETP.GT.U32.AND P5, PT, R0.reuse, R134, PT ;  /* 0x000000860000720c */ /* 0x040fe20003fa4070 */
[----:B------:R-:W-:-:S02]  /*105d0*/  IMAD R135, R0, R2, R135 ;  /* 0x0000000200877224 */ /* 0x000fc400078e0287 */
[----:B------:R-:W-:-:S04]  /*105e0*/  IMAD.HI.U32 R2, R138, R137, RZ ;  /* 0x000000898a027227 */ /* 0x000fc800078e00ff */
[----:B------:R-:W-:Y:S01]  /*105f0*/  @!P6 IMAD.MOV R206, RZ, RZ, -R206 ;  /* 0x000000ffffcee224 */ /* 0x000fe200078e0ace */
[C---:B------:R-:W-:Y:S01]  /*10600*/  ISETP.GT.U32.AND P6, PT, R0.reuse, R239, PT ;  /* 0x000000ef0000720c */ /* 0x040fe20003fc4070 */
[----:B------:R-:W-:Y:S02]  /*10610*/  IMAD.MOV R2, RZ, RZ, -R2 ;  /* 0x000000ffff027224 */ /* 0x000fe400078e0a02 */
[----:B------:R-:W-:Y:S01]  /*10620*/  @!P1 IMAD.MOV R202, RZ, RZ, -R202 ;  /* 0x000000ffffca9224 */ /* 0x000fe200078e0aca */
[C---:B------:R-:W-:Y:S01]  /*10630*/  ISETP.GT.U32.AND P1, PT, R0.reuse, R234, PT ;  /* 0x000000ea0000720c */ /* 0x040fe20003f24070 */
[----:B------:R-:W-:Y:S02]  /*10640*/  IMAD R137, R0, R2, R137 ;  /* 0x0000000200897224 */ /* 0x000fe400078e0289 */
[--C-:B------:R-:W-:Y:S01]  /*10650*/  @!P0 IMAD.IADD R248, R248, 0x1, -R0.reuse ;  /* 0x00000001f8f88824 */ /* 0x100fe200078e0a00 */
[----:B------:R-:W-:Y:S01]  /*10660*/  ISETP.GT.U32.AND P0, PT, R0, R135, PT ;  /* 0x000000870000720c */ /* 0x000fe20003f04070 */
[----:B------:R-:W-:-:S04]  /*10670*/  @!P5 IMAD.IADD R134, R134, 0x1, -R0 ;  /* 0x000000018686d824 */ /* 0x000fc800078e0a00 */
[--C-:B------:R-:W-:Y:S01]  /*10680*/  @!P6 IMAD.IADD R239, R239, 0x1, -R0.reuse ;  /* 0x00000001efefe824 */ /* 0x100fe200078e0a00 */
[----:B------:R-:W-:Y:S02]  /*10690*/  ISETP.GE.AND P6, PT, R3, RZ, PT ;  /* 0x000000ff0300720c */ /* 0x000fe40003fc6270 */
[----:B------:R-:W-:Y:S01]  /*106a0*/  ISETP.GT.U32.AND P2, PT, R0, R134, PT ;  /* 0x000000860000720c */ /* 0x000fe20003f44070 */
[----:B------:R-:W-:Y:S01]  /*106b0*/  @!P1 IMAD.IADD R234, R234, 0x1, -R0 ;  /* 0x00000001eaea9824 */ /* 0x000fe200078e0a00 */
[C---:B------:R-:W-:Y:S02]  /*106c0*/  ISETP.GT.U32.AND P5, PT, R0.reuse, R243, PT ;  /* 0x000000f30000720c */ /* 0x040fe40003fa4070 */
[----:B------:R-:W-:Y:S01]  /*106d0*/  ISETP.GT.U32.AND P1, PT, R0, R133, PT ;  /* 0x000000850000720c */ /* 0x000fe20003f24070 */
[----:B------:R-:W-:Y:S01]  /*106e0*/  @!P3 IMAD.MOV R210, RZ, RZ, -R210 ;  /* 0x000000ffffd2b224 */ /* 0x000fe200078e0ad2 */
[----:B------:R-:W-:Y:S01]  /*106f0*/  ISETP.GE.AND P3, PT, R136, RZ, PT ;  /* 0x000000ff8800720c */ /* 0x000fe20003f66270 */
[----:B------:R-:W-:Y:S01]  /*10700*/  @!P0 IMAD.IADD R135, R135, 0x1, -R0 ;  /* 0x0000000187878824 */ /* 0x000fe200078e0a00 */
[----:B------:R-:W4:Y:S03]  /*10710*/  LDL.LU R136, [R1+0x2d8c] ;  /* 0x002d8c0001887983 */ /* 0x000f260000300800 */
[----:B------:R-:W-:Y:S01]  /*10720*/  @!P6 IMAD.MOV R226, RZ, RZ, -R226 ;  /* 0x000000ffffe2e224 */ /* 0x000fe200078e0ae2 */
[----:B------:R-:W-:Y:S01]  /*10730*/  ISETP.GT.U32.AND P6, PT, R0, R135, PT ;  /* 0x000000870000720c */ /* 0x000fe20003fc4070 */
[--C-:B------:R-:W-:Y:S01]  /*10740*/  @!P2 IMAD.IADD R134, R134, 0x1, -R0.reuse ;  /* 0x000000018686a824 */ /* 0x100fe200078e0a00 */
[----:B------:R-:W-:Y:S01]  /*10750*/  ISETP.GT.U32.AND P2, PT, R0, R19, PT ;  /* 0x000000130000720c */ /* 0x000fe20003f44070 */
[----:B------:R-:W-:Y:S01]  /*10760*/  @!P5 IMAD.IADD R243, R243, 0x1, -R0 ;  /* 0x00000001f3f3d824 */ /* 0x000fe200078e0a00 */
[----:B------:R-:W-:Y:S01]  /*10770*/  ISETP.GE.AND P5, PT, R16, RZ, PT ;  /* 0x000000ff1000720c */ /* 0x000fe20003fa6270 */
[----:B------:R-:W-:Y:S01]  /*10780*/  IMAD.MOV.U32 R252, RZ, RZ, RZ ;  /* 0x000000fffffc7224 */ /* 0x000fe200078e00ff */
[----:B------:R-:W4:Y:S01]  /*10790*/  LDL.LU R3, [R1+0x2d88] ;  /* 0x002d880001037983 */ /* 0x000f220000300800 */
[----:B---3--:R-:W-:-:S05]  /*107a0*/  IABS R2, R250 ;  /* 0x000000fa00027213 */ /* 0x008fca0000000000 */
[----:B------:R-:W-:-:S04]  /*107b0*/  IMAD.HI.U32 R138, R138, R2, RZ ;  /* 0x000000028a8a7227 */ /* 0x000fc800078e00ff */
[----:B------:R-:W-:-:S04]  /*107c0*/  IMAD.MOV R138, RZ, RZ, -R138 ;  /* 0x000000ffff8a7224 */ /* 0x000fc800078e0a8a */
[----:B------:R-:W-:Y:S02]  /*107d0*/  IMAD R138, R0, R138, R2 ;  /* 0x0000008a008a7224 */ /* 0x000fe400078e0202 */
[----:B------:R-:W-:Y:S02]  /*107e0*/  @!P1 IMAD.IADD R133, R133, 0x1, -R0 ;  /* 0x0000000185859824 */ /* 0x000fe400078e0a00 */
[----:B------:R-:W-:Y:S01]  /*107f0*/  @!P3 IMAD.MOV R222, RZ, RZ, -R222 ;  /* 0x000000ffffdeb224 */ /* 0x000fe200078e0ade */
[----:B------:R-:W-:Y:S01]  /*10800*/  ISETP.GE.AND P3, PT, R14, RZ, PT ;  /* 0x000000ff0e00720c */ /* 0x000fe20003f66270 */
[----:B------:R-:W-:Y:S01]  /*10810*/  @!P4 IMAD.MOV R218, RZ, RZ, -R218 ;  /* 0x000000ffffdac224 */ /* 0x000fe200078e0ada */
[----:B------:R-:W-:Y:S01]  /*10820*/  ISETP.GT.U32.AND P4, PT, R0, R133, PT ;  /* 0x000000850000720c */ /* 0x000fe20003f84070 */
[--C-:B------:R-:W-:Y:S01]  /*10830*/  @!P6 IMAD.IADD R135, R135, 0x1, -R0.reuse ;  /* 0x000000018787e824 */ /* 0x100fe200078e0a00 */
[----:B------:R-:W-:Y:S01]  /*10840*/  ISETP.GE.AND P6, PT, R244, RZ, PT ;  /* 0x000000fff400720c */ /* 0x000fe20003fc6270 */
[----:B------:R-:W-:Y:S01]  /*10850*/  @!P2 IMAD.IADD R19, R19, 0x1, -R0 ;  /* 0x000000011313a824 */ /* 0x000fe200078e0a00 */
[----:B------:R-:W-:Y:S01]  /*10860*/  ISETP.GE.AND P2, PT, R140, RZ, PT ;  /* 0x000000ff8c00720c */ /* 0x000fe20003f46270 */
[----:B------:R-:W0:Y:S03]  /*10870*/  LDC R244, c[0x0][0x230] ;  /* 0x00008c00fff47b82 */ /* 0x000e260000000800 */
[----:B------:R-:W-:-:S05]  /*10880*/  ISETP.GT.U32.AND P0, PT, R0, R19, PT ;  /* 0x000000130000720c */ /* 0x000fca0003f04070 */
[----:B------:R-:W-:Y:S01]  /*10890*/  @!P4 IMAD.IADD R133, R133, 0x1, -R0 ;  /* 0x000000018585c824 */ /* 0x000fe200078e0a00 */
[----:B------:R-:W-:-:S03]  /*108a0*/  ISETP.GT.U32.AND P4, PT, R0, R138, PT ;  /* 0x0000008a0000720c */ /* 0x000fc60003f84070 */
[----:B------:R-:W-:-:S04]  /*108b0*/  @!P2 IMAD.MOV R239, RZ, RZ, -R239 ;  /* 0x000000ffffefa224 */ /* 0x000fc800078e0aef */
[----:B------:R-:W-:Y:S01]  /*108c0*/  @!P0 IMAD.IADD R19, R19, 0x1, -R0 ;  /* 0x0000000113138824 */ /* 0x000fe200078e0a00 */
[----:B------:R-:W-:Y:S01]  /*108d0*/  ISETP.GE.AND P0, PT, R17, RZ, PT ;  /* 0x000000ff1100720c */ /* 0x000fe20003f06270 */
[----:B------:R-:W-:Y:S01]  /*108e0*/  @!P3 IMAD.MOV R234, RZ, RZ, -R234 ;  /* 0x000000ffffeab224 */ /* 0x000fe200078e0aea */
[----:B------:R-:W-:Y:S01]  /*108f0*/  ISETP.GE.AND P3, PT, R15, RZ, PT ;  /* 0x000000ff0f00720c */ /* 0x000fe20003f66270 */
[----:B------:R-:W-:Y:S02]  /*10900*/  IMAD.MOV.U32 R15, RZ, RZ, RZ ;  /* 0x000000ffff0f7224 */ /* 0x000fe400078e00ff */
[----:B------:R-:W-:Y:S02]  /*10910*/  @!P4 IMAD.IADD R138, R138, 0x1, -R0 ;  /* 0x000000018a8ac824 */ /* 0x000fe400078e0a00 */
[----:B0-----:R-:W-:Y:S02]  /*10920*/  VIADD R244, R244, 0x7f ;  /* 0x0000007ff4f47836 */ /* 0x001fe40000000000 */
[----:B--2---:R-:W-:-:S05]  /*10930*/  VIADD R2, R236, 0x10000 ;  /* 0x00010000ec027836 */ /* 0x004fca0000000000 */
[----:B------:R-:W-:-:S04]  /*10940*/  SHF.R.U32.HI R2, RZ, 0x4, R2 ;  /* 0x00000004ff027819 */ /* 0x000fc80000011602 */
[----:B------:R-:W-:-:S04]  /*10950*/  SGXT.U32 R2, R2, 0xe ;  /* 0x0000000e0202781a */ /* 0x000fc80000000000 */
[----:B------:R-:W-:-:S04]  /*10960*/  IADD3 R16, P1, R2, 0x2, RZ ;  /* 0x0000000202107810 */ /* 0x000fc80007f3e0ff */
[----:B------:R-:W-:Y:S02]  /*10970*/  IADD3.X R14, R252, 0x40000040, RZ, P1, !PT ;  /* 0x40000040fc0e7810 */ /* 0x000fe40000ffe4ff */
[----:B------:R-:W-:Y:S02]  /*10980*/  ISETP.GT.U32.AND P1, PT, R0, R137, PT ;  /* 0x000000890000720c */ /* 0x000fe40003f24070 */
[----:B------:R-:W-:-:S11]  /*10990*/  SHF.R.U32.HI R252, RZ, 0x4, R236 ;  /* 0x00000004fffc7819 */ /* 0x000fd600000116ec */
[----:B------:R-:W-:-:S05]  /*109a0*/  @!P1 IMAD.IADD R137, R137, 0x1, -R0 ;  /* 0x0000000189899824 */ /* 0x000fca00078e0a00 */
[----:B------:R-:W-:Y:S02]  /*109b0*/  ISETP.GT.U32.AND P2, PT, R0, R137, PT ;  /* 0x000000890000720c */ /* 0x000fe40003f44070 */
[----:B------:R-:W-:Y:S01]  /*109c0*/  SGXT.U32 R17, R252, 0xe ;  /* 0x0000000efc11781a */ /* 0x000fe20000000000 */
[----:B------:R0:W-:Y:S01]  /*109d0*/  STL [R1+0x2d18], R236 ;  /* 0x002d18ec01007387 */ /* 0x0001e20000100800 */
[----:B------:R-:W-:Y:S02]  /*109e0*/  ISETP.GE.AND P1, PT, R249, RZ, PT ;  /* 0x000000fff900720c */ /* 0x000fe40003f26270 */
[----:B------:R-:W-:Y:S01]  /*109f0*/  IADD3 R252, P4, R17, 0x2, RZ ;  /* 0x0000000211fc7810 */ /* 0x000fe20007f9e0ff */
[----:B------:R-:W2:Y:S01]  /*10a00*/  LDL.LU R249, [R1+0x38] ;  /* 0x0000380001f97983 */ /* 0x000ea20000300800 */
[----:B------:R-:W-:Y:S02]  /*10a10*/  SHF.R.S32.HI R17, RZ, 0x1f, R244 ;  /* 0x0000001fff117819 */ /* 0x000fe400000114f4 */
[----:B------:R-:W-:-:S03]  /*10a20*/  IADD3.X R15, R15, 0x40000040, RZ, P4, !PT ;  /* 0x400000400f0f7810 */ /* 0x000fc600027fe4ff */
[----:B------:R-:W-:Y:S01]  /*10a30*/  @!P2 IMAD.IADD R137, R137, 0x1, -R0 ;  /* 0x000000018989a824 */ /* 0x000fe200078e0a00 */
[----:B------:R-:W-:Y:S02]  /*10a40*/  ISETP.GE.AND P2, PT, R247, RZ, PT ;  /* 0x000000fff700720c */ /* 0x000fe40003f46270 */
[----:B------:R-:W3:Y:S01]  /*10a50*/  LDL.LU R247, [R1+0x34] ;  /* 0x0000340001f77983 */ /* 0x000ee20000300800 */
[----:B------:R-:W-:Y:S02]  /*10a60*/  ISETP.GE.AND P4, PT, R250, RZ, PT ;  /* 0x000000fffa00720c */ /* 0x000fe40003f86270 */
[----:B------:R-:W-:Y:S01]  /*10a70*/  R2UR UR7, R14 ;  /* 0x000000000e0772ca */ /* 0x000fe200000e0000 */
[----:B------:R-:W3:Y:S01]  /*10a80*/  LDL.LU R250, [R1+0x30] ;  /* 0x0000300001fa7983 */ /* 0x000ee20000300800 */
[----:B------:R-:W-:Y:S02]  /*10a90*/  LEA.HI R17, R17, R244, RZ, 0x7 ;  /* 0x000000f411117211 */ /* 0x000fe400078f38ff */
[----:B------:R-:W-:Y:S01]  /*10aa0*/  R2UR UR5, R15 ;  /* 0x000000000f0572ca */ /* 0x000fe200000e0000 */
[----:B------:R-:W3:Y:S01]  /*10ab0*/  LDL.LU R14, [R1+0x2c] ;  /* 0x00002c00010e7983 */ /* 0x000ee20000300800 */
[----:B------:R-:W-:-:S03]  /*10ac0*/  R2UR UR6, R16 ;  /* 0x00000000100672ca */ /* 0x000fc600000e0000 */
[----:B------:R-:W3:Y:S04]  /*10ad0*/  LDL.LU R15, [R1+0x28] ;  /* 0x00002800010f7983 */ /* 0x000ee80000300800 */
[----:B------:R-:W3:Y:S04]  /*10ae0*/  LDL.LU R16, [R1+0x24] ;  /* 0x0000240001107983 */ /* 0x000ee80000300800 */
[----:B------:R-:W3:Y:S04]  /*10af0*/  LDL.LU R17, [R1+0x20] ;  /* 0x0000200001117983 */ /* 0x000ee80000300800 */
[----:B------:R-:W3:Y:S01]  /*10b00*/  LDL.LU R244, [R1+0x1c] ;  /* 0x00001c0001f47983 */ /* 0x000ee20000300800 */
[----:B------:R-:W-:Y:S01]  /*10b10*/  @!P5 IMAD.MOV R230, RZ, RZ, -R230 ;  /* 0x000000ffffe6d224 */ /* 0x000fe200078e0ae6 */
[----:B------:R-:W-:-:S02]  /*10b20*/  ISETP.GE.AND P5, PT, R141, RZ, PT ;  /* 0x000000ff8d00720c */ /* 0x000fc40003fa6270 */
[----:B------:R-:W1:Y:S01]  /*10b30*/  LDC.64 R140, c[0x0][0x218] ;  /* 0x00008600ff8c7b82 */ /* 0x000e620000000a00 */
[----:B------:R-:W-:Y:S01]  /*10b40*/  @!P1 IMAD.MOV R243, RZ, RZ, -R243 ;  /* 0x000000fffff39224 */ /* 0x000fe200078e0af3 */
[----:B------:R-:W-:Y:S01]  /*10b50*/  ISETP.GT.U32.AND P1, PT, R0, R138, PT ;  /* 0x0000008a0000720c */ /* 0x000fe20003f24070 */
[----:B0-----:R-:W3:Y:S01]  /*10b60*/  LDL.LU R236, [R1+0x14] ;  /* 0x0000140001ec7983 */ /* 0x001ee20000300800 */
[----:B------:R-:W-:Y:S01]  /*10b70*/  R2UR UR4, R252 ;  /* 0x00000000fc0472ca */ /* 0x000fe200000e0000 */
[----:B------:R-:W-:Y:S01]  /*10b80*/  @!P6 IMAD.MOV R134, RZ, RZ, -R134 ;  /* 0x000000ffff86e224 */ /* 0x000fe200078e0a86 */
[----:B------:R-:W-:Y:S01]  /*10b90*/  ISETP.GE.AND P6, PT, R10, RZ, PT ;  /* 0x000000ff0a00720c */ /* 0x000fe20003fc6270 */
[----:B------:R0:W-:Y:S08]  /*10ba0*/  STL [R1+0x2d1c], R10 ;  /* 0x002d1c0a01007387 */ /* 0x0001f00000100800 */
[----:B------:R-:W-:Y:S01]  /*10bb0*/  @!P1 IMAD.IADD R138, R138, 0x1, -R0 ;  /* 0x000000018a8a9824 */ /* 0x000fe200078e0a00 */
[----:B0-----:R-:W3:Y:S01]  /*10bc0*/  LDL.LU R10, [R1+0x18] ;  /* 0x00001800010a7983 */ /* 0x001ee20000300800 */
[----:B----4-:R-:W-:-:S02]  /*10bd0*/  ISETP.NE.AND P1, PT, R3, RZ, PT ;  /* 0x000000ff0300720c */ /* 0x010fc40003f25270 */
[----:B------:R-:W-:Y:S01]  /*10be0*/  LOP3.LUT R252, RZ, R3, RZ, 0x33, !PT ;  /* 0x00000003fffc7212 */ /* 0x000fe200078e33ff */
[----:B-1----:R0:W-:Y:S01]  /*10bf0*/  STL [R1+0x40], R140 ;  /* 0x0000408c01007387 */ /* 0x0021e20000100800 */
[----:B------:R-:W-:-:S03]  /*10c00*/  IMAD.MOV.U32 R0, RZ, RZ, R141 ;  /* 0x000000ffff007224 */ /* 0x000fc600078e008d */
[----:B0-----:R-:W4:Y:S01]  /*10c10*/  LDL.LU.64 R140, [R1+0x2d80] ;  /* 0x002d8000018c7983 */ /* 0x001f220000300a00 */
[----:B--2---:R-:W-:-:S05]  /*10c20*/  SEL R249, R252, R249, !P1 ;  /* 0x000000f9fcf97207 */ /* 0x004fca0004800000 */
[----:B------:R0:W-:Y:S01]  /*10c30*/  STL [R1+0x164], R249 ;  /* 0x000164f901007387 */ /* 0x0001e20000100800 */
[C---:B---3--:R-:W-:Y:S02]  /*10c40*/  SEL R247, R252.reuse, R247, !P1 ;  /* 0x000000f7fcf77207 */ /* 0x048fe40004800000 */
[C---:B------:R-:W-:Y:S01]  /*10c50*/  SEL R250, R252.reuse, R250, !P1 ;  /* 0x000000fafcfa7207 */ /* 0x040fe20004800000 */
[----:B0-----:R-:W2:Y:S01]  /*10c60*/  LDL.LU R249, [R1+0x2d78] ;  /* 0x002d780001f97983 */ /* 0x001ea20000300800 */
[----:B------:R-:W-:-:S03]  /*10c70*/  SEL R14, R252, R14, !P1 ;  /* 0x0000000efc0e7207 */ /* 0x000fc60004800000 */
[----:B------:R0:W-:Y:S01]  /*10c80*/  STL [R1+0x160], R247 ;  /* 0x000160f701007387 */ /* 0x0001e20000100800 */
[C---:B------:R-:W-:Y:S02]  /*10c90*/  SEL R15, R252.reuse, R15, !P1 ;  /* 0x0000000ffc0f7207 */ /* 0x040fe40004800000 */
[C---:B------:R-:W-:Y:S01]  /*10ca0*/  SEL R16, R252.reuse, R16, !P1 ;  /* 0x00000010fc107207 */ /* 0x040fe20004800000 */
[----:B0-----:R-:W3:Y:S01]  /*10cb0*/  LDL.LU R247, [R1+0x2d74] ;  /* 0x002d740001f77983 */ /* 0x001ee20000300800 */
[----:B------:R-:W-:-:S03]  /*10cc0*/  SEL R17, R252, R17, !P1 ;  /* 0x00000011fc117207 */ /* 0x000fc60004800000 */
[----:B------:R0:W-:Y:S01]  /*10cd0*/  STL [R1+0x15c], R250 ;  /* 0x00015cfa01007387 */ /* 0x0001e20000100800 */
[----:B------:R-:W-:-:S03]  /*10ce0*/  SEL R244, R252, R244, !P1 ;  /* 0x000000f4fcf47207 */ /* 0x000fc60004800000 */
[----:B0-----:R-:W4:Y:S04]  /*10cf0*/  LDL.LU R250, [R1+0x2d70] ;  /* 0x002d700001fa7983 */ /* 0x001f280000300800 */
[----:B------:R0:W-:Y:S04]  /*10d00*/  STL [R1+0x158], R14 ;  /* 0x0001580e01007387 */ /* 0x0001e80000100800 */
[----:B0-----:R-:W2:Y:S04]  /*10d10*/  LDL.LU R14, [R1+0x2d6c] ;  /* 0x002d6c00010e7983 */ /* 0x001ea80000300800 */
[----:B------:R0:W-:Y:S04]  /*10d20*/  STL [R1+0x154], R15 ;  /* 0x0001540f01007387 */ /* 0x0001e80000100800 */
[----:B0-----:R-:W3:Y:S04]  /*10d30*/  LDL.LU R15, [R1+0x2d68] ;  /* 0x002d6800010f7983 */ /* 0x001ee80000300800 */
[----:B------:R0:W-:Y:S04]  /*10d40*/  STL [R1+0x150], R16 ;  /* 0x0001501001007387 */ /* 0x0001e80000100800 */
[----:B0-----:R-:W4:Y:S04]  /*10d50*/  LDL.LU R16, [R1+0x2d64] ;  /* 0x002d640001107983 */ /* 0x001f280000300800 */
[----:B------:R0:W-:Y:S04]  /*10d60*/  STL [R1+0x14c], R17 ;  /* 0x00014c1101007387 */ /* 0x0001e80000100800 */
[----:B0-----:R-:W2:Y:S04]  /*10d70*/  LDL.LU R17, [R1+0x2d60] ;  /* 0x002d600001117983 */ /* 0x001ea80000300800 */
[----:B------:R0:W-:Y:S04]  /*10d80*/  STL [R1+0x148], R244 ;  /* 0x000148f401007387 */ /* 0x0001e80000100800 */
[----:B0-----:R-:W3:Y:S01]  /*10d90*/  LDL.LU R244, [R1+0x2d5c] ;  /* 0x002d5c0001f47983 */ /* 0x001ee20000300800 */
[----:B------:R-:W-:-:S05]  /*10da0*/  SEL R10, R252, R10, !P1 ;  /* 0x0000000afc0a7207 */ /* 0x000fca0004800000 */
[----:B------:R0:W-:Y:S02]  /*10db0*/  STL [R1+0x144], R10 ;  /* 0x0001440a01007387 */ /* 0x0001e40000100800 */
[----:B0-----:R-:W-:-:S05]  /*10dc0*/  SEL R10, R252, R236, !P1 ;  /* 0x000000ecfc0a7207 */ /* 0x001fca0004800000 */
[----:B------:R2:W-:Y:S02]  /*10dd0*/  STL [R1+0x140], R10 ;  /* 0x0001400a01007387 */ /* 0x0005e40000100800 */
[C---:B--2---:R-:W-:Y:S02]  /*10de0*/  SEL R10, R252.reuse, R17, !P1 ;  /* 0x00000011fc0a7207 */ /* 0x044fe40004800000 */
[C---:B----4-:R-:W-:Y:S02]  /*10df0*/  SEL R17, R252.reuse, R16, !P1 ;  /* 0x00000010fc117207 */ /* 0x050fe40004800000 */
[C---:B---3--:R-:W-:Y:S02]  /*10e00*/  SEL R16, R252.reuse, R15, !P1 ;  /* 0x0000000ffc107207 */ /* 0x048fe40004800000 */
[----:B------:R-:W-:-:S05]  /*10e10*/  SEL R236, R252, R244, !P1 ;  /* 0x000000f4fcec7207 */ /* 0x000fca0004800000 */
[----:B------:R-:W-:Y:S04]  /*10e20*/  STL [R1+0x13c], R236 ;  /* 0x00013cec01007387 */ /* 0x000fe80000100800 */
[----:B------:R0:W-:Y:S01]  /*10e30*/  STL [R1+0x138], R10 ;  /* 0x0001380a01007387 */ /* 0x0001e20000100800 */
[----:B------:R-:W-:-:S03]  /*10e40*/  SEL R15, R252, R250, !P1 ;  /* 0x000000fafc0f7207 */ /* 0x000fc60004800000 */
[----:B------:R-:W-:Y:S01]  /*10e50*/  STL [R1+0x134], R17 ;  /* 0x0001341101007387 */ /* 0x000fe20000100800 */
[----:B0-----:R-:W-:-:S03]  /*10e60*/  SEL R10, R252, R14, !P1 ;  /* 0x0000000efc0a7207 */ /* 0x001fc60004800000 */
[----:B------:R-:W-:Y:S01]  /*10e70*/  STL [R1+0x130], R16 ;  /* 0x0001301001007387 */ /* 0x000fe20000100800 */
[----:B------:R-:W-:-:S03]  /*10e80*/  SEL R14, R252, R247, !P1 ;  /* 0x000000f7fc0e7207 */ /* 0x000fc60004800000 */
[----:B------:R0:W-:Y:S04]  /*10e90*/  STL [R1+0x12c], R10 ;  /* 0x00012c0a01007387 */ /* 0x0001e80000100800 */
[----:B------:R1:W-:Y:S01]  /*10ea0*/  STL [R1+0x128], R15 ;  /* 0x0001280f01007387 */ /* 0x0003e20000100800 */
[----:B0-----:R-:W-:-:S03]  /*10eb0*/  SEL R10, R252, R249, !P1 ;  /* 0x000000f9fc0a7207 */ /* 0x001fc60004800000 */
[----:B------:R0:W-:Y:S01]  /*10ec0*/  STL [R1+0x124], R14 ;  /* 0x0001240e01007387 */ /* 0x0001e20000100800 */
[----:B-1----:R-:W-:-:S03]  /*10ed0*/  SEL R15, R252, R136, !P1 ;  /* 0x00000088fc0f7207 */ /* 0x002fc60004800000 */
[----:B------:R1:W-:Y:S01]  /*10ee0*/  STL [R1+0x120], R10 ;  /* 0x0001200a01007387 */ /* 0x0003e20000100800 */
[----:B0-----:R-:W-:-:S03]  /*10ef0*/  SEL R14, R252, R251, !P1 ;  /* 0x000000fbfc0e7207 */ /* 0x001fc60004800000 */
[----:B------:R0:W-:Y:S01]  /*10f00*/  STL [R1+0x11c], R15 ;  /* 0x00011c0f01007387 */ /* 0x0001e20000100800 */
[----:B-1----:R-:W-:-:S03]  /*10f10*/  SEL R10, R252, R164, !P1 ;  /* 0x000000a4fc0a7207 */ /* 0x002fc60004800000 */
[----:B------:R1:W-:Y:S04]  /*10f20*/  STL [R1+0x118], R14 ;  /* 0x0001180e01007387 */ /* 0x0003e80000100800 */
[----:B------:R2:W-:Y:S01]  /*10f30*/  STL [R1+0x114], R10 ;  /* 0x0001140a01007387 */ /* 0x0005e20000100800 */
[C---:B0-----:R-:W-:Y:S02]  /*10f40*/  SEL R15, R252.reuse, R57, !P1 ;  /* 0x00000039fc0f7207 */ /* 0x041fe40004800000 */
[----:B-1----:R-:W-:-:S03]  /*10f50*/  SEL R14, R252, R228, !P1 ;  /* 0x000000e4fc0e7207 */ /* 0x002fc60004800000 */
[----:B------:R0:W-:Y:S01]  /*10f60*/  STL [R1+0x110], R15 ;  /* 0x0001100f01007387 */ /* 0x0001e20000100800 */
[----:B--2---:R-:W-:-:S03]  /*10f70*/  SEL R10, R252, R121, !P1 ;  /* 0x00000079fc0a7207 */ /* 0x004fc60004800000 */
        /* <DEDUP_REMOVED lines=33> */
[C---:B-1----:R-:W-:Y:S02]  /*11190*/  SEL R14, R252.reuse, R33, !P1 ;  /* 0x00000021fc0e7207 */ /* 0x042fe40004800000 */
[C---:B--2---:R-:W-:Y:S01]  /*111a0*/  SEL R10, R252.reuse, R13, !P1 ;  /* 0x0000000dfc0a7207 */ /* 0x044fe20004800000 */
[----:B------:R-:W-:Y:S01]  /*111b0*/  STL [R1+0xc8], R15 ;  /* 0x0000c80f01007387 */ /* 0x000fe20000100800 */
[----:B------:R-:W-:-:S03]  /*111c0*/  SEL R13, R252, R49, !P1 ;  /* 0x00000031fc0d7207 */ /* 0x000fc60004800000 */
[----:B------:R0:W-:Y:S04]  /*111d0*/  STL [R1+0xc4], R10 ;  /* 0x0000c40a01007387 */ /* 0x0001e80000100800 */
[----:B------:R1:W-:Y:S01]  /*111e0*/  STL [R1+0xc0], R14 ;  /* 0x0000c00e01007387 */ /* 0x0003e20000100800 */
[----:B0-----:R-:W-:-:S03]  /*111f0*/  SEL R10, R252, R65, !P1 ;  /* 0x00000041fc0a7207 */ /* 0x001fc60004800000 */
[----:B------:R0:W-:Y:S01]  /*11200*/  STL [R1+0xbc], R13 ;  /* 0x0000bc0d01007387 */ /* 0x0001e20000100800 */
[C---:B------:R-:W-:Y:S01]  /*11210*/  SEL R15, R252.reuse, R101, !P1 ;  /* 0x00000065fc0f7207 */ /* 0x040fe20004800000 */
[----:B------:R-:W2:Y:S02]  /*11220*/  LDC R65, c[0x0][0x234] ;  /* 0x00008d00ff417b82 */ /* 0x000ea40000000800 */
[----:B------:R3:W-:Y:S01]  /*11230*/  STL [R1+0xb8], R10 ;  /* 0x0000b80a01007387 */ /* 0x0007e20000100800 */
[C---:B-1----:R-:W-:Y:S02]  /*11240*/  SEL R14, R252.reuse, R129, !P1 ;  /* 0x00000081fc0e7207 */ /* 0x042fe40004800000 */
[C---:B0-----:R-:W-:Y:S02]  /*11250*/  SEL R13, R252.reuse, R97, !P1 ;  /* 0x00000061fc0d7207 */ /* 0x041fe40004800000 */
[----:B---3--:R-:W-:-:S03]  /*11260*/  SEL R10, R252, R113, !P1 ;  /* 0x00000071fc0a7207 */ /* 0x008fc60004800000 */
[----:B------:R0:W-:Y:S04]  /*11270*/  STL [R1+0xb4], R13 ;  /* 0x0000b40d01007387 */ /* 0x0001e80000100800 */
        /* <DEDUP_REMOVED lines=8> */
[----:B------:R-:W-:Y:S01]  /*11300*/  STL [R1+0xa0], R14 ;  /* 0x0000a00e01007387 */ /* 0x000fe20000100800 */
[----:B---3--:R-:W-:-:S03]  /*11310*/  SEL R10, R252, R176, !P1 ;  /* 0x000000b0fc0a7207 */ /* 0x008fc60004800000 */
[----:B------:R0:W-:Y:S04]  /*11320*/  STL [R1+0x9c], R13 ;  /* 0x00009c0d01007387 */ /* 0x0001e80000100800 */
[----:B------:R1:W-:Y:S01]  /*11330*/  STL [R1+0x98], R10 ;  /* 0x0000980a01007387 */ /* 0x0003e20000100800 */
[C---:B0-----:R-:W-:Y:S02]  /*11340*/  SEL R13, R252.reuse, R192, !P1 ;  /* 0x000000c0fc0d7207 */ /* 0x041fe40004800000 */
[----:B-1----:R-:W-:-:S03]  /*11350*/  SEL R10, R252, R200, !P1 ;  /* 0x000000c8fc0a7207 */ /* 0x002fc60004800000 */
[----:B------:R0:W-:Y:S01]  /*11360*/  STL [R1+0x94], R13 ;  /* 0x0000940d01007387 */ /* 0x0001e20000100800 */
[----:B------:R-:W-:-:S03]  /*11370*/  SEL R14, R252, R208, !P1 ;  /* 0x000000d0fc0e7207 */ /* 0x000fc60004800000 */
[----:B------:R1:W-:Y:S01]  /*11380*/  STL [R1+0x90], R10 ;  /* 0x0000900a01007387 */ /* 0x0003e20000100800 */
[----:B0-----:R-:W-:-:S03]  /*11390*/  SEL R13, R252, R216, !P1 ;  /* 0x000000d8fc0d7207 */ /* 0x001fc60004800000 */
[----:B------:R-:W-:Y:S01]  /*113a0*/  STL [R1+0x8c], R14 ;  /* 0x00008c0e01007387 */ /* 0x000fe20000100800 */
[----:B-1----:R-:W-:-:S03]  /*113b0*/  SEL R10, R252, R224, !P1 ;  /* 0x000000e0fc0a7207 */ /* 0x002fc60004800000 */
[----:B------:R0:W-:Y:S04]  /*113c0*/  STL [R1+0x88], R13 ;  /* 0x0000880d01007387 */ /* 0x0001e80000100800 */
[----:B------:R1:W-:Y:S01]  /*113d0*/  STL [R1+0x84], R10 ;  /* 0x0000840a01007387 */ /* 0x0003e20000100800 */
[C---:B0-----:R-:W-:Y:S02]  /*113e0*/  SEL R13, R252.reuse, R241, !P1 ;  /* 0x000000f1fc0d7207 */ /* 0x041fe40004800000 */
[----:B-1----:R-:W-:-:S03]  /*113f0*/  SEL R10, R252, R8, !P1 ;  /* 0x00000008fc0a7207 */ /* 0x002fc60004800000 */
[----:B------:R-:W-:Y:S01]  /*11400*/  STL [R1+0x80], R13 ;  /* 0x0000800d01007387 */ /* 0x000fe20000100800 */
[C---:B------:R-:W-:Y:S02]  /*11410*/  SEL R8, R252.reuse, R29, !P1 ;  /* 0x0000001dfc087207 */ /* 0x040fe40004800000 */
[C---:B------:R-:W-:Y:S01]  /*11420*/  SEL R14, R252.reuse, R45, !P1 ;  /* 0x0000002dfc0e7207 */ /* 0x040fe20004800000 */
[----:B------:R0:W-:Y:S04]  /*11430*/  STL [R1+0x7c], R10 ;  /* 0x00007c0a01007387 */ /* 0x0001e80000100800 */
[----:B------:R-:W-:Y:S01]  /*11440*/  STL [R1+0x78], R8 ;  /* 0x0000780801007387 */ /* 0x000fe20000100800 */
[----:B0-----:R-:W-:-:S03]  /*11450*/  SEL R10, R252, R53, !P1 ;  /* 0x00000035fc0a7207 */ /* 0x001fc60004800000 */
[----:B------:R0:W-:Y:S04]  /*11460*/  STL [R1+0x74], R14 ;  /* 0x0000740e01007387 */ /* 0x0001e80000100800 */
[----:B------:R1:W-:Y:S01]  /*11470*/  STL [R1+0x70], R10 ;  /* 0x0000700a01007387 */ /* 0x0003e20000100800 */
[C---:B0-----:R-:W-:Y:S02]  /*11480*/  SEL R14, R252.reuse, R69, !P1 ;  /* 0x00000045fc0e7207 */ /* 0x041fe40004800000 */
[----:B-1----:R-:W-:-:S03]  /*11490*/  SEL R10, R252, R77, !P1 ;  /* 0x0000004dfc0a7207 */ /* 0x002fc60004800000 */
[----:B------:R0:W-:Y:S04]  /*114a0*/  STL [R1+0x6c], R14 ;  /* 0x00006c0e01007387 */ /* 0x0001e80000100800 */
[----:B------:R1:W-:Y:S01]  /*114b0*/  STL [R1+0x68], R10 ;  /* 0x0000680a01007387 */ /* 0x0003e20000100800 */
[C---:B0-----:R-:W-:Y:S02]  /*114c0*/  SEL R14, R252.reuse, R93, !P1 ;  /* 0x0000005dfc0e7207 */ /* 0x041fe40004800000 */
[----:B-1----:R-:W-:-:S03]  /*114d0*/  SEL R10, R252, R109, !P1 ;  /* 0x0000006dfc0a7207 */ /* 0x002fc60004800000 */
[----:B------:R0:W-:Y:S04]  /*114e0*/  STL [R1+0x64], R14 ;  /* 0x0000640e01007387 */ /* 0x0001e80000100800 */
[----:B------:R1:W-:Y:S04]  /*114f0*/  STL [R1+0x10], R15 ;  /* 0x0000100f01007387 */ /* 0x0003e80000100800 */
[----:B------:R3:W-:Y:S01]  /*11500*/  STL [R1+0x1c], R10 ;  /* 0x00001c0a01007387 */ /* 0x0007e20000100800 */
[C---:B0-----:R-:W-:Y:S02]  /*11510*/  SEL R14, R252.reuse, R117, !P1 ;  /* 0x00000075fc0e7207 */ /* 0x041fe40004800000 */
[----:B-1----:R-:W-:-:S03]  /*11520*/  SEL R15, R252, R125, !P1 ;  /* 0x0000007dfc0f7207 */ /* 0x002fc60004800000 */
[----:B------:R0:W-:Y:S01]  /*11530*/  STL [R1+0x28], R14 ;  /* 0x0000280e01007387 */ /* 0x0001e20000100800 */
[----:B---3--:R-:W-:-:S03]  /*11540*/  SEL R10, R252, R4, !P1 ;  /* 0x00000004fc0a7207 */ /* 0x008fc60004800000 */
[----:B------:R-:W-:Y:S01]  /*11550*/  STL [R1+0x38], R15 ;  /* 0x0000380f01007387 */ /* 0x000fe20000100800 */
[----:B------:R-:W-:-:S03]  /*11560*/  SEL R4, R252, R146, !P1 ;  /* 0x00000092fc047207 */ /* 0x000fc60004800000 */
[----:B------:R1:W-:Y:S01]  /*11570*/  STL [R1+0x60], R10 ;  /* 0x0000600a01007387 */ /* 0x0003e20000100800 */
[----:B0-----:R-:W-:-:S05]  /*11580*/  SEL R14, R252, R142, !P1 ;  /* 0x0000008efc0e7207 */ /* 0x001fca0004800000 */
[----:B------:R0:W-:Y:S01]  /*11590*/  STL [R1+0x5c], R14 ;  /* 0x00005c0e01007387 */ /* 0x0001e20000100800 */
[----:B-1----:R-:W-:-:S03]  /*115a0*/  SEL R10, R252, R150, !P1 ;  /* 0x00000096fc0a7207 */ /* 0x002fc60004800000 */
[----:B------:R1:W-:Y:S04]  /*115b0*/  STL [R1+0x58], R4 ;  /* 0x0000580401007387 */ /* 0x0003e80000100800 */
[----:B------:R3:W-:Y:S01]  /*115c0*/  STL [R1+0x54], R10 ;  /* 0x0000540a01007387 */ /* 0x0007e20000100800 */
[C---:B0-----:R-:W-:Y:S02]  /*115d0*/  SEL R14, R252.reuse, R154, !P1 ;  /* 0x0000009afc0e7207 */ /* 0x041fe40004800000 */
[----:B-1----:R-:W-:-:S03]  /*115e0*/  SEL R4, R252, R158, !P1 ;  /* 0x0000009efc047207 */ /* 0x002fc60004800000 */
[----:B------:R0:W-:Y:S01]  /*115f0*/  STL [R1+0x50], R14 ;  /* 0x0000500e01007387 */ /* 0x0001e20000100800 */
[----:B---3--:R-:W-:-:S03]  /*11600*/  SEL R10, R252, R162, !P1 ;  /* 0x000000a2fc0a7207 */ /* 0x008fc60004800000 */
[----:B------:R1:W-:Y:S04]  /*11610*/  STL [R1+0x4c], R4 ;  /* 0x00004c0401007387 */ /* 0x0003e80000100800 */
[----:B------:R3:W-:Y:S01]  /*11620*/  STL [R1+0x48], R10 ;  /* 0x0000480a01007387 */ /* 0x0007e20000100800 */
[C---:B0-----:R-:W-:Y:S02]  /*11630*/  SEL R14, R252.reuse, R166, !P1 ;  /* 0x000000a6fc0e7207 */ /* 0x041fe40004800000 */
[----:B-1----:R-:W-:-:S03]  /*11640*/  SEL R4, R252, R170, !P1 ;  /* 0x000000aafc047207 */ /* 0x002fc60004800000 */
[----:B------:R0:W-:Y:S01]  /*11650*/  STL [R1+0x3c], R14 ;  /* 0x00003c0e01007387 */ /* 0x0001e20000100800 */
[----:B---3--:R-:W-:-:S03]  /*11660*/  SEL R10, R252, R174, !P1 ;  /* 0x000000aefc0a7207 */ /* 0x008fc60004800000 */
[----:B------:R1:W-:Y:S01]  /*11670*/  STL [R1+0x34], R4 ;  /* 0x0000340401007387 */ /* 0x0003e20000100800 */
[----:B------:R-:W-:-:S03]  /*11680*/  SEL R236, R252, R190, !P1 ;  /* 0x000000befcec7207 */ /* 0x000fc60004800000 */
[----:B------:R3:W-:Y:S01]  /*11690*/  STL [R1+0x30], R10 ;  /* 0x0000300a01007387 */ /* 0x0007e20000100800 */
[C---:B0-----:R-:W-:Y:S02]  /*116a0*/  SEL R14, R252.reuse, R178, !P1 ;  /* 0x000000b2fc0e7207 */ /* 0x041fe40004800000 */
[C---:B------:R-:W-:Y:S02]  /*116b0*/  SEL R17, R252.reuse, R194, !P1 ;  /* 0x000000c2fc117207 */ /* 0x040fe40004800000 */
[C---:B-1----:R-:W-:Y:S01]  /*116c0*/  SEL R4, R252.reuse, R182, !P1 ;  /* 0x000000b6fc047207 */ /* 0x042fe20004800000 */
[----:B------:R0:W-:Y:S01]  /*116d0*/  STL [R1+0x2c], R14 ;  /* 0x00002c0e01007387 */ /* 0x0001e20000100800 */
[C---:B---3--:R-:W-:Y:S02]  /*116e0*/  SEL R10, R252.reuse, R186, !P1 ;  /* 0x000000bafc0a7207 */ /* 0x048fe40004800000 */
[C---:B------:R-:W-:Y:S02]  /*116f0*/  SEL R16, R252.reuse, R202, !P1 ;  /* 0x000000cafc107207 */ /* 0x040fe40004800000 */
[C---:B------:R-:W-:Y:S01]  /*11700*/  SEL R15, R252.reuse, R206, !P1 ;  /* 0x000000cefc0f7207 */ /* 0x040fe20004800000 */
[----:B------:R-:W-:Y:S01]  /*11710*/  STL [R1+0x2d40], R10 ;  /* 0x002d400a01007387 */ /* 0x000fe20000100800 */
[----:B0-----:R-:W-:-:S03]  /*11720*/  SEL R14, R252, R198, !P1 ;  /* 0x000000c6fc0e7207 */ /* 0x001fc60004800000 */
[----:B------:R0:W-:Y:S04]  /*11730*/  STL [R1+0x24], R4 ;  /* 0x0000240401007387 */ /* 0x0001e80000100800 */
[----:B------:R-:W-:Y:S01]  /*11740*/  STL [R1+0x2d44], R236 ;  /* 0x002d44ec01007387 */ /* 0x000fe20000100800 */
[----:B------:R-:W-:-:S03]  /*11750*/  SEL R8, R252, R61, !P1 ;  /* 0x0000003dfc087207 */ /* 0x000fc60004800000 */
[----:B------:R-:W-:Y:S01]  /*11760*/  STL [R1+0x2d48], R17 ;  /* 0x002d481101007387 */ /* 0x000fe20000100800 */
[----:B0-----:R-:W-:-:S03]  /*11770*/  SEL R4, R252, R210, !P1 ;  /* 0x000000d2fc047207 */ /* 0x001fc60004800000 */
[----:B------:R-:W-:Y:S04]  /*11780*/  STL [R1+0x2d4c], R14 ;  /* 0x002d4c0e01007387 */ /* 0x000fe80000100800 */
[----:B------:R-:W-:Y:S04]  /*11790*/  STL [R1+0x2d50], R16 ;  /* 0x002d501001007387 */ /* 0x000fe80000100800 */
[----:B------:R-:W-:Y:S04]  /*117a0*/  STL [R1+0x2d54], R15 ;  /* 0x002d540f01007387 */ /* 0x000fe80000100800 */
[----:B------:R-:W2:Y:S04]  /*117b0*/  LDL.LU R61, [R1+0x174] ;  /* 0x00017400013d7983 */ /* 0x000ea80000300800 */
[----:B------:R-:W3:Y:S04]  /*117c0*/  LDL.LU R168, [R1+0x170] ;  /* 0x0001700001a87983 */ /* 0x000ee80000300800 */
[----:B------:R0:W-:Y:S04]  /*117d0*/  STL [R1], R4 ;  /* 0x0000000401007387 */ /* 0x0001e80000100800 */
[----:B------:R-:W4:Y:S04]  /*117e0*/  LDL.LU R53, [R1+0x16c] ;  /* 0x00016c0001357983 */ /* 0x000f280000300800 */
[----:B------:R-:W4:Y:S01]  /*117f0*/  LDL.LU R172, [R1+0x168] ;  /* 0x0001680001ac7983 */ /* 0x000f220000300800 */
[C---:B------:R-:W-:Y:S01]  /*11800*/  SEL R251, R252.reuse, R214, !P1 ;  /* 0x000000d6fcfb7207 */ /* 0x040fe20004800000 */
[----:B0-----:R-:W0:Y:S02]  /*11810*/  LDC R4, c[0x0][0x23c] ;  /* 0x00008f00ff047b82 */ /* 0x001e240000000800 */
[----:B------:R-:W4:Y:S01]  /*11820*/  LDL.LU R29, [R1+0x40] ;  /* 0x00004000011d7983 */ /* 0x000f220000300800 */
[----:B------:R-:W-:-:S02]  /*11830*/  SEL R250, R252, R85, !P1 ;  /* 0x00000055fcfa7207 */ /* 0x000fc40004800000 */
[C---:B------:R-:W-:Y:S01]  /*11840*/  SEL R85, R252.reuse, R18, !P1 ;  /* 0x00000012fc557207 */ /* 0x040fe20004800000 */
[----:B------:R1:W-:Y:S01]  /*11850*/  STL [R1+0x2d58], R251 ;  /* 0x002d58fb01007387 */ /* 0x0003e20000100800 */
[----:B------:R-:W-:Y:S01]  /*11860*/  SEL R117, R252, R34, !P1 ;  /* 0x00000022fc757207 */ /* 0x000fe20004800000 */
[----:B------:R-:W1:Y:S01]  /*11870*/  S2R R244, SR_TID.X ;  /* 0x0000000000f47919 */ /* 0x000e620000002100 */
[----:B------:R-:W-:Y:S02]  /*11880*/  R2UR UR18, R2 ;  /* 0x00000000021272ca */ /* 0x000fe400000e0000 */
[----:B------:R-:W0:Y:S01]  /*11890*/  LDC.64 R2, c[0x0][0x210] ;  /* 0x00008400ff027b82 */ /* 0x000e220000000a00 */
[----:B------:R-:W-:Y:S01]  /*118a0*/  SEL R69, R252, R5, !P1 ;  /* 0x00000005fc457207 */ /* 0x000fe20004800000 */
[-C--:B--2---:R-:W-:Y:S02]  /*118b0*/  IMAD R18, R61, R65.reuse, RZ ;  /* 0x000000413d127224 */ /* 0x084fe400078e02ff */
[----:B---3--:R-:W-:-:S02]  /*118c0*/  IMAD R168, R168, R65, RZ ;  /* 0x00000041a8a87224 */ /* 0x008fc400078e02ff */
[-C--:B----4-:R-:W-:Y:S02]  /*118d0*/  IMAD R170, R53, R65.reuse, RZ ;  /* 0x0000004135aa7224 */ /* 0x090fe400078e02ff */
[----:B------:R-:W-:Y:S02]  /*118e0*/  IMAD R172, R172, R65, RZ ;  /* 0x00000041acac7224 */ /* 0x000fe400078e02ff */
[----:B------:R-:W2:Y:S04]  /*118f0*/  LDL.LU R65, [R1+0x164] ;  /* 0x0001640001417983 */ /* 0x000ea80000300800 */
[----:B------:R-:W3:Y:S04]  /*11900*/  LDL.LU R34, [R1+0x160] ;  /* 0x0001600001227983 */ /* 0x000ee80000300800 */
[----:B------:R-:W4:Y:S01]  /*11910*/  LDL.LU R10, [R1+0x15c] ;  /* 0x00015c00010a7983 */ /* 0x000f220000300800 */
[----:B-1----:R-:W-:Y:S01]  /*11920*/  LOP3.LUT R244, R244, 0x7f, RZ, 0xc0, !PT ;  /* 0x0000007ff4f47812 */ /* 0x002fe200078ec0ff */
[----:B------:R-:W-:-:S02]  /*11930*/  @!P6 IMAD.MOV R248, RZ, RZ, -R248 ;  /* 0x000000fffff8e224 */ /* 0x000fc400078e0af8 */
[----:B------:R-:W-:Y:S02]  /*11940*/  @!P5 IMAD.MOV R133, RZ, RZ, -R133 ;  /* 0x000000ffff85d224 */ /* 0x000fe400078e0a85 */
[----:B0-----:R-:W-:Y:S02]  /*11950*/  IMAD R5, R244, R4, RZ ;  /* 0x00000004f4057224 */ /* 0x001fe400078e02ff */
[----:B------:R-:W-:Y:S02]  /*11960*/  @!P3 IMAD.MOV R19, RZ, RZ, -R19 ;  /* 0x000000ffff13b224 */ /* 0x000fe400078e0a13 */
[----:B------:R-:W-:Y:S02]  /*11970*/  @!P0 IMAD.MOV R135, RZ, RZ, -R135 ;  /* 0x000000ffff878224 */ /* 0x000fe400078e0a87 */
[----:B------:R-:W-:Y:S02]  /*11980*/  @!P2 IMAD.MOV R137, RZ, RZ, -R137 ;  /* 0x000000ffff89a224 */ /* 0x000fe400078e0a89 */
[----:B------:R-:W-:Y:S01]  /*11990*/  @!P4 IMAD.MOV R138, RZ, RZ, -R138 ;  /* 0x000000ffff8ac224 */ /* 0x000fe200078e0a8a */
[----:B------:R-:W-:-:S02]  /*119a0*/  IADD3 R4, P4, R5, R29, RZ ;  /* 0x0000001d05047210 */ /* 0x000fc40007f9e0ff */
[C---:B------:R-:W-:Y:S02]  /*119b0*/  SEL R57, R252.reuse, R220, !P1 ;  /* 0x000000dcfc397207 */ /* 0x040fe40004800000 */
[C---:B------:R-:W-:Y:S02]  /*119c0*/  SEL R49, R252.reuse, R81, !P1 ;  /* 0x00000051fc317207 */ /* 0x040fe40004800000 */
[C---:B------:R-:W-:Y:S02]  /*119d0*/  SEL R33, R252.reuse, R184, !P1 ;  /* 0x000000b8fc217207 */ /* 0x040fe40004800000 */
[C---:B------:R-:W-:Y:S02]  /*119e0*/  SEL R25, R252.reuse, R232, !P1 ;  /* 0x000000e8fc197207 */ /* 0x040fe40004800000 */
[C---:B------:R-:W-:Y:S02]  /*119f0*/  SEL R13, R252.reuse, R37, !P1 ;  /* 0x00000025fc0d7207 */ /* 0x040fe40004800000 */
[----:B------:R-:W-:-:S02]  /*11a00*/  SEL R249, R252, R218, !P1 ;  /* 0x000000dafcf97207 */ /* 0x000fc40004800000 */
        /* <DEDUP_REMOVED lines=100> */
[C---:B------:R-:W-:Y:S01]  /*12050*/  SEL R121, R252.reuse, R36, !P1 ;  /* 0x00000024fc797207 */ /* 0x040fe20004800000 */
[----:B------:R-:W3:Y:S01]  /*12060*/  LDL.LU R32, [R1+0x158] ;  /* 0x0001580001207983 */ /* 0x000ee20000300800 */
[----:B------:R-:W-:-:S02]  /*12070*/  SEL R125, R252, R38, !P1 ;  /* 0x00000026fc7d7207 */ /* 0x000fc40004800000 */
[C---:B------:R-:W-:Y:S01]  /*12080*/  SEL R129, R252.reuse, R40, !P1 ;  /* 0x00000028fc817207 */ /* 0x040fe20004800000 */
[----:B------:R-:W3:Y:S01]  /*12090*/  LDL.LU R61, [R1+0x154] ;  /* 0x00015400013d7983 */ /* 0x000ee20000300800 */
[C---:B------:R-:W-:Y:S02]  /*120a0*/  SEL R136, R252.reuse, R42, !P1 ;  /* 0x0000002afc887207 */ /* 0x040fe40004800000 */
[C---:B------:R-:W-:Y:S01]  /*120b0*/  SEL R140, R252.reuse, R44, !P1 ;  /* 0x0000002cfc8c7207 */ /* 0x040fe20004800000 */
[----:B------:R-:W3:Y:S01]  /*120c0*/  LDL.LU R30, [R1+0x150] ;  /* 0x00015000011e7983 */ /* 0x000ee20000300800 */
        /* <DEDUP_REMOVED lines=66> */
[-C--:B------:R-:W-:Y:S02]  /*124f0*/  IADD3 R19, P0, R18, R2.reuse, RZ ;  /* 0x0000000212137210 */ /* 0x080fe40007f1e0ff */
[-C--:B------:R-:W-:Y:S02]  /*12500*/  IADD3 R169, P1, R168, R2.reuse, RZ ;  /* 0x00000002a8a97210 */ /* 0x080fe40007f3e0ff */
[-C--:B------:R-:W-:Y:S02]  /*12510*/  IADD3 R171, P2, R170, R2.reuse, RZ ;  /* 0x00000002aaab7210 */ /* 0x080fe40007f5e0ff */
[----:B------:R-:W-:Y:S02]  /*12520*/  IADD3 R173, P3, R172, R2, RZ ;  /* 0x00000002acad7210 */ /* 0x000fe40007f7e0ff */
[----:B------:R-:W-:Y:S02]  /*12530*/  LEA.HI.X.SX32 R2, R5, R0, 0x1, P4 ;  /* 0x0000000005027211 */ /* 0x000fe400020f0eff */
[----:B------:R-:W2:Y:S01]  /*12540*/  LDC R0, c[0x0][0x240] ;  /* 0x00009000ff007b82 */ /* 0x000ea20000000800 */
[-C--:B------:R-:W-:Y:S01]  /*12550*/  LEA.HI.X.SX32 R18, R18, R3.reuse, 0x1, P0 ;  /* 0x0000000312127211 */ /* 0x080fe200000f0eff */
[----:B------:R-:W-:Y:S01]  /*12560*/  STL [R1+0x2d20], R19 ;  /* 0x002d201301007387 */ /* 0x000fe20000100800 */
[----:B------:R-:W-:-:S02]  /*12570*/  LEA.HI.X.SX32 R168, R168, R3, 0x1, P1 ;  /* 0x00000003a8a87211 */ /* 0x000fc400008f0eff */
[-C--:B------:R-:W-:Y:S01]  /*12580*/  LEA.HI.X.SX32 R170, R170, R3.reuse, 0x1, P2 ;  /* 0x00000003aaaa7211 */ /* 0x080fe200010f0eff */
[----:B------:R-:W-:Y:S01]  /*12590*/  STL [R1+0x2d24], R169 ;  /* 0x002d24a901007387 */ /* 0x000fe20000100800 */
[----:B------:R-:W-:-:S03]  /*125a0*/  LEA.HI.X.SX32 R172, R172, R3, 0x1, P3 ;  /* 0x00000003acac7211 */ /* 0x000fc600018f0eff */
[----:B------:R-:W-:Y:S04]  /*125b0*/  STL [R1+0x2d28], R171 ;  /* 0x002d28ab01007387 */ /* 0x000fe80000100800 */
[----:B------:R-:W-:Y:S04]  /*125c0*/  STL [R1+0x2d2c], R173 ;  /* 0x002d2cad01007387 */ /* 0x000fe80000100800 */
[----:B------:R-:W-:Y:S04]  /*125d0*/  STL [R1+0x2d30], R18 ;  /* 0x002d301201007387 */ /* 0x000fe80000100800 */
[----:B------:R-:W-:Y:S01]  /*125e0*/  STL [R1+0x2d34], R168 ;  /* 0x002d34a801007387 */ /* 0x000fe20000100800 */
[----:B--2---:R-:W-:-:S03]  /*125f0*/  IMAD R137, R65, R0, RZ ;  /* 0x0000000041897224 */ /* 0x004fc600078e02ff */
[----:B------:R-:W-:Y:S01]  /*12600*/  STL [R1+0x2d38], R170 ;  /* 0x002d38aa01007387 */ /* 0x000fe20000100800 */
[----:B----4-:R-:W-:-:S03]  /*12610*/  IMAD R133, R10, R0, RZ ;  /* 0x000000000a857224 */ /* 0x010fc600078e02ff */
[----:B------:R0:W-:Y:S04]  /*12620*/  STL [R1+0x2d3c], R172 ;  /* 0x002d3cac01007387 */ /* 0x0001e80000100800 */
[----:B------:R-:W2:Y:S04]  /*12630*/  LDL.LU R29, [R1+0x110] ;  /* 0x00011000011d7983 */ /* 0x000ea80000300800 */
[----:B------:R-:W4:Y:S04]  /*12640*/  LDL.LU R65, [R1+0x10c] ;  /* 0x00010c0001417983 */ /* 0x000f280000300800 */
[----:B------:R-:W4:Y:S01]  /*12650*/  LDL.LU R10, [R1+0x108] ;  /* 0x00010800010a7983 */ /* 0x000f220000300800 */
[----:B---3--:R-:W-:-:S02]  /*12660*/  IMAD R135, R34, R0, RZ ;  /* 0x0000000022877224 */ /* 0x008fc400078e02ff */
[-C--:B------:R-:W-:Y:S02]  /*12670*/  IMAD R126, R61, R0.reuse, RZ ;  /* 0x000000003d7e7224 */ /* 0x080fe400078e02ff */
[----:B------:R-:W3:Y:S01]  /*12680*/  LDL.LU R61, [R1+0x104] ;  /* 0x00010400013d7983 */ /* 0x000ee20000300800 */
[----:B------:R-:W-:-:S03]  /*12690*/  IMAD R116, R53, R0, RZ ;  /* 0x0000000035747224 */ /* 0x000fc600078e02ff */
        /* <DEDUP_REMOVED lines=8> */
[----:B------:R-:W3:Y:S04]  /*12720*/  LDL.LU R36, [R1+0xf0] ;  /* 0x0000f00001247983 */ /* 0x000ee80000300800 */
[----:B------:R-:W3:Y:S04]  /*12730*/  LDL.LU R17, [R1+0xec] ;  /* 0x0000ec0001117983 */ /* 0x000ee80000300800 */
[----:B------:R-:W3:Y:S01]  /*12740*/  LDL.LU R236, [R1+0xe8] ;  /* 0x0000e80001ec7983 */ /* 0x000ee20000300800 */
[----:B--2---:R-:W-:-:S03]  /*12750*/  IMAD R88, R29, R0, RZ ;  /* 0x000000001d587224 */ /* 0x004fc600078e02ff */
[----:B------:R-:W2:Y:S01]  /*12760*/  LDL.LU R29, [R1+0xe4] ;  /* 0x0000e400011d7983 */ /* 0x000ea20000300800 */
[----:B----4-:R-:W-:-:S03]  /*12770*/  IMAD R86, R65, R0, RZ ;  /* 0x0000000041567224 */ /* 0x010fc600078e02ff */
[----:B------:R-:W4:Y:S01]  /*12780*/  LDL.LU R65, [R1+0xe0] ;  /* 0x0000e00001417983 */ /* 0x000f220000300800 */
[----:B------:R-:W-:-:S03]  /*12790*/  IMAD R84, R10, R0, RZ ;  /* 0x000000000a547224 */ /* 0x000fc600078e02ff */
[----:B------:R-:W4:Y:S04]  /*127a0*/  LDL.LU R34, [R1+0xdc] ;  /* 0x0000dc0001227983 */ /* 0x000f280000300800 */
[----:B------:R-:W4:Y:S01]  /*127b0*/  LDL.LU R10, [R1+0xd8] ;  /* 0x0000d800010a7983 */ /* 0x000f220000300800 */
[-C--:B------:R-:W-:Y:S02]  /*127c0*/  IMAD R130, R32, R0.reuse, RZ ;  /* 0x0000000020827224 */ /* 0x080fe400078e02ff */
[-C--:B------:R-:W-:Y:S02]  /*127d0*/  IMAD R122, R30, R0.reuse, RZ ;  /* 0x000000001e7a7224 */ /* 0x080fe400078e02ff */
[-C--:B------:R-:W-:Y:S02]  /*127e0*/  IMAD R118, R28, R0.reuse, RZ ;  /* 0x000000001c767224 */ /* 0x080fe400078e02ff */
[----:B------:R-:W-:-:S02]  /*127f0*/  IMAD R114, R26, R0, RZ ;  /* 0x000000001a727224 */ /* 0x000fc400078e02ff */
[-C--:B------:R-:W-:Y:S02]  /*12800*/  IMAD R112, R24, R0.reuse, RZ ;  /* 0x0000000018707224 */ /* 0x080fe400078e02ff */
[-C--:B------:R-:W-:Y:S02]  /*12810*/  IMAD R110, R22, R0.reuse, RZ ;  /* 0x00000000166e7224 */ /* 0x080fe400078e02ff */
[-C--:B------:R-:W-:Y:S02]  /*12820*/  IMAD R108, R20, R0.reuse, RZ ;  /* 0x00000000146c7224 */ /* 0x080fe400078e02ff */
[-C--:B------:R-:W-:Y:S02]  /*12830*/  IMAD R104, R12, R0.reuse, RZ ;  /* 0x000000000c687224 */ /* 0x080fe400078e02ff */
[-C--:B------:R-:W-:Y:S02]  /*12840*/  IMAD R102, R9, R0.reuse, RZ ;  /* 0x0000000009667224 */ /* 0x080fe400078e02ff */
[----:B------:R-:W-:-:S02]  /*12850*/  IMAD R100, R7, R0, RZ ;  /* 0x0000000007647224 */ /* 0x000fc400078e02ff */
[-C--:B------:R-:W-:Y:S02]  /*12860*/  IMAD R98, R251, R0.reuse, RZ ;  /* 0x00000000fb627224 */ /* 0x080fe400078e02ff */
[-C--:B------:R-:W-:Y:S02]  /*12870*/  IMAD R96, R15, R0.reuse, RZ ;  /* 0x000000000f607224 */ /* 0x080fe400078e02ff */
[-C--:B---3--:R-:W-:Y:S02]  /*12880*/  IMAD R82, R61, R0.reuse, RZ ;  /* 0x000000003d527224 */ /* 0x088fe400078e02ff */
[----:B------:R-:W3:Y:S04]  /*12890*/  LDL.LU R61, [R1+0xd4] ;  /* 0x0000d400013d7983 */ /* 0x000ee80000300800 */
[----:B------:R-:W3:Y:S04]  /*128a0*/  LDL.LU R32, [R1+0xd0] ;  /* 0x0000d00001207983 */ /* 0x000ee80000300800 */
[----:B------:R-:W3:Y:S01]  /*128b0*/  LDL.LU R30, [R1+0xcc] ;  /* 0x0000cc00011e7983 */ /* 0x000ee20000300800 */
[----:B------:R-:W-:-:S03]  /*128c0*/  IMAD R80, R53, R0, RZ ;  /* 0x0000000035507224 */ /* 0x000fc600078e02ff */
[----:B------:R-:W3:Y:S04]  /*128d0*/  LDL.LU R28, [R1+0xc8] ;  /* 0x0000c800011c7983 */ /* 0x000ee80000300800 */
[----:B------:R-:W3:Y:S04]  /*128e0*/  LDL.LU R26, [R1+0xc4] ;  /* 0x0000c400011a7983 */ /* 0x000ee80000300800 */
[----:B------:R-:W3:Y:S04]  /*128f0*/  LDL.LU R53, [R1+0xc0] ;  /* 0x0000c00001357983 */ /* 0x000ee80000300800 */
[----:B------:R-:W3:Y:S04]  /*12900*/  LDL.LU R24, [R1+0xbc] ;  /* 0x0000bc0001187983 */ /* 0x000ee80000300800 */
[----:B------:R-:W3:Y:S04]  /*12910*/  LDL.LU R22, [R1+0xb8] ;  /* 0x0000b80001167983 */ /* 0x000ee80000300800 */
[----:B------:R-:W3:Y:S04]  /*12920*/  LDL.LU R20, [R1+0xb4] ;  /* 0x0000b40001147983 */ /* 0x000ee80000300800 */
[----:B------:R-:W3:Y:S04]  /*12930*/  LDL.LU R12, [R1+0xb0] ;  /* 0x0000b000010c7983 */ /* 0x000ee80000300800 */
[----:B------:R-:W3:Y:S04]  /*12940*/  LDL.LU R9, [R1+0xac] ;  /* 0x0000ac0001097983 */ /* 0x000ee80000300800 */
[----:B------:R-:W3:Y:S01]  /*12950*/  LDL.LU R7, [R1+0xa8] ;  /* 0x0000a80001077983 */ /* 0x000ee20000300800 */
[----:B------:R-:W-:-:S03]  /*12960*/  IMAD R78, R16, R0, RZ ;  /* 0x00000000104e7224 */ /* 0x000fc600078e02ff */
[----:B------:R-:W3:Y:S04]  /*12970*/  LDL.LU R251, [R1+0xa4] ;  /* 0x0000a40001fb7983 */ /* 0x000ee80000300800 */
[----:B------:R-:W3:Y:S01]  /*12980*/  LDL.LU R15, [R1+0xa0] ;  /* 0x0000a000010f7983 */ /* 0x000ee20000300800 */
[----:B------:R-:W-:-:S03]  /*12990*/  IMAD R76, R14, R0, RZ ;  /* 0x000000000e4c7224 */ /* 0x000fc600078e02ff */
[----:B------:R-:W3:Y:S04]  /*129a0*/  LDL.LU R16, [R1+0x9c] ;  /* 0x00009c0001107983 */ /* 0x000ee80000300800 */
[----:B------:R-:W3:Y:S01]  /*129b0*/  LDL.LU R14, [R1+0x98] ;  /* 0x00009800010e7983 */ /* 0x000ee20000300800 */
[----:B------:R-:W-:-:S03]  /*129c0*/  IMAD R70, R17, R0, RZ ;  /* 0x0000000011467224 */ /* 0x000fc600078e02ff */
[----:B------:R-:W3:Y:S01]  /*129d0*/  LDL.LU R17, [R1+0x94] ;  /* 0x0000940001117983 */ /* 0x000ee20000300800 */
[----:B------:R-:W-:-:S03]  /*129e0*/  IMAD R68, R236, R0, RZ ;  /* 0x00000000ec447224 */ /* 0x000fc600078e02ff */
[----:B------:R-:W3:Y:S01]  /*129f0*/  LDL.LU R236, [R1+0x90] ;  /* 0x0000900001ec7983 */ /* 0x000ee20000300800 */
[----:B--2---:R-:W-:-:S03]  /*12a00*/  IMAD R66, R29, R0, RZ ;  /* 0x000000001d427224 */ /* 0x004fc600078e02ff */
[----:B------:R-:W2:Y:S01]  /*12a10*/  LDL.LU R29, [R1+0x8c] ;  /* 0x00008c00011d7983 */ /* 0x000ea20000300800 */
[----:B----4-:R-:W-:-:S03]  /*12a20*/  IMAD R62, R10, R0, RZ ;  /* 0x000000000a3e7224 */ /* 0x010fc600078e02ff */
[----:B------:R-:W4:Y:S01]  /*12a30*/  LDL.LU R10, [R1+0x88] ;  /* 0x00008800010a7983 */ /* 0x000f220000300800 */
[-C--:B------:R-:W-:Y:S02]  /*12a40*/  IMAD R74, R38, R0.reuse, RZ ;  /* 0x00000000264a7224 */ /* 0x080fe400078e02ff */
[-C--:B------:R-:W-:Y:S02]  /*12a50*/  IMAD R72, R36, R0.reuse, RZ ;  /* 0x0000000024487224 */ /* 0x080fe400078e02ff */
[-C--:B------:R-:W-:Y:S02]  /*12a60*/  IMAD R64, R34, R0.reuse, RZ ;  /* 0x0000000022407224 */ /* 0x080fe400078e02ff */
[-C--:B---3--:R-:W-:Y:S02]  /*12a70*/  IMAD R54, R26, R0.reuse, RZ ;  /* 0x000000001a367224 */ /* 0x088fe400078e02ff */
        /* <DEDUP_REMOVED lines=17> */
[----:B------:R-:W2:Y:S01]  /*12b90*/  LDL.LU R251, [R1+0x10] ;  /* 0x0000100001fb7983 */ /* 0x000ea20000300800 */
[----:B------:R-:W-:-:S03]  /*12ba0*/  IMAD R36, R16, R0, RZ ;  /* 0x0000000010247224 */ /* 0x000fc600078e02ff */
[----:B------:R-:W3:Y:S01]  /*12bb0*/  LDL.LU R15, [R1+0x1c] ;  /* 0x00001c00010f7983 */ /* 0x000ee20000300800 */
[----:B------:R-:W-:-:S03]  /*12bc0*/  IMAD R34, R14, R0, RZ ;  /* 0x000000000e227224 */ /* 0x000fc600078e02ff */
[----:B------:R-:W3:Y:S01]  /*12bd0*/  LDL.LU R16, [R1+0x28] ;  /* 0x0000280001107983 */ /* 0x000ee20000300800 */
[-C--:B------:R-:W-:Y:S02]  /*12be0*/  IMAD R60, R32, R0.reuse, RZ ;  /* 0x00000000203c7224 */ /* 0x080fe400078e02ff */
[-C--:B------:R-:W-:Y:S01]  /*12bf0*/  IMAD R32, R17, R0.reuse, RZ ;  /* 0x0000000011207224 */ /* 0x080fe200078e02ff */
[----:B------:R-:W3:Y:S01]  /*12c00*/  LDL.LU R14, [R1+0x38] ;  /* 0x00003800010e7983 */ /* 0x000ee20000300800 */
[-C--:B------:R-:W-:Y:S02]  /*12c10*/  IMAD R58, R30, R0.reuse, RZ ;  /* 0x000000001e3a7224 */ /* 0x080fe400078e02ff */
[-C--:B------:R-:W-:Y:S01]  /*12c20*/  IMAD R30, R236, R0.reuse, RZ ;  /* 0x00000000ec1e7224 */ /* 0x080fe200078e02ff */
[----:B------:R-:W3:Y:S01]  /*12c30*/  LDL.LU R17, [R1+0x60] ;  /* 0x0000600001117983 */ /* 0x000ee20000300800 */
[----:B------:R-:W-:-:S03]  /*12c40*/  IMAD R56, R28, R0, RZ ;  /* 0x000000001c387224 */ /* 0x000fc600078e02ff */
[----:B------:R-:W3:Y:S01]  /*12c50*/  LDL.LU R236, [R1+0x5c] ;  /* 0x00005c0001ec7983 */ /* 0x000ee20000300800 */
[----:B----4-:R-:W-:-:S03]  /*12c60*/  IMAD R28, R10, R0, RZ ;  /* 0x000000000a1c7224 */ /* 0x010fc600078e02ff */
[----:B------:R-:W4:Y:S04]  /*12c70*/  LDL.LU R10, [R1+0x58] ;  /* 0x00005800010a7983 */ /* 0x000f280000300800 */
[----:B0-----:R-:W4:Y:S04]  /*12c80*/  LDL.LU R172, [R1+0x54] ;  /* 0x0000540001ac7983 */ /* 0x001f280000300800 */
[----:B------:R-:W4:Y:S04]  /*12c90*/  LDL.LU R3, [R1+0x50] ;  /* 0x0000500001037983 */ /* 0x000f280000300800 */
[----:B------:R-:W4:Y:S04]  /*12ca0*/  LDL.LU R170, [R1+0x4c] ;  /* 0x00004c0001aa7983 */ /* 0x000f280000300800 */
[----:B------:R-:W4:Y:S04]  /*12cb0*/  LDL.LU R168, [R1+0x48] ;  /* 0x0000480001a87983 */ /* 0x000f280000300800 */
[----:B------:R-:W4:Y:S04]  /*12cc0*/  LDL.LU R18, [R1+0x3c] ;  /* 0x00003c0001127983 */ /* 0x000f280000300800 */
[----:B------:R-:W4:Y:S04]  /*12cd0*/  LDL.LU R173, [R1+0x34] ;  /* 0x0000340001ad7983 */ /* 0x000f280000300800 */
[----:B------:R-:W4:Y:S04]  /*12ce0*/  LDL.LU R171, [R1+0x30] ;  /* 0x0000300001ab7983 */ /* 0x000f280000300800 */
[----:B------:R-:W4:Y:S04]  /*12cf0*/  LDL.LU R169, [R1+0x2c] ;  /* 0x00002c0001a97983 */ /* 0x000f280000300800 */
[----:B------:R-:W4:Y:S04]  /*12d00*/  LDL.LU R19, [R1+0x24] ;  /* 0x0000240001137983 */ /* 0x000f280000300800 */
[----:B------:R-:W4:Y:S01]  /*12d10*/  LDL.LU R244, [R1] ;  /* 0x0000000001f47983 */ /* 0x000f220000300800 */
[----:B--2---:R-:W-:-:S02]  /*12d20*/  IMAD R251, R251, R0, RZ ;  /* 0x00000000fbfb7224 */ /* 0x004fc400078e02ff */
[----:B---3--:R-:W-:-:S03]  /*12d30*/  IMAD R15, R15, R0, RZ ;  /* 0x000000000f0f7224 */ /* 0x008fc600078e02ff */
[----:B------:R0:W-:Y:S01]  /*12d40*/  STL [R1+0x10], R251 ;  /* 0x000010fb01007387 */ /* 0x0001e20000100800 */
[-C--:B------:R-:W-:Y:S02]  /*12d50*/  IMAD R16, R16, R0.reuse, RZ ;  /* 0x0000000010107224 */ /* 0x080fe400078e02ff */
[-C--:B------:R-:W-:Y:S01]  /*12d60*/  IMAD R14, R14, R0.reuse, RZ ;  /* 0x000000000e0e7224 */ /* 0x080fe200078e02ff */
[----:B0-----:R-:W2:Y:S01]  /*12d70*/  LDL.LU R251, [R1+0x2d58] ;  /* 0x002d580001fb7983 */ /* 0x001ea20000300800 */
[----:B------:R-:W-:-:S03]  /*12d80*/  IMAD R17, R17, R0, RZ ;  /* 0x0000000011117224 */ /* 0x000fc600078e02ff */
[----:B------:R0:W-:Y:S01]  /*12d90*/  STL [R1+0x1c], R15 ;  /* 0x00001c0f01007387 */ /* 0x0001e20000100800 */
[----:B------:R-:W-:-:S03]  /*12da0*/  IMAD R236, R236, R0, RZ ;  /* 0x00000000ecec7224 */ /* 0x000fc600078e02ff */
[----:B0-----:R-:W3:Y:S04]  /*12db0*/  LDL.LU R15, [R1+0x2d54] ;  /* 0x002d5400010f7983 */ /* 0x001ee80000300800 */
[----:B------:R0:W-:Y:S04]  /*12dc0*/  STL [R1+0x28], R16 ;  /* 0x0000281001007387 */ /* 0x0001e80000100800 */
[----:B0-----:R-:W3:Y:S04]  /*12dd0*/  LDL.LU R16, [R1+0x2d50] ;  /* 0x002d500001107983 */ /* 0x001ee80000300800 */
[----:B------:R0:W-:Y:S04]  /*12de0*/  STL [R1+0x38], R14 ;  /* 0x0000380e01007387 */ /* 0x0001e80000100800 */
[----:B0-----:R-:W3:Y:S04]  /*12df0*/  LDL.LU R14, [R1+0x2d4c] ;  /* 0x002d4c00010e7983 */ /* 0x001ee80000300800 */
[----:B------:R0:W-:Y:S04]  /*12e00*/  STL [R1+0x40], R17 ;  /* 0x0000401101007387 */ /* 0x0001e80000100800 */
[----:B0-----:R-:W3:Y:S04]  /*12e10*/  LDL.LU R17, [R1+0x2d48] ;  /* 0x002d480001117983 */ /* 0x001ee80000300800 */
[----:B------:R0:W-:Y:S04]  /*12e20*/  STL [R1+0x44], R236 ;  /* 0x000044ec01007387 */ /* 0x0001e80000100800 */
[----:B0-----:R-:W3:Y:S01]  /*12e30*/  LDL.LU R236, [R1+0x2d44] ;  /* 0x002d440001ec7983 */ /* 0x001ee20000300800 */
[----:B----4-:R-:W-:-:S05]  /*12e40*/  IMAD R10, R10, R0, RZ ;  /* 0x000000000a0a7224 */ /* 0x010fca00078e02ff */
[----:B------:R0:W-:Y:S04]  /*12e50*/  STL [R1+0x58], R10 ;  /* 0x0000580a01007387 */ /* 0x0001e80000100800 */
[----:B0-----:R-:W4:Y:S01]  /*12e60*/  LDL.LU R10, [R1+0x2d40] ;  /* 0x002d4000010a7983 */ /* 0x001f220000300800 */
[-C--:B------:R-:W-:Y:S02]  /*12e70*/  IMAD R172, R172, R0.reuse, RZ ;  /* 0x00000000acac7224 */ /* 0x080fe400078e02ff */
[----:B------:R-:W-:-:S03]  /*12e80*/  IMAD R65, R65, R0, RZ ;  /* 0x0000000041417224 */ /* 0x000fc600078e02ff */
[----:B------:R0:W-:Y:S01]  /*12e90*/  STL [R1+0x54], R172 ;  /* 0x000054ac01007387 */ /* 0x0001e20000100800 */
[-C--:B------:R-:W-:Y:S02]  /*12ea0*/  IMAD R61, R61, R0.reuse, RZ ;  /* 0x000000003d3d7224 */ /* 0x080fe400078e02ff */
[-C--:B------:R-:W-:Y:S02]  /*12eb0*/  IMAD R57, R57, R0.reuse, RZ ;  /* 0x0000000039397224 */ /* 0x080fe400078e02ff */
[-C--:B------:R-:W-:Y:S02]  /*12ec0*/  IMAD R53, R53, R0.reuse, RZ ;  /* 0x0000000035357224 */ /* 0x080fe400078e02ff */
[-C--:B------:R-:W-:Y:S02]  /*12ed0*/  IMAD R49, R49, R0.reuse, RZ ;  /* 0x0000000031317224 */ /* 0x080fe400078e02ff */
[-C--:B0-----:R-:W-:Y:S02]  /*12ee0*/  IMAD R172, R3, R0.reuse, RZ ;  /* 0x0000000003ac7224 */ /* 0x081fe400078e02ff */
[----:B------:R-:W-:Y:S01]  /*12ef0*/  IMAD R3, R134, R0, RZ ;  /* 0x0000000086037224 */ /* 0x000fe200078e02ff */
[----:B------:R-:W-:Y:S01]  /*12f00*/  IADD3 R134, P3, R137, R4, RZ ;  /* 0x0000000489867210 */ /* 0x000fe20007f7e0ff */
        /* <DEDUP_REMOVED lines=87> */
[-C--:B--2---:R-:W-:Y:S02]  /*13480*/  IMAD R251, R251, R0.reuse, RZ ;  /* 0x00000000fbfb7224 */ /* 0x084fe400078e02ff */
[-C--:B------:R-:W-:Y:S02]  /*13490*/  IMAD R191, R191, R0.reuse, RZ ;  /* 0x00000000bfbf7224 */ /* 0x080fe400078e02ff */
[-C--:B------:R-:W-:Y:S02]  /*134a0*/  IMAD R193, R193, R0.reuse, RZ ;  /* 0x00000000c1c17224 */ /* 0x080fe400078e02ff */
[----:B------:R-:W-:-:S02]  /*134b0*/  IMAD R195, R195, R0, RZ ;  /* 0x00000000c3c37224 */ /* 0x000fc400078e02ff */
[-C--:B------:R-:W-:Y:S02]  /*134c0*/  IMAD R197, R197, R0.reuse, RZ ;  /* 0x00000000c5c57224 */ /* 0x080fe400078e02ff */
[-C--:B------:R-:W-:Y:S02]  /*134d0*/  IMAD R199, R199, R0.reuse, RZ ;  /* 0x00000000c7c77224 */ /* 0x080fe400078e02ff */
[-C--:B------:R-:W-:Y:S02]  /*134e0*/  IMAD R201, R201, R0.reuse, RZ ;  /* 0x00000000c9c97224 */ /* 0x080fe400078e02ff */
[-C--:B---3--:R-:W-:Y:S02]  /*134f0*/  IMAD R15, R15, R0.reuse, RZ ;  /* 0x000000000f0f7224 */ /* 0x088fe400078e02ff */
        /* <DEDUP_REMOVED lines=45> */
[-C--:B----4-:R-:W-:Y:S02]  /*137d0*/  IMAD R10, R10, R0.reuse, RZ ;  /* 0x000000000a0a7224 */ /* 0x090fe400078e02ff */
        /* <DEDUP_REMOVED lines=47> */
[----:B------:R-:W-:Y:S01]  /*13ad0*/  IMAD R132, R132, R0, RZ ;  /* 0x0000000084847224 */ /* 0x000fe200078e02ff */
[-C--:B------:R-:W-:Y:S01]  /*13ae0*/  IADD3 R0, P2, R135, R4.reuse, RZ ;  /* 0x0000000487007210 */ /* 0x080fe20007f5e0ff */
[----:B------:R0:W-:Y:S04]  /*13af0*/  STL [R1+0x14ac], R134 ;  /* 0x0014ac8601007387 */ /* 0x0001e80000100800 */
[----:B------:R1:W-:Y:S01]  /*13b00*/  STL [R1+0x14b4], R0 ;  /* 0x0014b40001007387 */ /* 0x0003e20000100800 */
[-C--:B0-----:R-:W-:Y:S02]  /*13b10*/  IADD3 R134, P1, R133, R4.reuse, RZ ;  /* 0x0000000485867210 */ /* 0x081fe40007f3e0ff */
[----:B-1----:R-:W-:-:S03]  /*13b20*/  IADD3 R0, P0, R130, R4, RZ ;  /* 0x0000000482007210 */ /* 0x002fc60007f1e0ff */
[----:B------:R0:W-:Y:S04]  /*13b30*/  STL [R1+0x14bc], R134 ;  /* 0x0014bc8601007387 */ /* 0x0001e80000100800 */
[----:B------:R1:W-:Y:S01]  /*13b40*/  STL [R1+0x14c4], R0 ;  /* 0x0014c40001007387 */ /* 0x0003e20000100800 */
[-C--:B0-----:R-:W-:Y:S02]  /*13b50*/  IADD3 R134, P4, R126, R4.reuse, RZ ;  /* 0x000000047e867210 */ /* 0x081fe40007f9e0ff */
[----:B-1----:R-:W-:-:S03]  /*13b60*/  IADD3 R0, P6, R122, R4, RZ ;  /* 0x000000047a007210 */ /* 0x002fc60007fde0ff */
[----:B------:R0:W-:Y:S04]  /*13b70*/  STL [R1+0x14cc], R134 ;  /* 0x0014cc8601007387 */ /* 0x0001e80000100800 */
[----:B------:R1:W-:Y:S01]  /*13b80*/  STL [R1+0x14d4], R0 ;  /* 0x0014d40001007387 */ /* 0x0003e20000100800 */
[----:B0-----:R-:W-:Y:S02]  /*13b90*/  IADD3 R134, P5, R118, R4, RZ ;  /* 0x0000000476867210 */ /* 0x001fe40007fbe0ff */
[----:B-1----:R-:W-:-:S03]  /*13ba0*/  LEA.HI.X.SX32 R0, R137, R2, 0x1, P3 ;  /* 0x0000000289007211 */ /* 0x002fc600018f0eff */
[----:B------:R0:W-:Y:S01]  /*13bb0*/  STL [R1+0x14dc], R134 ;  /* 0x0014dc8601007387 */ /* 0x0001e20000100800 */
[----:B------:R-:W-:-:S03]  /*13bc0*/  IADD3 R137, P3, R116, R4, RZ ;  /* 0x0000000474897210 */ /* 0x000fc60007f7e0ff */
[----:B------:R1:W-:Y:S01]  /*13bd0*/  STL [R1+0x14a8], R0 ;  /* 0x0014a80001007387 */ /* 0x0003e20000100800 */
[-C--:B------:R-:W-:Y:S02]  /*13be0*/  LEA.HI.X.SX32 R133, R133, R2.reuse, 0x1, P1 ;  /* 0x0000000285857211 */ /* 0x080fe400008f0eff */
[----:B0-----:R-:W-:Y:S01]  /*13bf0*/  LEA.HI.X.SX32 R134, R135, R2, 0x1, P2 ;  /* 0x0000000287867211 */ /* 0x001fe200010f0eff */
[----:B------:R-:W-:Y:S01]  /*13c00*/  STL [R1+0x14e4], R137 ;  /* 0x0014e48901007387 */ /* 0x000fe20000100800 */
[----:B-1----:R-:W-:-:S03]  /*13c10*/  IADD3 R0, P2, R114, R4, RZ ;  /* 0x0000000472007210 */ /* 0x002fc60007f5e0ff */
[----:B------:R0:W-:Y:S04]  /*13c20*/  STL [R1+0x14b0], R134 ;  /* 0x0014b08601007387 */ /* 0x0001e80000100800 */
[----:B------:R1:W-:Y:S01]  /*13c30*/  STL [R1+0x14ec], R0 ;  /* 0x0014ec0001007387 */ /* 0x0003e20000100800 */
[----:B0-----:R-:W-:-:S03]  /*13c40*/  IADD3 R134, P1, R112, R4, RZ ;  /* 0x0000000470867210 */ /* 0x001fc60007f3e0ff */
[----:B------:R0:W-:Y:S01]  /*13c50*/  STL [R1+0x14b8], R133 ;  /* 0x0014b88501007387 */ /* 0x0001e20000100800 */
[----:B-1----:R-:W-:-:S03]  /*13c60*/  LEA.HI.X.SX32 R0, R130, R2, 0x1, P0 ;  /* 0x0000000282007211 */ /* 0x002fc600000f0eff */
[----:B------:R-:W-:Y:S01]  /*13c70*/  STL [R1+0x14f4], R134 ;  /* 0x0014f48601007387 */ /* 0x000fe20000100800 */
[----:B------:R-:W-:-:S03]  /*13c80*/  LEA.HI.X.SX32 R130, R126, R2, 0x1, P4 ;  /* 0x000000027e827211 */ /* 0x000fc600020f0eff */
[----:B------:R1:W-:Y:S01]  /*13c90*/  STL [R1+0x14c0], R0 ;  /* 0x0014c00001007387 */ /* 0x0003e20000100800 */
[----:B0-----:R-:W-:Y:S02]  /*13ca0*/  IADD3 R133, P0, R110, R4, RZ ;  /* 0x000000046e857210 */ /* 0x001fe40007f1e0ff */
[----:B------:R-:W-:-:S03]  /*13cb0*/  LEA.HI.X.SX32 R126, R122, R2, 0x1, P6 ;  /* 0x000000027a7e7211 */ /* 0x000fc600030f0eff */
[----:B------:R-:W-:Y:S01]  /*13cc0*/  STL [R1+0x14fc], R133 ;  /* 0x0014fc8501007387 */ /* 0x000fe20000100800 */
[----:B-1----:R-:W-:-:S03]  /*13cd0*/  IADD3 R0, P4, R108, R4, RZ ;  /* 0x000000046c007210 */ /* 0x002fc60007f9e0ff */
[----:B------:R-:W-:Y:S01]  /*13ce0*/  STL [R1+0x14c8], R130 ;  /* 0x0014c88201007387 */ /* 0x000fe20000100800 */
[----:B------:R-:W-:-:S03]  /*13cf0*/  IADD3 R122, P6, R106, R4, RZ ;  /* 0x000000046a7a7210 */ /* 0x000fc60007fde0ff */
[----:B------:R0:W-:Y:S01]  /*13d00*/  STL [R1+0x1504], R0 ;  /* 0x0015040001007387 */ /* 0x0001e20000100800 */
[----:B------:R-:W-:-:S03]  /*13d10*/  LEA.HI.X.SX32 R116, R116, R2, 0x1, P3 ;  /* 0x0000000274747211 */ /* 0x000fc600018f0eff */
[----:B------:R-:W-:Y:S01]  /*13d20*/  STL [R1+0x14d0], R126 ;  /* 0x0014d07e01007387 */ /* 0x000fe20000100800 */
[----:B0-----:R-:W-:-:S03]  /*13d30*/  LEA.HI.X.SX32 R0, R118, R2, 0x1, P5 ;  /* 0x0000000276007211 */ /* 0x001fc600028f0eff */
[----:B------:R-:W-:Y:S01]  /*13d40*/  STL [R1+0x150c], R122 ;  /* 0x00150c7a01007387 */ /* 0x000fe20000100800 */
[----:B------:R-:W-:-:S03]  /*13d50*/  IADD3 R118, P5, R104, R4, RZ ;  /* 0x0000000468767210 */ /* 0x000fc60007fbe0ff */
[----:B------:R0:W-:Y:S01]  /*13d60*/  STL [R1+0x14d8], R0 ;  /* 0x0014d80001007387 */ /* 0x0001e20000100800 */
[----:B------:R-:W-:-:S03]  /*13d70*/  LEA.HI.X.SX32 R114, R114, R2, 0x1, P2 ;  /* 0x0000000272727211 */ /* 0x000fc600010f0eff */
[----:B------:R-:W-:Y:S01]  /*13d80*/  STL [R1+0x1514], R118 ;  /* 0x0015147601007387 */ /* 0x000fe20000100800 */
[----:B0-----:R-:W-:-:S03]  /*13d90*/  IADD3 R0, P3, R102, R4, RZ ;  /* 0x0000000466007210 */ /* 0x001fc60007f7e0ff */
        /* <DEDUP_REMOVED lines=149> */
[----:B------:R1:W-:Y:S01]  /*146f0*/  STL [R1+0x1644], R52 ;  /* 0x0016443401007387 */ /* 0x0003e20000100800 */
[----:B------:R-:W-:-:S03]  /*14700*/  LEA.HI.X.SX32 R49, R48, R2, 0x1, P4 ;  /* 0x0000000230317211 */ /* 0x000fc600020f0eff */
[----:B------:R2:W-:Y:S01]  /*14710*/  STL [R1+0x1610], R0 ;  /* 0x0016100001007387 */ /* 0x0005e20000100800 */
[----:B0-----:R-:W-:Y:S02]  /*14720*/  IADD3 R50, P0, R36, R4, RZ ;  /* 0x0000000424327210 */ /* 0x001fe40007f1e0ff */
[-C--:B------:R-:W-:Y:S02]  /*14730*/  LEA.HI.X.SX32 R48, R46, R2.reuse, 0x1, P6 ;  /* 0x000000022e307211 */ /* 0x080fe400030f0eff */
[-C--:B------:R-:W-:Y:S01]  /*14740*/  LEA.HI.X.SX32 R42, R42, R2.reuse, 0x1, P3 ;  /* 0x000000022a2a7211 */ /* 0x080fe200018f0eff */
[----:B------:R0:W-:Y:S01]  /*14750*/  STL [R1+0x164c], R50 ;  /* 0x00164c3201007387 */ /* 0x0001e20000100800 */
[----:B------:R-:W-:Y:S01]  /*14760*/  LEA.HI.X.SX32 R40, R40, R2, 0x1, P2 ;  /* 0x0000000228287211 */ /* 0x000fe200010f0eff */
[----:B-1----:R-:W1:Y:S01]  /*14770*/  LDC R52, c[0x0][0x238] ;  /* 0x00008e00ff347b82 */ /* 0x002e620000000800 */
[-C--:B--2---:R-:W-:Y:S01]  /*14780*/  IADD3 R0, P4, R34, R4.reuse, RZ ;  /* 0x0000000422007210 */ /* 0x084fe20007f9e0ff */
[----:B------:R-:W-:Y:S01]  /*14790*/  STL [R1+0x1618], R49 ;  /* 0x0016183101007387 */ /* 0x000fe20000100800 */
[----:B------:R-:W-:-:S03]  /*147a0*/  IADD3 R46, P6, R33, R4, RZ ;  /* 0x00000004212e7210 */ /* 0x000fc60007fde0ff */
[----:B------:R2:W-:Y:S02]  /*147b0*/  STL [R1+0x1654], R0 ;  /* 0x0016540001007387 */ /* 0x0005e40000100800 */
[----:B0-----:R-:W0:Y:S02]  /*147c0*/  LDC R50, c[0x0][0x238] ;  /* 0x00008e00ff327b82 */ /* 0x001e240000000800 */
[----:B------:R-:W-:Y:S01]  /*147d0*/  STL [R1+0x1620], R48 ;  /* 0x0016203001007387 */ /* 0x000fe20000100800 */
[----:B--2---:R-:W-:-:S03]  /*147e0*/  LEA.HI.X.SX32 R0, R44, R2, 0x1, P5 ;  /* 0x000000022c007211 */ /* 0x004fc600028f0eff */
[----:B------:R2:W-:Y:S01]  /*147f0*/  STL [R1+0x165c], R46 ;  /* 0x00165c2e01007387 */ /* 0x0005e20000100800 */
[-C--:B------:R-:W-:Y:S01]  /*14800*/  IADD3 R44, P5, R32, R4.reuse, RZ ;  /* 0x00000004202c7210 */ /* 0x080fe20007fbe0ff */
[----:B------:R-:W3:Y:S02]  /*14810*/  LDC R49, c[0x0][0x238] ;  /* 0x00008e00ff317b82 */ /* 0x000ee40000000800 */
[----:B------:R4:W-:Y:S04]  /*14820*/  STL [R1+0x1628], R0 ;  /* 0x0016280001007387 */ /* 0x0009e80000100800 */
[----:B------:R4:W-:Y:S02]  /*14830*/  STL [R1+0x1664], R44 ;  /* 0x0016642c01007387 */ /* 0x0009e40000100800 */
[----:B--2---:R-:W2:Y:S01]  /*14840*/  LDC R46, c[0x0][0x238] ;  /* 0x00008e00ff2e7b82 */ /* 0x004ea20000000800 */
[-C--:B----4-:R-:W-:Y:S01]  /*14850*/  IADD3 R0, P3, R30, R4.reuse, RZ ;  /* 0x000000041e007210 */ /* 0x090fe20007f7e0ff */
[----:B------:R4:W-:Y:S06]  /*14860*/  STL [R1+0x1630], R42 ;  /* 0x0016302a01007387 */ /* 0x0009ec0000100800 */
[----:B------:R-:W0:Y:S01]  /*14870*/  LDC R44, c[0x0][0x238] ;  /* 0x00008e00ff2c7b82 */ /* 0x000e220000000800 */
[----:B------:R1:W-:Y:S01]  /*14880*/  STL [R1+0x166c], R0 ;  /* 0x00166c0001007387 */ /* 0x0003e20000100800 */
[----:B----4-:R-:W-:-:S03]  /*14890*/  IADD3 R42, P2, R29, R4, RZ ;  /* 0x000000041d2a7210 */ /* 0x010fc60007f5e0ff */
[----:B------:R4:W-:Y:S03]  /*148a0*/  STL [R1+0x1638], R40 ;  /* 0x0016382801007387 */ /* 0x0009e60000100800 */
[----:B------:R-:W3:Y:S01]  /*148b0*/  LDC R48, c[0x0][0x238] ;  /* 0x00008e00ff307b82 */ /* 0x000ee20000000800 */
[-C--:B-1----:R-:W-:Y:S01]  /*148c0*/  LEA.HI.X.SX32 R0, R38, R2.reuse, 0x1, P1 ;  /* 0x0000000226007211 */ /* 0x082fe200008f0eff */
[----:B------:R1:W-:Y:S01]  /*148d0*/  STL [R1+0x1674], R42 ;  /* 0x0016742a01007387 */ /* 0x0003e20000100800 */
[----:B------:R-:W-:-:S03]  /*148e0*/  LEA.HI.X.SX32 R38, R36, R2, 0x1, P0 ;  /* 0x0000000224267211 */ /* 0x000fc600000f0eff */
[----:B------:R1:W-:Y:S01]  /*148f0*/  STL [R1+0x1640], R0 ;  /* 0x0016400001007387 */ /* 0x0003e20000100800 */
[----:B----4-:R-:W-:Y:S02]  /*14900*/  IADD3 R40, P1, R28, R4, RZ ;  /* 0x000000041c287210 */ /* 0x010fe40007f3e0ff */
[----:B------:R-:W-:Y:S02]  /*14910*/  LEA.HI.X.SX32 R36, R34, R2, 0x1, P4 ;  /* 0x0000000222247211 */ /* 0x000fe400020f0eff */
[-C--:B------:R-:W-:Y:S01]  /*14920*/  IADD3 R34, P4, R25, R4.reuse, RZ ;  /* 0x0000000419227210 */ /* 0x080fe20007f9e0ff */
[----:B------:R4:W-:Y:S01]  /*14930*/  STL [R1+0x167c], R40 ;  /* 0x00167c2801007387 */ /* 0x0009e20000100800 */
[----:B-1----:R-:W1:Y:S01]  /*14940*/  LDC R42, c[0x0][0x238] ;  /* 0x00008e00ff2a7b82 */ /* 0x002e620000000800 */
[----:B------:R-:W-:Y:S02]  /*14950*/  IADD3 R0, P0, R26, R4, RZ ;  /* 0x000000041a007210 */ /* 0x000fe40007f1e0ff */
[----:B------:R-:W-:Y:S04]  /*14960*/  STL [R1+0x1648], R38 ;  /* 0x0016482601007387 */ /* 0x000fe80000100800 */
[----:B------:R2:W-:Y:S01]  /*14970*/  STL [R1+0x1684], R0 ;  /* 0x0016840001007387 */ /* 0x0005e20000100800 */
[----:B----4-:R-:W4:Y:S03]  /*14980*/  LDC R40, c[0x0][0x238] ;  /* 0x00008e00ff287b82 */ /* 0x010f260000000800 */
[----:B------:R0:W-:Y:S01]  /*14990*/  STL [R1+0x1650], R36 ;  /* 0x0016502401007387 */ /* 0x0001e20000100800 */
[----:B--2---:R-:W-:-:S04]  /*149a0*/  LEA.HI.X.SX32 R0, R33, R2, 0x1, P6 ;  /* 0x0000000221007211 */ /* 0x004fc800030f0eff */
[----:B------:R-:W2:Y:S01]  /*149b0*/  LDC R38, c[0x0][0x238] ;  /* 0x00008e00ff267b82 */ /* 0x000ea20000000800 */
[----:B------:R-:W-:Y:S01]  /*149c0*/  IADD3 R33, P6, R24, R4, RZ ;  /* 0x0000000418217210 */ /* 0x000fe20007fde0ff */
[----:B------:R3:W-:Y:S04]  /*149d0*/  STL [R1+0x168c], R34 ;  /* 0x00168c2201007387 */ /* 0x0007e80000100800 */
[----:B------:R-:W4:Y:S02]  /*149e0*/  LDL.LU R122, [R1+0x10] ;  /* 0x00001000017a7983 */ /* 0x000f240000300800 */
[----:B0-----:R-:W0:Y:S02]  /*149f0*/  LDC R36, c[0x0][0x238] ;  /* 0x00008e00ff247b82 */ /* 0x001e240000000800 */
[----:B------:R3:W-:Y:S04]  /*14a00*/  STL [R1+0x1658], R0 ;  /* 0x0016580001007387 */ /* 0x0007e80000100800 */
[----:B------:R1:W-:Y:S02]  /*14a10*/  STL [R1+0x1694], R33 ;  /* 0x0016942101007387 */ /* 0x0003e40000100800 */
[----:B---3--:R-:W3:Y:S02]  /*14a20*/  LDC R34, c[0x0][0x238] ;  /* 0x00008e00ff227b82 */ /* 0x008ee40000000800 */
[----:B------:R-:W2:Y:S01]  /*14a30*/  LDL.LU R126, [R1+0x1c] ;  /* 0x00001c00017e7983 */ /* 0x000ea20000300800 */
[----:B------:R-:W-:-:S02]  /*14a40*/  LEA.HI.X.SX32 R0, R32, R2, 0x1, P5 ;  /* 0x0000000220007211 */ /* 0x000fc400028f0eff */
[----:B------:R-:W-:-:S03]  /*14a50*/  IADD3 R32, P5, R22, R4, RZ ;  /* 0x0000000416207210 */ /* 0x000fc60007fbe0ff */
[----:B-1----:R-:W1:Y:S01]  /*14a60*/  LDC R33, c[0x0][0x238] ;  /* 0x00008e00ff217b82 */ /* 0x002e620000000800 */
[----:B------:R0:W-:Y:S04]  /*14a70*/  STL [R1+0x1660], R0 ;  /* 0x0016600001007387 */ /* 0x0001e80000100800 */
[----:B------:R-:W3:Y:S04]  /*14a80*/  LDL.LU R130, [R1+0x28] ;  /* 0x0000280001827983 */ /* 0x000ee80000300800 */
[----:B------:R0:W-:Y:S02]  /*14a90*/  STL [R1+0x169c], R32 ;  /* 0x00169c2001007387 */ /* 0x0001e40000100800 */
[----:B0-----:R-:W-:-:S02]  /*14aa0*/  LEA.HI.X.SX32 R0, R30, R2, 0x1, P3 ;  /* 0x000000021e007211 */ /* 0x001fc400018f0eff */
[----:B------:R-:W3:Y:S01]  /*14ab0*/  LDL.LU R133, [R1+0x38] ;  /* 0x0000380001857983 */ /* 0x000ee20000300800 */
[----:B------:R-:W-:-:S03]  /*14ac0*/  IADD3 R30, P3, R21, R4, RZ ;  /* 0x00000004151e7210 */ /* 0x000fc60007f7e0ff */
[----:B------:R0:W-:Y:S01]  /*14ad0*/  STL [R1+0x1668], R0 ;  /* 0x0016680001007387 */ /* 0x0001e20000100800 */
[----:B------:R-:W1:Y:S03]  /*14ae0*/  LDC R32, c[0x0][0x238] ;  /* 0x00008e00ff207b82 */ /* 0x000e660000000800 */
[----:B------:R-:W3:Y:S01]  /*14af0*/  LDL.LU R135, [R1+0x40] ;  /* 0x0000400001877983 */ /* 0x000ee20000300800 */
[----:B0-----:R-:W-:-:S03]  /*14b00*/  LEA.HI.X.SX32 R0, R29, R2, 0x1, P2 ;  /* 0x000000021d007211 */ /* 0x001fc600010f0eff */
[----:B------:R0:W-:Y:S04]  /*14b10*/  STL [R1+0x16a4], R30 ;  /* 0x0016a41e01007387 */ /* 0x0001e80000100800 */
[----:B------:R-:W3:Y:S04]  /*14b20*/  LDL.LU R137, [R1+0x44] ;  /* 0x0000440001897983 */ /* 0x000ee80000300800 */
[----:B------:R0:W-:Y:S02]  /*14b30*/  STL [R1+0x1670], R0 ;  /* 0x0016700001007387 */ /* 0x0001e40000100800 */
[----:B0-----:R-:W-:-:S02]  /*14b40*/  IADD3 R30, P2, R20, R4, RZ ;  /* 0x00000004141e7210 */ /* 0x001fc40007f5e0ff */
[----:B------:R-:W3:Y:S04]  /*14b50*/  LDL.LU R0, [R1+0x58] ;  /* 0x0000580001007983 */ /* 0x000ee80000300800 */
[----:B------:R0:W-:Y:S04]  /*14b60*/  STL [R1+0x16ac], R30 ;  /* 0x0016ac1e01007387 */ /* 0x0001e80000100800 */
[----:B------:R-:W3:Y:S01]  /*14b70*/  LDL.LU R134, [R1+0x54] ;  /* 0x0000540001867983 */ /* 0x000ee20000300800 */
[----:B------:R-:W-:Y:S02]  /*14b80*/  LEA.HI.X.SX32 R29, R28, R2, 0x1, P1 ;  /* 0x000000021c1d7211 */ /* 0x000fe400008f0eff */
[----:B------:R-:W-:-:S03]  /*14b90*/  IADD3 R28, P1, R13, R4, RZ ;  /* 0x000000040d1c7210 */ /* 0x000fc60007f3e0ff */
[----:B------:R1:W-:Y:S01]  /*14ba0*/  STL [R1+0x1678], R29 ;  /* 0x0016781d01007387 */ /* 0x0003e20000100800 */
[----:B0-----:R-:W0:Y:S03]  /*14bb0*/  LDC R30, c[0x0][0x238] ;  /* 0x00008e00ff1e7b82 */ /* 0x001e260000000800 */
[----:B------:R1:W-:Y:S02]  /*14bc0*/  STL [R1+0x16b4], R28 ;  /* 0x0016b41c01007387 */ /* 0x0003e40000100800 */
[----:B-1----:R-:W-:Y:S02]  /*14bd0*/  LEA.HI.X.SX32 R29, R26, R2, 0x1, P0 ;  /* 0x000000021a1d7211 */ /* 0x002fe400000f0eff */
[----:B------:R-:W-:Y:S02]  /*14be0*/  IADD3 R26, P0, R12, R4, RZ ;  /* 0x000000040c1a7210 */ /* 0x000fe40007f1e0ff */
[----:B------:R-:W-:Y:S01]  /*14bf0*/  LEA.HI.X.SX32 R28, R25, R2, 0x1, P4 ;  /* 0x00000002191c7211 */ /* 0x000fe200020f0eff */
[----:B------:R1:W-:Y:S01]  /*14c00*/  STL [R1+0x1680], R29 ;  /* 0x0016801d01007387 */ /* 0x0003e20000100800 */
[----:B------:R-:W-:-:S03]  /*14c10*/  IADD3 R25, P4, R9, R4, RZ ;  /* 0x0000000409197210 */ /* 0x000fc60007f9e0ff */
[----:B------:R1:W-:Y:S04]  /*14c20*/  STL [R1+0x16bc], R26 ;  /* 0x0016bc1a01007387 */ /* 0x0003e80000100800 */
[----:B------:R1:W-:Y:S02]  /*14c30*/  STL [R1+0x1688], R28 ;  /* 0x0016881c01007387 */ /* 0x0003e40000100800 */
[----:B-1----:R-:W1:Y:S01]  /*14c40*/  LDC R29, c[0x0][0x238] ;  /* 0x00008e00ff1d7b82 */ /* 0x002e620000000800 */
[----:B------:R-:W-:Y:S02]  /*14c50*/  LEA.HI.X.SX32 R26, R24, R2, 0x1, P6 ;  /* 0x00000002181a7211 */ /* 0x000fe400030f0eff */
[----:B------:R-:W-:Y:S01]  /*14c60*/  IADD3 R24, P6, R8, R4, RZ ;  /* 0x0000000408187210 */ /* 0x000fe20007fde0ff */
[----:B------:R0:W-:Y:S04]  /*14c70*/  STL [R1+0x16c4], R25 ;  /* 0x0016c41901007387 */ /* 0x0001e80000100800 */
[----:B------:R-:W1:Y:S01]  /*14c80*/  LDC R28, c[0x0][0x238] ;  /* 0x00008e00ff1c7b82 */ /* 0x000e620000000800 */
[----:B------:R0:W-:Y:S04]  /*14c90*/  STL [R1+0x1690], R26 ;  /* 0x0016901a01007387 */ /* 0x0001e80000100800 */
[----:B------:R0:W-:Y:S02]  /*14ca0*/  STL [R1+0x16cc], R24 ;  /* 0x0016cc1801007387 */ /* 0x0001e40000100800 */
[----:B0-----:R-:W-:-:S02]  /*14cb0*/  LEA.HI.X.SX32 R25, R22, R2, 0x1, P5 ;  /* 0x0000000216197211 */ /* 0x001fc400028f0eff */
[----:B------:R-:W-:Y:S01]  /*14cc0*/  IADD3 R22, P5, R7, R4, RZ ;  /* 0x0000000407167210 */ /* 0x000fe20007fbe0ff */
[----:B------:R-:W0:Y:S02]  /*14cd0*/  LDC R26, c[0x0][0x238] ;  /* 0x00008e00ff1a7b82 */ /* 0x000e240000000800 */
[----:B------:R1:W-:Y:S01]  /*14ce0*/  STL [R1+0x1698], R25 ;  /* 0x0016981901007387 */ /* 0x0003e20000100800 */
[----:B------:R-:W-:Y:S02]  /*14cf0*/  LEA.HI.X.SX32 R24, R21, R2, 0x1, P3 ;  /* 0x0000000215187211 */ /* 0x000fe400018f0eff */
[----:B------:R-:W-:Y:S01]  /*14d00*/  IADD3 R21, P3, R5, R4, RZ ;  /* 0x0000000405157210 */ /* 0x000fe20007f7e0ff */
[----:B------:R1:W-:Y:S04]  /*14d10*/  STL [R1+0x16d4], R22 ;  /* 0x0016d41601007387 */ /* 0x0003e80000100800 */
[----:B------:R1:W-:Y:S02]  /*14d20*/  STL [R1+0x16a0], R24 ;  /* 0x0016a01801007387 */ /* 0x0003e40000100800 */
[----:B-1----:R-:W1:Y:S02]  /*14d30*/  LDC R25, c[0x0][0x238] ;  /* 0x00008e00ff197b82 */ /* 0x002e640000000800 */
[----:B------:R0:W-:Y:S01]  /*14d40*/  STL [R1+0x16dc], R21 ;  /* 0x0016dc1501007387 */ /* 0x0001e20000100800 */
[----:B------:R-:W-:-:S02]  /*14d50*/  LEA.HI.X.SX32 R22, R20, R2, 0x1, P2 ;  /* 0x0000000214167211 */ /* 0x000fc400010f0eff */
[----:B------:R-:W-:-:S03]  /*14d60*/  IADD3 R20, P2, R250, R4, RZ ;  /* 0x00000004fa147210 */ /* 0x000fc60007f5e0ff */
[----:B------:R-:W1:Y:S01]  /*14d70*/  LDC R24, c[0x0][0x238] ;  /* 0x00008e00ff187b82 */ /* 0x000e620000000800 */
[----:B------:R0:W-:Y:S02]  /*14d80*/  STL [R1+0x16a8], R22 ;  /* 0x0016a81601007387 */ /* 0x0001e40000100800 */
[----:B0-----:R-:W-:Y:S02]  /*14d90*/  LEA.HI.X.SX32 R21, R13, R2, 0x1, P1 ;  /* 0x000000020d157211 */ /* 0x001fe400008f0eff */
[----:B------:R-:W-:Y:S01]  /*14da0*/  IADD3 R13, P1, R252, R4, RZ ;  /* 0x00000004fc0d7210 */ /* 0x000fe20007f3e0ff */
[----:B------:R0:W-:Y:S04]  /*14db0*/  STL [R1+0x16e4], R20 ;  /* 0x0016e41401007387 */ /* 0x0001e80000100800 */
[----:B------:R0:W-:Y:S01]  /*14dc0*/  STL [R1+0x16b0], R21 ;  /* 0x0016b01501007387 */ /* 0x0001e20000100800 */
[----:B------:R-:W1:Y:S03]  /*14dd0*/  LDC R22, c[0x0][0x238] ;  /* 0x00008e00ff167b82 */ /* 0x000e660000000800 */
[----:B------:R0:W-:Y:S02]  /*14de0*/  STL [R1+0x16ec], R13 ;  /* 0x0016ec0d01007387 */ /* 0x0001e40000100800 */
[----:B0-----:R-:W-:-:S03]  /*14df0*/  LEA.HI.X.SX32 R20, R12, R2, 0x1, P0 ;  /* 0x000000020c147211 */ /* 0x001fc600000f0eff */
[----:B------:R-:W0:Y:S02]  /*14e00*/  LDC R21, c[0x0][0x238] ;  /* 0x00008e00ff157b82 */ /* 0x000e240000000800 */
[----:B------:R1:W-:Y:S01]  /*14e10*/  STL [R1+0x16b8], R20 ;  /* 0x0016b81401007387 */ /* 0x0003e20000100800 */
[----:B------:R-:W-:-:S05]  /*14e20*/  LEA.HI.X.SX32 R13, R9, R2, 0x1, P4 ;  /* 0x00000002090d7211 */ /* 0x000fca00020f0eff */
[----:B-1----:R-:W1:Y:S01]  /*14e30*/  LDC R20, c[0x0][0x238] ;  /* 0x00008e00ff147b82 */ /* 0x002e620000000800 */
[----:B----4-:R-:W-:-:S05]  /*14e40*/  IADD3 R12, P0, R122, R4, RZ ;  /* 0x000000047a0c7210 */ /* 0x010fca0007f1e0ff */
[----:B------:R4:W-:Y:S01]  /*14e50*/  STL [R1+0x16f4], R12 ;  /* 0x0016f40c01007387 */ /* 0x0009e20000100800 */
[----:B--2---:R-:W-:-:S03]  /*14e60*/  IADD3 R9, P4, R126, R4, RZ ;  /* 0x000000047e097210 */ /* 0x004fc60007f9e0ff */
[----:B------:R-:W-:Y:S01]  /*14e70*/  STL [R1+0x16c0], R13 ;  /* 0x0016c00d01007387 */ /* 0x000fe20000100800 */
[----:B----4-:R-:W-:-:S03]  /*14e80*/  LEA.HI.X.SX32 R12, R8, R2, 0x1, P6 ;  /* 0x00000002080c7211 */ /* 0x010fc600030f0eff */
[----:B------:R2:W-:Y:S01]  /*14e90*/  STL [R1+0x16fc], R9 ;  /* 0x0016fc0901007387 */ /* 0x0005e20000100800 */
[----:B---3--:R-:W-:-:S03]  /*14ea0*/  IADD3 R8, P6, R130, R4, RZ ;  /* 0x0000000482087210 */ /* 0x008fc60007fde0ff */
[----:B------:R3:W-:Y:S01]  /*14eb0*/  STL [R1+0x16c8], R12 ;  /* 0x0016c80c01007387 */ /* 0x0007e20000100800 */
[----:B--2---:R-:W-:-:S03]  /*14ec0*/  LEA.HI.X.SX32 R9, R7, R2, 0x1, P5 ;  /* 0x0000000207097211 */ /* 0x004fc600028f0eff */
[----:B------:R2:W-:Y:S01]  /*14ed0*/  STL [R1+0x1704], R8 ;  /* 0x0017040801007387 */ /* 0x0005e20000100800 */
[----:B------:R-:W-:-:S03]  /*14ee0*/  IADD3 R7, P5, R133, R4, RZ ;  /* 0x0000000485077210 */ /* 0x000fc60007fbe0ff */
[----:B------:R-:W-:Y:S01]  /*14ef0*/  STL [R1+0x16d0], R9 ;  /* 0x0016d00901007387 */ /* 0x000fe20000100800 */
[----:B---3--:R-:W3:Y:S03]  /*14f00*/  LDC R12, c[0x0][0x238] ;  /* 0x00008e00ff0c7b82 */ /* 0x008ee60000000800 */
[----:B------:R4:W-:Y:S01]  /*14f10*/  STL [R1+0x170c], R7 ;  /* 0x00170c0701007387 */ /* 0x0009e20000100800 */
[----:B--2---:R-:W-:Y:S02]  /*14f20*/  LEA.HI.X.SX32 R8, R5, R2, 0x1, P3 ;  /* 0x0000000205087211 */ /* 0x004fe400018f0eff */
[----:B------:R-:W-:-:S03]  /*14f30*/  IADD3 R5, P3, R135, R4, RZ ;  /* 0x0000000487057210 */ /* 0x000fc60007f7e0ff */
[----:B------:R2:W-:Y:S01]  /*14f40*/  STL [R1+0x16d8], R8 ;  /* 0x0016d80801007387 */ /* 0x0005e20000100800 */
[----:B----4-:R-:W-:-:S03]  /*14f50*/  LEA.HI.X.SX32 R7, R250, R2, 0x1, P2 ;  /* 0x00000002fa077211 */ /* 0x010fc600010f0eff */
[----:B------:R4:W-:Y:S01]  /*14f60*/  STL [R1+0x1714], R5 ;  /* 0x0017140501007387 */ /* 0x0009e20000100800 */
[----:B------:R-:W0:Y:S03]  /*14f70*/  LDC R250, c[0x0][0x238] ;  /* 0x00008e00fffa7b82 */ /* 0x000e260000000800 */
[----:B------:R1:W-:Y:S01]  /*14f80*/  STL [R1+0x16e0], R7 ;  /* 0x0016e00701007387 */ /* 0x0003e20000100800 */
[----:B--2---:R-:W-:Y:S02]  /*14f90*/  IADD3 R8, P2, R137, R4, RZ ;  /* 0x0000000489087210 */ /* 0x004fe40007f5e0ff */
[----:B----4-:R-:W-:-:S03]  /*14fa0*/  LEA.HI.X.SX32 R5, R252, R2, 0x1, P1 ;  /* 0x00000002fc057211 */ /* 0x010fc600008f0eff */
[----:B------:R2:W-:Y:S01]  /*14fb0*/  STL [R1+0x171c], R8 ;  /* 0x00171c0801007387 */ /* 0x0005e20000100800 */
[----:B------:R-:W4:Y:S01]  /*14fc0*/  LDC R252, c[0x0][0x238] ;  /* 0x00008e00fffc7b82 */ /* 0x000f220000000800 */
[----:B-1----:R-:W-:Y:S02]  /*14fd0*/  IADD3 R7, P1, R0, R4, RZ ;  /* 0x0000000400077210 */ /* 0x002fe40007f3e0ff */
[----:B------:R1:W-:Y:S01]  /*14fe0*/  STL [R1+0x16e8], R5 ;  /* 0x0016e80501007387 */ /* 0x0003e20000100800 */
[----:B--2---:R-:W-:-:S03]  /*14ff0*/  LEA.HI.X.SX32 R8, R122, R2, 0x1, P0 ;  /* 0x000000027a087211 */ /* 0x004fc600000f0eff */
[----:B------:R2:W-:Y:S01]  /*15000*/  STL [R1+0x1724], R7 ;  /* 0x0017240701007387 */ /* 0x0005e20000100800 */
[----:B-1----:R-:W-:-:S03]  /*15010*/  IADD3 R5, P0, R134, R4, RZ ;  /* 0x0000000486057210 */ /* 0x002fc60007f1e0ff */
[----:B------:R1:W-:Y:S01]  /*15020*/  STL [R1+0x16f0], R8 ;  /* 0x0016f00801007387 */ /* 0x0003e20000100800 */
[----:B--2---:R-:W-:-:S03]  /*15030*/  LEA.HI.X.SX32 R7, R126, R2, 0x1, P4 ;  /* 0x000000027e077211 */ /* 0x004fc600020f0eff */
[----:B------:R2:W-:Y:S04]  /*15040*/  STL [R1+0x172c], R5 ;  /* 0x00172c0501007387 */ /* 0x0005e80000100800 */
[----:B------:R3:W-:Y:S01]  /*15050*/  STL [R1+0x16f8], R7 ;  /* 0x0016f80701007387 */ /* 0x0007e20000100800 */
[----:B-1----:R-:W-:Y:S02]  /*15060*/  IADD3 R8, P4, R172, R4, RZ ;  /* 0x00000004ac087210 */ /* 0x002fe40007f9e0ff */
[----:B--2---:R-:W-:-:S03]  /*15070*/  LEA.HI.X.SX32 R5, R130, R2, 0x1, P6 ;  /* 0x0000000282057211 */ /* 0x004fc600030f0eff */
[----:B------:R1:W-:Y:S01]  /*15080*/  STL [R1+0x1734], R8 ;  /* 0x0017340801007387 */ /* 0x0003e20000100800 */
[----:B---3--:R-:W-:-:S03]  /*15090*/  IADD3 R7, P6, R170, R4, RZ ;  /* 0x00000004aa077210 */ /* 0x008fc60007fde0ff */
[----:B------:R2:W-:Y:S04]  /*150a0*/  STL [R1+0x1700], R5 ;  /* 0x0017000501007387 */ /* 0x0005e80000100800 */
[----:B------:R3:W-:Y:S01]  /*150b0*/  STL [R1+0x173c], R7 ;  /* 0x00173c0701007387 */ /* 0x0007e20000100800 */
[----:B-1----:R-:W-:Y:S02]  /*150c0*/  LEA.HI.X.SX32 R8, R133, R2, 0x1, P5 ;  /* 0x0000000285087211 */ /* 0x002fe400028f0eff */
[----:B--2---:R-:W-:-:S03]  /*150d0*/  IADD3 R5, P5, R168, R4, RZ ;  /* 0x00000004a8057210 */ /* 0x004fc60007fbe0ff */
[----:B------:R1:W-:Y:S01]  /*150e0*/  STL [R1+0x1708], R8 ;  /* 0x0017080801007387 */ /* 0x0003e20000100800 */
[----:B---3--:R-:W-:-:S03]  /*150f0*/  LEA.HI.X.SX32 R7, R135, R2, 0x1, P3 ;  /* 0x0000000287077211 */ /* 0x008fc600018f0eff */
[----:B------:R2:W-:Y:S01]  /*15100*/  STL [R1+0x1744], R5 ;  /* 0x0017440501007387 */ /* 0x0005e20000100800 */
[----:B------:R-:W-:-:S03]  /*15110*/  LEA.HI.X.SX32 R0, R0, R2, 0x1, P1 ;  /* 0x0000000200007211 */ /* 0x000fc600008f0eff */
[----:B------:R3:W-:Y:S01]  /*15120*/  STL [R1+0x1710], R7 ;  /* 0x0017100701007387 */ /* 0x0007e20000100800 */
[----:B-1----:R-:W-:Y:S02]  /*15130*/  IADD3 R8, P3, R18, R4, RZ ;  /* 0x0000000412087210 */ /* 0x002fe40007f7e0ff */
[----:B--2---:R-:W-:-:S03]  /*15140*/  LEA.HI.X.SX32 R5, R137, R2, 0x1, P2 ;  /* 0x0000000289057211 */ /* 0x004fc600010f0eff */
[----:B------:R-:W-:Y:S01]  /*15150*/  STL [R1+0x174c], R8 ;  /* 0x00174c0801007387 */ /* 0x000fe20000100800 */
[----:B---3--:R-:W-:-:S03]  /*15160*/  IADD3 R7, P2, R173, R4, RZ ;  /* 0x00000004ad077210 */ /* 0x008fc60007f5e0ff */
[----:B------:R1:W-:Y:S04]  /*15170*/  STL [R1+0x1718], R5 ;  /* 0x0017180501007387 */ /* 0x0003e80000100800 */
[----:B------:R2:W-:Y:S04]  /*15180*/  STL [R1+0x1754], R7 ;  /* 0x0017540701007387 */ /* 0x0005e80000100800 */
[----:B------:R3:W-:Y:S01]  /*15190*/  STL [R1+0x1720], R0 ;  /* 0x0017200001007387 */ /* 0x0007e20000100800 */
[----:B-1----:R-:W-:Y:S02]  /*151a0*/  IADD3 R5, P1, R171, R4, RZ ;  /* 0x00000004ab057210 */ /* 0x002fe40007f3e0ff */
[----:B--2---:R-:W-:-:S03]  /*151b0*/  LEA.HI.X.SX32 R7, R134, R2, 0x1, P0 ;  /* 0x0000000286077211 */ /* 0x004fc600000f0eff */
[----:B------:R1:W-:Y:S01]  /*151c0*/  STL [R1+0x175c], R5 ;  /* 0x00175c0501007387 */ /* 0x0003e20000100800 */
[----:B---3--:R-:W-:-:S03]  /*151d0*/  IADD3 R0, P0, R169, R4, RZ ;  /* 0x00000004a9007210 */ /* 0x008fc60007f1e0ff */
[----:B------:R2:W-:Y:S01]  /*151e0*/  STL [R1+0x1728], R7 ;  /* 0x0017280701007387 */ /* 0x0005e20000100800 */
[----:B-1----:R-:W-:-:S03]  /*151f0*/  LEA.HI.X.SX32 R5, R172, R2, 0x1, P4 ;  /* 0x00000002ac057211 */ /* 0x002fc600020f0eff */
[----:B------:R-:W3:Y:S04]  /*15200*/  LDL.LU R172, [R1+0x2d3c] ;  /* 0x002d3c0001ac7983 */ /* 0x000ee80000300800 */
[----:B------:R1:W-:Y:S01]  /*15210*/  STL [R1+0x1764], R0 ;  /* 0x0017640001007387 */ /* 0x0003e20000100800 */
[----:B--2---:R-:W-:-:S03]  /*15220*/  LEA.HI.X.SX32 R7, R170, R2, 0x1, P6 ;  /* 0x00000002aa077211 */ /* 0x004fc600030f0eff */
[----:B------:R2:W-:Y:S04]  /*15230*/  STL [R1+0x1730], R5 ;  /* 0x0017300501007387 */ /* 0x0005e80000100800 */
[----:B------:R-:W4:Y:S01]  /*15240*/  LDL.LU R170, [R1+0x2d38] ;  /* 0x002d380001aa7983 */ /* 0x000f220000300800 */
[----:B-1----:R-:W-:-:S05]  /*15250*/  IADD3 R0, P4, R19, R4, RZ ;  /* 0x0000000413007210 */ /* 0x002fca0007f9e0ff */
        /* <DEDUP_REMOVED lines=13> */
[----:B------:R-:W3:Y:S01]  /*15330*/  LDL.LU R173, [R1+0x2d2c] ;  /* 0x002d2c0001ad7983 */ /* 0x000ee20000300800 */
        /* <DEDUP_REMOVED lines=19> */
[----:B------:R0:W5:Y:S01]  /*15470*/  LDL.LU R10, [R1+0x2d1c] ;  /* 0x002d1c00010a7983 */ /* 0x0001620000300800 */
        /* <DEDUP_REMOVED lines=28> */
[----:B------:R2:W-:Y:S01]  /*15640*/  STL [R1+0x1798], R7 ;  /* 0x0017980701007387 */ /* 0x0005e20000100800 */
[----:B-1----:R-:W-:-:S05]  /*15650*/  IADD3 R0, P0, R234, R4, RZ ;  /* 0x00000004ea007210 */ /* 0x002fca0007f1e0ff */
[----:B------:R1:W-:Y:S01]  /*15660*/  STL [R1+0x17d4], R0 ;  /* 0x0017d40001007387 */ /* 0x0003e20000100800 */
[----:B--2---:R-:W-:Y:S02]  /*15670*/  LEA.HI.X.SX32 R7, R251, R2, 0x1, P6 ;  /* 0x00000002fb077211 */ /* 0x004fe400030f0eff */
[----:B------:R-:W2:Y:S01]  /*15680*/  LDC R251, c[0x0][0x238] ;  /* 0x00008e00fffb7b82 */ /* 0x000ea20000000800 */
[----:B------:R0:W-:Y:S01]  /*15690*/  STL [R1+0x17a0], R5 ;  /* 0x0017a00501007387 */ /* 0x0001e20000100800 */
[-C--:B-1----:R-:W-:Y:S02]  /*156a0*/  IADD3 R0, P4, R239, R4.reuse, RZ ;  /* 0x00000004ef007210 */ /* 0x082fe40007f9e0ff */
[----:B0-----:R-:W-:-:S03]  /*156b0*/  IADD3 R5, P6, R243, R4, RZ ;  /* 0x00000004f3057210 */ /* 0x001fc60007fde0ff */
[----:B------:R0:W-:Y:S04]  /*156c0*/  STL [R1+0x17dc], R0 ;  /* 0x0017dc0001007387 */ /* 0x0001e80000100800 */
[----:B------:R1:W-:Y:S01]  /*156d0*/  STL [R1+0x17a8], R7 ;  /* 0x0017a80701007387 */ /* 0x0003e20000100800 */
[----:B0-----:R-:W-:-:S03]  /*156e0*/  LEA.HI.X.SX32 R0, R249, R2, 0x1, P5 ;  /* 0x00000002f9007211 */ /* 0x001fc600028f0eff */
[----:B------:R0:W-:Y:S01]  /*156f0*/  STL [R1+0x17e4], R5 ;  /* 0x0017e40501007387 */ /* 0x0001e20000100800 */
[----:B------:R-:W2:Y:S01]  /*15700*/  LDC R249, c[0x0][0x238] ;  /* 0x00008e00fff97b82 */ /* 0x000ea20000000800 */
[----:B-1----:R-:W-:Y:S02]  /*15710*/  IADD3 R7, P5, R3, R4, RZ ;  /* 0x0000000403077210 */ /* 0x002fe40007fbe0ff */
[----:B------:R1:W-:Y:S01]  /*15720*/  STL [R1+0x17b0], R0 ;  /* 0x0017b00001007387 */ /* 0x0003e20000100800 */
[----:B0-----:R-:W-:-:S03]  /*15730*/  LEA.HI.X.SX32 R5, R247, R2, 0x1, P3 ;  /* 0x00000002f7057211 */ /* 0x001fc600018f0eff */
[----:B------:R0:W-:Y:S01]  /*15740*/  STL [R1+0x17ec], R7 ;  /* 0x0017ec0701007387 */ /* 0x0001e20000100800 */
[----:B------:R-:W2:Y:S01]  /*15750*/  LDC R247, c[0x0][0x238] ;  /* 0x00008e00fff77b82 */ /* 0x000ea20000000800 */
[----:B-1----:R-:W-:Y:S02]  /*15760*/  IADD3 R0, P3, R6, R4, RZ ;  /* 0x0000000406007210 */ /* 0x002fe40007f7e0ff */
[----:B------:R1:W-:Y:S04]  /*15770*/  STL [R1+0x17b8], R5 ;  /* 0x0017b80501007387 */ /* 0x0003e80000100800 */
[----:B------:R1:W-:Y:S01]  /*15780*/  STL [R1+0x17f4], R0 ;  /* 0x0017f40001007387 */ /* 0x0003e20000100800 */
[----:B0-----:R-:W-:Y:S01]  /*15790*/  LEA.HI.X.SX32 R7, R226, R2, 0x1, P2 ;  /* 0x00000002e2077211 */ /* 0x001fe200010f0eff */
[----:B------:R-:W0:Y:S01]  /*157a0*/  S2R R244, SR_TID.X ;  /* 0x0000000000f47919 */ /* 0x000e220000002100 */
[----:B------:R-:W2:Y:S01]  /*157b0*/  LDC R226, c[0x0][0x238] ;  /* 0x00008e00ffe27b82 */ /* 0x000ea20000000800 */
[----:B-1----:R-:W-:-:S02]  /*157c0*/  IADD3 R5, P2, R11, R4, RZ ;  /* 0x000000040b057210 */ /* 0x002fc40007f5e0ff */
[----:B------:R-:W-:Y:S01]  /*157d0*/  LEA.HI.X.SX32 R0, R230, R2, 0x1, P1 ;  /* 0x00000002e6007211 */ /* 0x000fe200008f0eff */
[----:B------:R1:W-:Y:S04]  /*157e0*/  STL [R1+0x17c0], R7 ;  /* 0x0017c00701007387 */ /* 0x0003e80000100800 */
[----:B------:R-:W2:Y:S01]  /*157f0*/  LDC R230, c[0x0][0x238] ;  /* 0x00008e00ffe67b82 */ /* 0x000ea20000000800 */
[----:B------:R1:W-:Y:S04]  /*15800*/  STL [R1+0x17fc], R5 ;  /* 0x0017fc0501007387 */ /* 0x0003e80000100800 */
[----:B------:R0:W-:Y:S01]  /*15810*/  STL [R1+0x17c8], R0 ;  /* 0x0017c80001007387 */ /* 0x0001e20000100800 */
[----:B-1----:R-:W-:-:S02]  /*15820*/  IADD3 R7, P1, R23, R4, RZ ;  /* 0x0000000417077210 */ /* 0x002fc40007f3e0ff */
[----:B------:R-:W-:-:S03]  /*15830*/  LEA.HI.X.SX32 R5, R234, R2, 0x1, P0 ;  /* 0x00000002ea057211 */ /* 0x000fc600000f0eff */
[----:B------:R1:W-:Y:S01]  /*15840*/  STL [R1+0x1804], R7 ;  /* 0x0018040701007387 */ /* 0x0003e20000100800 */
[----:B------:R-:W2:Y:S01]  /*15850*/  LDC R234, c[0x0][0x238] ;  /* 0x00008e00ffea7b82 */ /* 0x000ea20000000800 */
[----:B0-----:R-:W-:Y:S02]  /*15860*/  IADD3 R0, P0, R27, R4, RZ ;  /* 0x000000041b007210 */ /* 0x001fe40007f1e0ff */
[----:B------:R0:W-:Y:S04]  /*15870*/  STL [R1+0x17d0], R5 ;  /* 0x0017d00501007387 */ /* 0x0001e80000100800 */
[----:B------:R0:W-:Y:S01]  /*15880*/  STL [R1+0x180c], R0 ;  /* 0x00180c0001007387 */ /* 0x0001e20000100800 */
[----:B-1----:R-:W-:Y:S01]  /*15890*/  LEA.HI.X.SX32 R7, R239, R2, 0x1, P4 ;  /* 0x00000002ef077211 */ /* 0x002fe200020f0eff */
[----:B------:R-:W1:Y:S01]  /*158a0*/  S2R R134, SR_TID.X ;  /* 0x0000000000867919 */ /* 0x000e620000002100 */
[----:B------:R-:W-:Y:S01]  /*158b0*/  LOP3.LUT R244, R244, 0x7f, RZ, 0xc0, !PT ;  /* 0x0000007ff4f47812 */ /* 0x000fe200078ec0ff */
[----:B------:R-:W2:Y:S01]  /*158c0*/  LDC R239, c[0x0][0x238] ;  /* 0x00008e00ffef7b82 */ /* 0x000ea20000000800 */
[----:B0-----:R-:W-:-:S02]  /*158d0*/  IADD3 R5, P4, R31, R4, RZ ;  /* 0x000000041f057210 */ /* 0x001fc40007f9e0ff */
[----:B------:R-:W-:Y:S01]  /*158e0*/  LEA.HI.X.SX32 R0, R243, R2, 0x1, P6 ;  /* 0x00000002f3007211 */ /* 0x000fe200030f0eff */
[----:B------:R0:W-:Y:S04]  /*158f0*/  STL [R1+0x17d8], R7 ;  /* 0x0017d80701007387 */ /* 0x0001e80000100800 */
[----:B------:R-:W2:Y:S01]  /*15900*/  LDC R243, c[0x0][0x238] ;  /* 0x00008e00fff37b82 */ /* 0x000ea20000000800 */
[----:B------:R0:W-:Y:S04]  /*15910*/  STL [R1+0x1814], R5 ;  /* 0x0018140501007387 */ /* 0x0001e80000100800 */
[----:B------:R1:W-:Y:S01]  /*15920*/  STL [R1+0x17e0], R0 ;  /* 0x0017e00001007387 */ /* 0x0003e20000100800 */
[----:B0-----:R-:W-:-:S02]  /*15930*/  IADD3 R7, P6, R35, R4, RZ ;  /* 0x0000000423077210 */ /* 0x001fc40007fde0ff */
[-C--:B------:R-:W-:Y:S02]  /*15940*/  LEA.HI.X.SX32 R5, R3, R2.reuse, 0x1, P5 ;  /* 0x0000000203057211 */ /* 0x080fe400028f0eff */
[----:B------:R-:W-:Y:S02]  /*15950*/  LEA.HI.X.SX32 R3, R6, R2, 0x1, P3 ;  /* 0x0000000206037211 */ /* 0x000fe400018f0eff */
[-C--:B-1----:R-:W-:Y:S01]  /*15960*/  IADD3 R0, P5, R39, R4.reuse, RZ ;  /* 0x0000000427007210 */ /* 0x082fe20007fbe0ff */
[----:B------:R-:W-:Y:S04]  /*15970*/  STL [R1+0x181c], R7 ;  /* 0x00181c0701007387 */ /* 0x000fe80000100800 */
[----:B------:R0:W-:Y:S04]  /*15980*/  STL [R1+0x17e8], R5 ;  /* 0x0017e80501007387 */ /* 0x0001e80000100800 */
[----:B------:R1:W-:Y:S04]  /*15990*/  STL [R1+0x1824], R0 ;  /* 0x0018240001007387 */ /* 0x0003e80000100800 */
[----:B------:R1:W-:Y:S01]  /*159a0*/  STL [R1+0x17f0], R3 ;  /* 0x0017f00301007387 */ /* 0x0003e20000100800 */
[----:B0-----:R-:W-:-:S02]  /*159b0*/  IADD3 R5, P3, R43, R4, RZ ;  /* 0x000000042b057210 */ /* 0x001fc40007f7e0ff */
[----:B-1----:R-:W-:-:S03]  /*159c0*/  LEA.HI.X.SX32 R0, R11, R2, 0x1, P2 ;  /* 0x000000020b007211 */ /* 0x002fc600010f0eff */
[----:B------:R0:W-:Y:S01]  /*159d0*/  STL [R1+0x182c], R5 ;  /* 0x00182c0501007387 */ /* 0x0001e20000100800 */
[----:B------:R-:W1:Y:S01]  /*159e0*/  LDC R11, c[0x0][0x238] ;  /* 0x00008e00ff0b7b82 */ /* 0x000e620000000800 */
[----:B------:R-:W-:Y:S02]  /*159f0*/  IADD3 R3, P2, R47, R4, RZ ;  /* 0x000000042f037210 */ /* 0x000fe40007f5e0ff */
[----:B------:R2:W-:Y:S04]  /*15a00*/  STL [R1+0x17f8], R0 ;  /* 0x0017f80001007387 */ /* 0x0005e80000100800 */
[----:B------:R2:W-:Y:S01]  /*15a10*/  STL [R1+0x1834], R3 ;  /* 0x0018340301007387 */ /* 0x0005e20000100800 */
[----:B0-----:R-:W-:Y:S02]  /*15a20*/  LEA.HI.X.SX32 R5, R23, R2, 0x1, P1 ;  /* 0x0000000217057211 */ /* 0x001fe400008f0eff */
[----:B------:R-:W0:Y:S01]  /*15a30*/  LDC R23, c[0x0][0x238] ;  /* 0x00008e00ff177b82 */ /* 0x000e220000000800 */
[----:B--2---:R-:W-:-:S02]  /*15a40*/  IADD3 R0, P1, R51, R4, RZ ;  /* 0x0000000433007210 */ /* 0x004fc40007f3e0ff */
[----:B------:R2:W-:Y:S01]  /*15a50*/  STL [R1+0x1800], R5 ;  /* 0x0018000501007387 */ /* 0x0005e20000100800 */
[----:B------:R-:W-:-:S03]  /*15a60*/  LEA.HI.X.SX32 R3, R27, R2, 0x1, P0 ;  /* 0x000000021b037211 */ /* 0x000fc600000f0eff */
[----:B------:R2:W-:Y:S01]  /*15a70*/  STL [R1+0x183c], R0 ;  /* 0x00183c0001007387 */ /* 0x0005e20000100800 */
[----:B------:R-:W3:Y:S03]  /*15a80*/  LDC R27, c[0x0][0x238] ;  /* 0x00008e00ff1b7b82 */ /* 0x000ee60000000800 */
[----:B------:R2:W-:Y:S02]  /*15a90*/  STL [R1+0x1808], R3 ;  /* 0x0018080301007387 */ /* 0x0005e40000100800 */
[----:B--2---:R-:W-:Y:S02]  /*15aa0*/  IADD3 R5, P0, R55, R4, RZ ;  /* 0x0000000437057210 */ /* 0x004fe40007f1e0ff */
[----:B------:R-:W-:-:S03]  /*15ab0*/  LEA.HI.X.SX32 R0, R31, R2, 0x1, P4 ;  /* 0x000000021f007211 */ /* 0x000fc600020f0eff */
[----:B------:R2:W-:Y:S01]  /*15ac0*/  STL [R1+0x2844], R5 ;  /* 0x0028440501007387 */ /* 0x0005e20000100800 */
[----:B------:R-:W3:Y:S01]  /*15ad0*/  LDC R31, c[0x0][0x238] ;  /* 0x00008e00ff1f7b82 */ /* 0x000ee20000000800 */
[----:B------:R-:W-:Y:S02]  /*15ae0*/  IADD3 R3, P4, R59, R4, RZ ;  /* 0x000000043b037210 */ /* 0x000fe40007f9e0ff */
[----:B------:R1:W-:Y:S04]  /*15af0*/  STL [R1+0x1810], R0 ;  /* 0x0018100001007387 */ /* 0x0003e80000100800 */
[----:B------:R1:W-:Y:S01]  /*15b00*/  STL [R1+0x284c], R3 ;  /* 0x00284c0301007387 */ /* 0x0003e20000100800 */
[----:B--2---:R-:W-:Y:S02]  /*15b10*/  LEA.HI.X.SX32 R5, R35, R2, 0x1, P6 ;  /* 0x0000000223057211 */ /* 0x004fe400030f0eff */
[----:B------:R-:W2:Y:S01]  /*15b20*/  LDC R35, c[0x0][0x238] ;  /* 0x00008e00ff237b82 */ /* 0x000ea20000000800 */
[----:B-1----:R-:W-:-:S02]  /*15b30*/  IADD3 R0, P6, R63, R4, RZ ;  /* 0x000000043f007210 */ /* 0x002fc40007fde0ff */
[----:B------:R1:W-:Y:S01]  /*15b40*/  STL [R1+0x1818], R5 ;  /* 0x0018180501007387 */ /* 0x0003e20000100800 */
[----:B------:R-:W-:-:S03]  /*15b50*/  LEA.HI.X.SX32 R3, R39, R2, 0x1, P5 ;  /* 0x0000000227037211 */ /* 0x000fc600028f0eff */
[----:B------:R0:W-:Y:S01]  /*15b60*/  STL [R1+0x2854], R0 ;  /* 0x0028540001007387 */ /* 0x0001e20000100800 */
[----:B------:R-:W2:Y:S03]  /*15b70*/  LDC R39, c[0x0][0x238] ;  /* 0x00008e00ff277b82 */ /* 0x000ea60000000800 */
[----:B------:R0:W-:Y:S01]  /*15b80*/  STL [R1+0x1820], R3 ;  /* 0x0018200301007387 */ /* 0x0001e20000100800 */
[----:B-1----:R-:W-:Y:S02]  /*15b90*/  IADD3 R5, P5, R67, R4, RZ ;  /* 0x0000000443057210 */ /* 0x002fe40007fbe0ff */
[----:B0-----:R-:W-:-:S03]  /*15ba0*/  LEA.HI.X.SX32 R0, R43, R2, 0x1, P3 ;  /* 0x000000022b007211 */ /* 0x001fc600018f0eff */
[----:B------:R0:W-:Y:S01]  /*15bb0*/  STL [R1+0x285c], R5 ;  /* 0x00285c0501007387 */ /* 0x0001e20000100800 */
[----:B------:R-:W1:Y:S01]  /*15bc0*/  LDC R43, c[0x0][0x238] ;  /* 0x00008e00ff2b7b82 */ /* 0x000e620000000800 */
[----:B------:R-:W-:Y:S02]  /*15bd0*/  IADD3 R3, P3, R71, R4, RZ ;  /* 0x0000000447037210 */ /* 0x000fe40007f7e0ff */
[----:B------:R3:W-:Y:S04]  /*15be0*/  STL [R1+0x1828], R0 ;  /* 0x0018280001007387 */ /* 0x0007e80000100800 */
[----:B------:R4:W-:Y:S01]  /*15bf0*/  STL [R1+0x2864], R3 ;  /* 0x0028640301007387 */ /* 0x0009e20000100800 */
[----:B0-----:R-:W-:Y:S02]  /*15c00*/  LEA.HI.X.SX32 R5, R47, R2, 0x1, P2 ;  /* 0x000000022f057211 */ /* 0x001fe400010f0eff */
[----:B------:R-:W0:Y:S01]  /*15c10*/  LDC R47, c[0x0][0x238] ;  /* 0x00008e00ff2f7b82 */ /* 0x000e220000000800 */
[----:B---3--:R-:W-:-:S02]  /*15c20*/  IADD3 R0, P2, R75, R4, RZ ;  /* 0x000000044b007210 */ /* 0x008fc40007f5e0ff */
[----:B------:R3:W-:Y:S01]  /*15c30*/  STL [R1+0x1830], R5 ;  /* 0x0018300501007387 */ /* 0x0007e20000100800 */
[----:B----4-:R-:W-:-:S03]  /*15c40*/  LEA.HI.X.SX32 R3, R51, R2, 0x1, P1 ;  /* 0x0000000233037211 */ /* 0x010fc600008f0eff */
[----:B------:R4:W-:Y:S01]  /*15c50*/  STL [R1+0x286c], R0 ;  /* 0x00286c0001007387 */ /* 0x0009e20000100800 */
[----:B------:R-:W0:Y:S03]  /*15c60*/  LDC R51, c[0x0][0x238] ;  /* 0x00008e00ff337b82 */ /* 0x000e260000000800 */
[----:B------:R2:W-:Y:S01]  /*15c70*/  STL [R1+0x1838], R3 ;  /* 0x0018380301007387 */ /* 0x0005e20000100800 */
[----:B---3--:R-:W-:Y:S02]  /*15c80*/  IADD3 R5, P1, R79, R4, RZ ;  /* 0x000000044f057210 */ /* 0x008fe40007f3e0ff */
[----:B----4-:R-:W-:-:S03]  /*15c90*/  LEA.HI.X.SX32 R0, R55, R2, 0x1, P0 ;  /* 0x0000000237007211 */ /* 0x010fc600000f0eff */
[----:B------:R3:W-:Y:S01]  /*15ca0*/  STL [R1+0x2874], R5 ;  /* 0x0028740501007387 */ /* 0x0007e20000100800 */
[----:B--2---:R-:W-:-:S03]  /*15cb0*/  IADD3 R3, P0, R83, R4, RZ ;  /* 0x0000000453037210 */ /* 0x004fc60007f1e0ff */
[----:B------:R2:W-:Y:S04]  /*15cc0*/  STL [R1+0x1840], R0 ;  /* 0x0018400001007387 */ /* 0x0005e80000100800 */
[----:B------:R4:W-:Y:S01]  /*15cd0*/  STL [R1+0x287c], R3 ;  /* 0x00287c0301007387 */ /* 0x0009e20000100800 */
[----:B---3--:R-:W-:Y:S02]  /*15ce0*/  LEA.HI.X.SX32 R5, R59, R2, 0x1, P4 ;  /* 0x000000023b057211 */ /* 0x008fe400020f0eff */
[----:B--2---:R-:W-:-:S03]  /*15cf0*/  IADD3 R0, P4, R87, R4, RZ ;  /* 0x0000000457007210 */ /* 0x004fc60007f9e0ff */
[----:B------:R2:W-:Y:S01]  /*15d00*/  STL [R1+0x2848], R5 ;  /* 0x0028480501007387 */ /* 0x0005e20000100800 */
[----:B----4-:R-:W-:-:S03]  /*15d10*/  LEA.HI.X.SX32 R3, R63, R2, 0x1, P6 ;  /* 0x000000023f037211 */ /* 0x010fc600030f0eff */
[----:B------:R3:W-:Y:S04]  /*15d20*/  STL [R1+0x2884], R0 ;  /* 0x0028840001007387 */ /* 0x0007e80000100800 */
[----:B------:R4:W-:Y:S01]  /*15d30*/  STL [R1+0x2850], R3 ;  /* 0x0028500301007387 */ /* 0x0009e20000100800 */
[----:B--2---:R-:W-:Y:S02]  /*15d40*/  IADD3 R5, P6, R91, R4, RZ ;  /* 0x000000045b057210 */ /* 0x004fe40007fde0ff */
[----:B---3--:R-:W-:-:S03]  /*15d50*/  LEA.HI.X.SX32 R0, R67, R2, 0x1, P5 ;  /* 0x0000000243007211 */ /* 0x008fc600028f0eff */
[----:B------:R2:W-:Y:S01]  /*15d60*/  STL [R1+0x288c], R5 ;  /* 0x00288c0501007387 */ /* 0x0005e20000100800 */
[----:B----4-:R-:W-:-:S03]  /*15d70*/  IADD3 R3, P5, R95, R4, RZ ;  /* 0x000000045f037210 */ /* 0x010fc60007fbe0ff */
[----:B------:R3:W-:Y:S04]  /*15d80*/  STL [R1+0x2858], R0 ;  /* 0x0028580001007387 */ /* 0x0007e80000100800 */
[----:B------:R4:W-:Y:S01]  /*15d90*/  STL [R1+0x2894], R3 ;  /* 0x0028940301007387 */ /* 0x0009e20000100800 */
[----:B--2---:R-:W-:Y:S02]  /*15da0*/  LEA.HI.X.SX32 R5, R71, R2, 0x1, P3 ;  /* 0x0000000247057211 */ /* 0x004fe400018f0eff */
[----:B---3--:R-:W-:-:S03]  /*15db0*/  IADD3 R0, P3, R99, R4, RZ ;  /* 0x0000000463007210 */ /* 0x008fc60007f7e0ff */
        /* <DEDUP_REMOVED lines=74> */
[----:B------:R3:W-:Y:S01]  /*16260*/  STL [R1+0x292c], R0 ;  /* 0x00292c0001007387 */ /* 0x0007e20000100800 */
[----:B------:R-:W4:Y:S03]  /*16270*/  LDC R145, c[0x0][0x238] ;  /* 0x00008e00ff917b82 */ /* 0x000f260000000800 */
[----:B------:R1:W-:Y:S01]  /*16280*/  STL [R1+0x28f8], R3 ;  /* 0x0028f80301007387 */ /* 0x0003e20000100800 */
[----:B--2---:R-:W-:Y:S02]  /*16290*/  IADD3 R5, P6, R159, R4, RZ ;  /* 0x000000049f057210 */ /* 0x004fe40007fde0ff */
[----:B---3--:R-:W-:-:S03]  /*162a0*/  LEA.HI.X.SX32 R0, R147, R2, 0x1, P5 ;  /* 0x0000000293007211 */ /* 0x008fc600028f0eff */
[----:B------:R2:W-:Y:S01]  /*162b0*/  STL [R1+0x2934], R5 ;  /* 0x0029340501007387 */ /* 0x0005e20000100800 */
[----:B------:R-:W3:Y:S01]  /*162c0*/  LDC R147, c[0x0][0x238] ;  /* 0x00008e00ff937b82 */ /* 0x000ee20000000800 */
[----:B-1----:R-:W-:Y:S02]  /*162d0*/  IADD3 R3, P5, R161, R4, RZ ;  /* 0x00000004a1037210 */ /* 0x002fe40007fbe0ff */
[----:B------:R1:W-:Y:S04]  /*162e0*/  STL [R1+0x2900], R0 ;  /* 0x0029000001007387 */ /* 0x0003e80000100800 */
[----:B------:R0:W-:Y:S01]  /*162f0*/  STL [R1+0x293c], R3 ;  /* 0x00293c0301007387 */ /* 0x0001e20000100800 */
[----:B--2---:R-:W-:Y:S02]  /*16300*/  LEA.HI.X.SX32 R5, R149, R2, 0x1, P3 ;  /* 0x0000000295057211 */ /* 0x004fe400018f0eff */
[----:B------:R-:W2:Y:S01]  /*16310*/  LDC R149, c[0x0][0x238] ;  /* 0x00008e00ff957b82 */ /* 0x000ea20000000800 */
[----:B-1----:R-:W-:-:S02]  /*16320*/  IADD3 R0, P3, R163, R4, RZ ;  /* 0x00000004a3007210 */ /* 0x002fc40007f7e0ff */
[----:B------:R1:W-:Y:S01]  /*16330*/  STL [R1+0x2908], R5 ;  /* 0x0029080501007387 */ /* 0x0003e20000100800 */
[----:B0-----:R-:W-:-:S03]  /*16340*/  LEA.HI.X.SX32 R3, R151, R2, 0x1, P2 ;  /* 0x0000000297037211 */ /* 0x001fc600010f0eff */
[----:B------:R0:W-:Y:S01]  /*16350*/  STL [R1+0x2944], R0 ;  /* 0x0029440001007387 */ /* 0x0001e20000100800 */
[----:B------:R-:W2:Y:S03]  /*16360*/  LDC R151, c[0x0][0x238] ;  /* 0x00008e00ff977b82 */ /* 0x000ea60000000800 */
[----:B------:R4:W-:Y:S01]  /*16370*/  STL [R1+0x2910], R3 ;  /* 0x0029100301007387 */ /* 0x0009e20000100800 */
[----:B-1----:R-:W-:Y:S02]  /*16380*/  IADD3 R5, P2, R165, R4, RZ ;  /* 0x00000004a5057210 */ /* 0x002fe40007f5e0ff */
[----:B0-----:R-:W-:-:S03]  /*16390*/  LEA.HI.X.SX32 R0, R153, R2, 0x1, P1 ;  /* 0x0000000299007211 */ /* 0x001fc600008f0eff */
[----:B------:R0:W-:Y:S01]  /*163a0*/  STL [R1+0x294c], R5 ;  /* 0x00294c0501007387 */ /* 0x0001e20000100800 */
[----:B------:R-:W1:Y:S01]  /*163b0*/  LDC R153, c[0x0][0x238] ;  /* 0x00008e00ff997b82 */ /* 0x000e620000000800 */
[----:B----4-:R-:W-:Y:S02]  /*163c0*/  IADD3 R3, P1, R167, R4, RZ ;  /* 0x00000004a7037210 */ /* 0x010fe40007f3e0ff */
[----:B------:R4:W-:Y:S04]  /*163d0*/  STL [R1+0x2918], R0 ;  /* 0x0029180001007387 */ /* 0x0009e80000100800 */
[----:B------:R3:W-:Y:S01]  /*163e0*/  STL [R1+0x2954], R3 ;  /* 0x0029540301007387 */ /* 0x0007e20000100800 */
[----:B0-----:R-:W-:Y:S02]  /*163f0*/  LEA.HI.X.SX32 R5, R155, R2, 0x1, P0 ;  /* 0x000000029b057211 */ /* 0x001fe400000f0eff */
[----:B----4-:R-:W-:-:S03]  /*16400*/  IADD3 R0, P0, R37, R4, RZ ;  /* 0x0000000425007210 */ /* 0x010fc60007f1e0ff */
[----:B------:R0:W-:Y:S01]  /*16410*/  STL [R1+0x2920], R5 ;  /* 0x0029200501007387 */ /* 0x0001e20000100800 */
[----:B---3--:R-:W-:-:S03]  /*16420*/  LEA.HI.X.SX32 R3, R157, R2, 0x1, P4 ;  /* 0x000000029d037211 */ /* 0x008fc600020f0eff */
[----:B------:R3:W-:Y:S04]  /*16430*/  STL [R1+0x295c], R0 ;  /* 0x00295c0001007387 */ /* 0x0007e80000100800 */
[----:B------:R4:W-:Y:S01]  /*16440*/  STL [R1+0x2928], R3 ;  /* 0x0029280301007387 */ /* 0x0009e20000100800 */
[----:B0-----:R-:W-:Y:S02]  /*16450*/  IADD3 R5, P4, R41, R4, RZ ;  /* 0x0000000429057210 */ /* 0x001fe40007f9e0ff */
[----:B---3--:R-:W-:-:S03]  /*16460*/  LEA.HI.X.SX32 R0, R159, R2, 0x1, P6 ;  /* 0x000000029f007211 */ /* 0x008fc600030f0eff */
[----:B------:R0:W-:Y:S01]  /*16470*/  STL [R1+0x2964], R5 ;  /* 0x0029640501007387 */ /* 0x0001e20000100800 */
[----:B----4-:R-:W-:-:S03]  /*16480*/  IADD3 R3, P6, R45, R4, RZ ;  /* 0x000000042d037210 */ /* 0x010fc60007fde0ff */
[----:B------:R3:W-:Y:S04]  /*16490*/  STL [R1+0x2930], R0 ;  /* 0x0029300001007387 */ /* 0x0007e80000100800 */
[----:B------:R4:W-:Y:S01]  /*164a0*/  STL [R1+0x296c], R3 ;  /* 0x00296c0301007387 */ /* 0x0009e20000100800 */
[----:B0-----:R-:W-:Y:S02]  /*164b0*/  LEA.HI.X.SX32 R5, R161, R2, 0x1, P5 ;  /* 0x00000002a1057211 */ /* 0x001fe400028f0eff */
[----:B---3--:R-:W-:-:S03]  /*164c0*/  IADD3 R0, P5, R175, R4, RZ ;  /* 0x00000004af007210 */ /* 0x008fc60007fbe0ff */
[----:B------:R0:W-:Y:S01]  /*164d0*/  STL [R1+0x2938], R5 ;  /* 0x0029380501007387 */ /* 0x0001e20000100800 */
[----:B----4-:R-:W-:-:S03]  /*164e0*/  LEA.HI.X.SX32 R3, R163, R2, 0x1, P3 ;  /* 0x00000002a3037211 */ /* 0x010fc600018f0eff */
[----:B------:R3:W-:Y:S01]  /*164f0*/  STL [R1+0x2974], R0 ;  /* 0x0029740001007387 */ /* 0x0007e20000100800 */
[----:B------:R-:W4:Y:S03]  /*16500*/  LDC R163, c[0x0][0x238] ;  /* 0x00008e00ffa37b82 */ /* 0x000f260000000800 */
[----:B------:R2:W-:Y:S01]  /*16510*/  STL [R1+0x2940], R3 ;  /* 0x0029400301007387 */ /* 0x0005e20000100800 */
[----:B0-----:R-:W-:Y:S02]  /*16520*/  IADD3 R5, P3, R177, R4, RZ ;  /* 0x00000004b1057210 */ /* 0x001fe40007f7e0ff */
[----:B---3--:R-:W-:-:S03]  /*16530*/  LEA.HI.X.SX32 R0, R165, R2, 0x1, P2 ;  /* 0x00000002a5007211 */ /* 0x008fc600010f0eff */
[----:B------:R0:W-:Y:S01]  /*16540*/  STL [R1+0x297c], R5 ;  /* 0x00297c0501007387 */ /* 0x0001e20000100800 */
[----:B------:R-:W3:Y:S01]  /*16550*/  LDC R165, c[0x0][0x238] ;  /* 0x00008e00ffa57b82 */ /* 0x000ee20000000800 */
[----:B--2---:R-:W-:Y:S02]  /*16560*/  IADD3 R3, P2, R179, R4, RZ ;  /* 0x00000004b3037210 */ /* 0x004fe40007f5e0ff */
[----:B------:R2:W-:Y:S04]  /*16570*/  STL [R1+0x2948], R0 ;  /* 0x0029480001007387 */ /* 0x0005e80000100800 */
[----:B------:R1:W-:Y:S01]  /*16580*/  STL [R1+0x2984], R3 ;  /* 0x0029840301007387 */ /* 0x0003e20000100800 */
[----:B0-----:R-:W-:Y:S02]  /*16590*/  LEA.HI.X.SX32 R5, R167, R2, 0x1, P1 ;  /* 0x00000002a7057211 */ /* 0x001fe400008f0eff */
[----:B------:R-:W0:Y:S01]  /*165a0*/  LDC R167, c[0x0][0x238] ;  /* 0x00008e00ffa77b82 */ /* 0x000e220000000800 */
[----:B--2---:R-:W-:-:S02]  /*165b0*/  IADD3 R0, P1, R181, R4, RZ ;  /* 0x00000004b5007210 */ /* 0x004fc40007f3e0ff */
[----:B------:R2:W-:Y:S01]  /*165c0*/  STL [R1+0x2950], R5 ;  /* 0x0029500501007387 */ /* 0x0005e20000100800 */
[----:B-1----:R-:W-:-:S03]  /*165d0*/  LEA.HI.X.SX32 R3, R37, R2, 0x1, P0 ;  /* 0x0000000225037211 */ /* 0x002fc600000f0eff */
[----:B------:R1:W-:Y:S01]  /*165e0*/  STL [R1+0x298c], R0 ;  /* 0x00298c0001007387 */ /* 0x0003e20000100800 */
[----:B------:R-:W4:Y:S03]  /*165f0*/  LDC R37, c[0x0][0x238] ;  /* 0x00008e00ff257b82 */ /* 0x000f260000000800 */
[----:B------:R1:W-:Y:S01]  /*16600*/  STL [R1+0x2958], R3 ;  /* 0x0029580301007387 */ /* 0x0003e20000100800 */
[----:B--2---:R-:W-:Y:S02]  /*16610*/  IADD3 R5, P0, R183, R4, RZ ;  /* 0x00000004b7057210 */ /* 0x004fe40007f1e0ff */
[----:B-1----:R-:W-:-:S03]  /*16620*/  LEA.HI.X.SX32 R0, R41, R2, 0x1, P4 ;  /* 0x0000000229007211 */ /* 0x002fc600020f0eff */
[----:B------:R1:W-:Y:S01]  /*16630*/  STL [R1+0x2994], R5 ;  /* 0x0029940501007387 */ /* 0x0003e20000100800 */
[----:B------:R-:W2:Y:S01]  /*16640*/  LDC R41, c[0x0][0x238] ;  /* 0x00008e00ff297b82 */ /* 0x000ea20000000800 */
[----:B------:R-:W-:Y:S02]  /*16650*/  IADD3 R3, P4, R185, R4, RZ ;  /* 0x00000004b9037210 */ /* 0x000fe40007f9e0ff */
[----:B------:R3:W-:Y:S04]  /*16660*/  STL [R1+0x2960], R0 ;  /* 0x0029600001007387 */ /* 0x0007e80000100800 */
[----:B------:R3:W-:Y:S01]  /*16670*/  STL [R1+0x299c], R3 ;  /* 0x00299c0301007387 */ /* 0x0007e20000100800 */
[----:B-1----:R-:W-:Y:S02]  /*16680*/  LEA.HI.X.SX32 R5, R45, R2, 0x1, P6 ;  /* 0x000000022d057211 */ /* 0x002fe400030f0eff */
[----:B------:R-:W1:Y:S01]  /*16690*/  LDC R45, c[0x0][0x238] ;  /* 0x00008e00ff2d7b82 */ /* 0x000e620000000800 */
[----:B---3--:R-:W-:-:S02]  /*166a0*/  IADD3 R0, P6, R187, R4, RZ ;  /* 0x00000004bb007210 */ /* 0x008fc40007fde0ff */
[----:B------:R3:W-:Y:S01]  /*166b0*/  STL [R1+0x2968], R5 ;  /* 0x0029680501007387 */ /* 0x0007e20000100800 */
[----:B------:R-:W-:-:S03]  /*166c0*/  LEA.HI.X.SX32 R3, R175, R2, 0x1, P5 ;  /* 0x00000002af037211 */ /* 0x000fc600028f0eff */
[----:B------:R0:W-:Y:S01]  /*166d0*/  STL [R1+0x29a4], R0 ;  /* 0x0029a40001007387 */ /* 0x0001e20000100800 */
[----:B------:R-:W1:Y:S03]  /*166e0*/  LDC R175, c[0x0][0x238] ;  /* 0x00008e00ffaf7b82 */ /* 0x000e660000000800 */
[----:B------:R4:W-:Y:S01]  /*166f0*/  STL [R1+0x2970], R3 ;  /* 0x0029700301007387 */ /* 0x0009e20000100800 */
[----:B---3--:R-:W-:Y:S02]  /*16700*/  IADD3 R5, P5, R189, R4, RZ ;  /* 0x00000004bd057210 */ /* 0x008fe40007fbe0ff */
[----:B0-----:R-:W-:-:S03]  /*16710*/  LEA.HI.X.SX32 R0, R177, R2, 0x1, P3 ;  /* 0x00000002b1007211 */ /* 0x001fc600018f0eff */
        /* <DEDUP_REMOVED lines=36> */
[----:B------:R-:W0:Y:S03]  /*16960*/  LDC R193, c[0x0][0x238] ;  /* 0x00008e00ffc17b82 */ /* 0x000e260000000800 */
[----:B------:R4:W-:Y:S01]  /*16970*/  STL [R1+0x29b8], R3 ;  /* 0x0029b80301007387 */ /* 0x0009e20000100800 */
[----:B--2---:R-:W-:Y:S02]  /*16980*/  IADD3 R5, P2, R207, R4, RZ ;  /* 0x00000004cf057210 */ /* 0x004fe40007f5e0ff */
[----:B-1----:R-:W-:-:S03]  /*16990*/  LEA.HI.X.SX32 R0, R195, R2, 0x1, P1 ;  /* 0x00000002c3007211 */ /* 0x002fc600008f0eff */
[----:B------:R1:W-:Y:S01]  /*169a0*/  STL [R1+0x29f4], R5 ;  /* 0x0029f40501007387 */ /* 0x0003e20000100800 */
[----:B----4-:R-:W-:-:S03]  /*169b0*/  IADD3 R3, P1, R209, R4, RZ ;  /* 0x00000004d1037210 */ /* 0x010fc60007f3e0ff */
[----:B------:R2:W-:Y:S04]  /*169c0*/  STL [R1+0x29c0], R0 ;  /* 0x0029c00001007387 */ /* 0x0005e80000100800 */
[----:B------:R4:W-:Y:S01]  /*169d0*/  STL [R1+0x29fc], R3 ;  /* 0x0029fc0301007387 */ /* 0x0009e20000100800 */
[----:B-1----:R-:W-:Y:S02]  /*169e0*/  LEA.HI.X.SX32 R5, R197, R2, 0x1, P0 ;  /* 0x00000002c5057211 */ /* 0x002fe400000f0eff */
[----:B--2---:R-:W-:-:S03]  /*169f0*/  IADD3 R0, P0, R211, R4, RZ ;  /* 0x00000004d3007210 */ /* 0x004fc60007f1e0ff */
[----:B------:R1:W-:Y:S01]  /*16a00*/  STL [R1+0x29c8], R5 ;  /* 0x0029c80501007387 */ /* 0x0003e20000100800 */
[----:B----4-:R-:W-:-:S03]  /*16a10*/  LEA.HI.X.SX32 R3, R199, R2, 0x1, P4 ;  /* 0x00000002c7037211 */ /* 0x010fc600020f0eff */
[----:B------:R2:W-:Y:S04]  /*16a20*/  STL [R1+0x2a04], R0 ;  /* 0x002a040001007387 */ /* 0x0005e80000100800 */
[----:B------:R4:W-:Y:S01]  /*16a30*/  STL [R1+0x29d0], R3 ;  /* 0x0029d00301007387 */ /* 0x0009e20000100800 */
[----:B-1----:R-:W-:Y:S02]  /*16a40*/  IADD3 R5, P4, R213, R4, RZ ;  /* 0x00000004d5057210 */ /* 0x002fe40007f9e0ff */
[----:B--2---:R-:W-:-:S03]  /*16a50*/  LEA.HI.X.SX32 R0, R201, R2, 0x1, P6 ;  /* 0x00000002c9007211 */ /* 0x004fc600030f0eff */
        /* <DEDUP_REMOVED lines=8> */
[----:B------:R2:W-:Y:S01]  /*16ae0*/  STL [R1+0x2a1c], R0 ;  /* 0x002a1c0001007387 */ /* 0x0005e20000100800 */
[----:B------:R-:W4:Y:S03]  /*16af0*/  LDC R205, c[0x0][0x238] ;  /* 0x00008e00ffcd7b82 */ /* 0x000f260000000800 */
[----:B------:R3:W-:Y:S01]  /*16b00*/  STL [R1+0x29e8], R3 ;  /* 0x0029e80301007387 */ /* 0x0007e20000100800 */
[----:B-1----:R-:W-:Y:S02]  /*16b10*/  IADD3 R5, P3, R219, R4, RZ ;  /* 0x00000004db057210 */ /* 0x002fe40007f7e0ff */
[----:B--2---:R-:W-:-:S03]  /*16b20*/  LEA.HI.X.SX32 R0, R207, R2, 0x1, P2 ;  /* 0x00000002cf007211 */ /* 0x004fc600010f0eff */
[----:B------:R1:W-:Y:S01]  /*16b30*/  STL [R1+0x2a24], R5 ;  /* 0x002a240501007387 */ /* 0x0003e20000100800 */
[----:B------:R-:W2:Y:S01]  /*16b40*/  LDC R207, c[0x0][0x238] ;  /* 0x00008e00ffcf7b82 */ /* 0x000ea20000000800 */
[----:B---3--:R-:W-:Y:S02]  /*16b50*/  IADD3 R3, P2, R221, R4, RZ ;  /* 0x00000004dd037210 */ /* 0x008fe40007f5e0ff */
[----:B------:R3:W-:Y:S04]  /*16b60*/  STL [R1+0x29f0], R0 ;  /* 0x0029f00001007387 */ /* 0x0007e80000100800 */
[----:B------:R0:W-:Y:S01]  /*16b70*/  STL [R1+0x2a2c], R3 ;  /* 0x002a2c0301007387 */ /* 0x0001e20000100800 */
[----:B-1----:R-:W-:Y:S02]  /*16b80*/  LEA.HI.X.SX32 R5, R209, R2, 0x1, P1 ;  /* 0x00000002d1057211 */ /* 0x002fe400008f0eff */
[----:B------:R-:W1:Y:S01]  /*16b90*/  LDC R209, c[0x0][0x238] ;  /* 0x00008e00ffd17b82 */ /* 0x000e620000000800 */
[----:B---3--:R-:W-:-:S02]  /*16ba0*/  IADD3 R0, P1, R223, R4, RZ ;  /* 0x00000004df007210 */ /* 0x008fc40007f3e0ff */
[----:B------:R3:W-:Y:S01]  /*16bb0*/  STL [R1+0x29f8], R5 ;  /* 0x0029f80501007387 */ /* 0x0007e20000100800 */
[----:B0-----:R-:W-:-:S03]  /*16bc0*/  LEA.HI.X.SX32 R3, R211, R2, 0x1, P0 ;  /* 0x00000002d3037211 */ /* 0x001fc600000f0eff */
        /* <DEDUP_REMOVED lines=31> */
[----:B--2---:R-:W-:-:S03]  /*16dc0*/  IADD3 R3, P0, R240, R4, RZ ;  /* 0x00000004f0037210 */ /* 0x004fc60007f1e0ff */
[----:B------:R2:W-:Y:S04]  /*16dd0*/  STL [R1+0x2a38], R0 ;  /* 0x002a380001007387 */ /* 0x0005e80000100800 */
[----:B------:R3:W-:Y:S01]  /*16de0*/  STL [R1+0x2a74], R3 ;  /* 0x002a740301007387 */ /* 0x0007e20000100800 */
[----:B0-----:R-:W-:Y:S02]  /*16df0*/  LEA.HI.X.SX32 R5, R227, R2, 0x1, P4 ;  /* 0x00000002e3057211 */ /* 0x001fe400020f0eff */
[----:B--2---:R-:W-:-:S03]  /*16e00*/  IADD3 R0, P4, R242, R4, RZ ;  /* 0x00000004f2007210 */ /* 0x004fc60007f9e0ff */
[----:B------:R0:W-:Y:S01]  /*16e10*/  STL [R1+0x2a40], R5 ;  /* 0x002a400501007387 */ /* 0x0001e20000100800 */
[----:B---3--:R-:W-:-:S03]  /*16e20*/  LEA.HI.X.SX32 R3, R229, R2, 0x1, P6 ;  /* 0x00000002e5037211 */ /* 0x008fc600030f0eff */
[----:B------:R2:W-:Y:S01]  /*16e30*/  STL [R1+0x2a7c], R0 ;  /* 0x002a7c0001007387 */ /* 0x0005e20000100800 */
[----:B------:R-:W3:Y:S03]  /*16e40*/  LDC R229, c[0x0][0x238] ;  /* 0x00008e00ffe57b82 */ /* 0x000ee60000000800 */
[----:B------:R1:W-:Y:S01]  /*16e50*/  STL [R1+0x2a48], R3 ;  /* 0x002a480301007387 */ /* 0x0003e20000100800 */
[----:B0-----:R-:W-:Y:S02]  /*16e60*/  IADD3 R5, P6, R245, R4, RZ ;  /* 0x00000004f5057210 */ /* 0x001fe40007fde0ff */
[----:B--2---:R-:W-:-:S03]  /*16e70*/  LEA.HI.X.SX32 R0, R231, R2, 0x1, P5 ;  /* 0x00000002e7007211 */ /* 0x004fc600028f0eff */
[----:B------:R0:W-:Y:S01]  /*16e80*/  STL [R1+0x2a84], R5 ;  /* 0x002a840501007387 */ /* 0x0001e20000100800 */
[----:B------:R-:W2:Y:S01]  /*16e90*/  LDC R231, c[0x0][0x238] ;  /* 0x00008e00ffe77b82 */ /* 0x000ea20000000800 */
[----:B-1----:R-:W-:Y:S02]  /*16ea0*/  IADD3 R3, P5, R69, R4, RZ ;  /* 0x0000000445037210 */ /* 0x002fe40007fbe0ff */
[----:B------:R1:W-:Y:S04]  /*16eb0*/  STL [R1+0x2a50], R0 ;  /* 0x002a500001007387 */ /* 0x0003e80000100800 */
[----:B------:R4:W-:Y:S01]  /*16ec0*/  STL [R1+0x2a8c], R3 ;  /* 0x002a8c0301007387 */ /* 0x0009e20000100800 */
[----:B0-----:R-:W-:Y:S02]  /*16ed0*/  LEA.HI.X.SX32 R5, R233, R2, 0x1, P3 ;  /* 0x00000002e9057211 */ /* 0x001fe400018f0eff */
[----:B------:R-:W0:Y:S01]  /*16ee0*/  LDC R233, c[0x0][0x238] ;  /* 0x00008e00ffe97b82 */ /* 0x000e220000000800 */
[----:B-1----:R-:W-:-:S02]  /*16ef0*/  IADD3 R0, P3, R73, R4, RZ ;  /* 0x0000000449007210 */ /* 0x002fc40007f7e0ff */
[----:B------:R1:W-:Y:S01]  /*16f00*/  STL [R1+0x2a58], R5 ;  /* 0x002a580501007387 */ /* 0x0003e20000100800 */
[----:B----4-:R-:W-:-:S03]  /*16f10*/  LEA.HI.X.SX32 R3, R235, R2, 0x1, P2 ;  /* 0x00000002eb037211 */ /* 0x010fc600010f0eff */
[----:B------:R4:W-:Y:S01]  /*16f20*/  STL [R1+0x2a94], R0 ;  /* 0x002a940001007387 */ /* 0x0009e20000100800 */
[----:B------:R-:W0:Y:S03]  /*16f30*/  LDC R235, c[0x0][0x238] ;  /* 0x00008e00ffeb7b82 */ /* 0x000e260000000800 */
[----:B------:R3:W-:Y:S01]  /*16f40*/  STL [R1+0x2a60], R3 ;  /* 0x002a600301007387 */ /* 0x0007e20000100800 */
[----:B-1----:R-:W-:Y:S02]  /*16f50*/  IADD3 R5, P2, R77, R4, RZ ;  /* 0x000000044d057210 */ /* 0x002fe40007f5e0ff */
[----:B----4-:R-:W-:-:S03]  /*16f60*/  LEA.HI.X.SX32 R0, R238, R2, 0x1, P1 ;  /* 0x00000002ee007211 */ /* 0x010fc600008f0eff */
[----:B------:R1:W-:Y:S01]  /*16f70*/  STL [R1+0x2a9c], R5 ;  /* 0x002a9c0501007387 */ /* 0x0003e20000100800 */
[----:B------:R-:W4:Y:S01]  /*16f80*/  LDC R238, c[0x0][0x238] ;  /* 0x00008e00ffee7b82 */ /* 0x000f220000000800 */
[----:B---3--:R-:W-:Y:S02]  /*16f90*/  IADD3 R3, P1, R81, R4, RZ ;  /* 0x0000000451037210 */ /* 0x008fe40007f3e0ff */
[----:B------:R3:W-:Y:S04]  /*16fa0*/  STL [R1+0x2a68], R0 ;  /* 0x002a680001007387 */ /* 0x0007e80000100800 */
[----:B------:R2:W-:Y:S01]  /*16fb0*/  STL [R1+0x2aa4], R3 ;  /* 0x002aa40301007387 */ /* 0x0005e20000100800 */
[----:B-1----:R-:W-:Y:S02]  /*16fc0*/  LEA.HI.X.SX32 R5, R240, R2, 0x1, P0 ;  /* 0x00000002f0057211 */ /* 0x002fe400000f0eff */
[----:B------:R-:W1:Y:S01]  /*16fd0*/  LDC R240, c[0x0][0x238] ;  /* 0x00008e00fff07b82 */ /* 0x000e620000000800 */
[----:B---3--:R-:W-:-:S02]  /*16fe0*/  IADD3 R0, P0, R85, R4, RZ ;  /* 0x0000000455007210 */ /* 0x008fc40007f1e0ff */
[----:B------:R3:W-:Y:S01]  /*16ff0*/  STL [R1+0x2a70], R5 ;  /* 0x002a700501007387 */ /* 0x0007e20000100800 */
[----:B--2---:R-:W-:-:S03]  /*17000*/  LEA.HI.X.SX32 R3, R242, R2, 0x1, P4 ;  /* 0x00000002f2037211 */ /* 0x004fc600020f0eff */
[----:B------:R2:W-:Y:S01]  /*17010*/  STL [R1+0x2aac], R0 ;  /* 0x002aac0001007387 */ /* 0x0005e20000100800 */
[----:B------:R-:W1:Y:S03]  /*17020*/  LDC R242, c[0x0][0x238] ;  /* 0x00008e00fff27b82 */ /* 0x000e660000000800 */
[----:B------:R0:W-:Y:S01]  /*17030*/  STL [R1+0x2a78], R3 ;  /* 0x002a780301007387 */ /* 0x0001e20000100800 */
[----:B---3--:R-:W-:Y:S02]  /*17040*/  IADD3 R5, P4, R89, R4, RZ ;  /* 0x0000000459057210 */ /* 0x008fe40007f9e0ff */
[----:B--2---:R-:W-:-:S03]  /*17050*/  LEA.HI.X.SX32 R0, R245, R2, 0x1, P6 ;  /* 0x00000002f5007211 */ /* 0x004fc600030f0eff */
[----:B------:R2:W-:Y:S01]  /*17060*/  STL [R1+0x2ab4], R5 ;  /* 0x002ab40501007387 */ /* 0x0005e20000100800 */
[----:B------:R-:W3:Y:S01]  /*17070*/  LDC R245, c[0x0][0x238] ;  /* 0x00008e00fff57b82 */ /* 0x000ee20000000800 */
[----:B0-----:R-:W-:Y:S02]  /*17080*/  IADD3 R3, P6, R93, R4, RZ ;  /* 0x000000045d037210 */ /* 0x001fe40007fde0ff */
[----:B------:R0:W-:Y:S04]  /*17090*/  STL [R1+0x2a80], R0 ;  /* 0x002a800001007387 */ /* 0x0001e80000100800 */
[----:B------:R4:W-:Y:S01]  /*170a0*/  STL [R1+0x2abc], R3 ;  /* 0x002abc0301007387 */ /* 0x0009e20000100800 */
[----:B--2---:R-:W-:Y:S02]  /*170b0*/  LEA.HI.X.SX32 R5, R69, R2, 0x1, P5 ;  /* 0x0000000245057211 */ /* 0x004fe400028f0eff */
[----:B0-----:R-:W-:-:S03]  /*170c0*/  IADD3 R0, P5, R97, R4, RZ ;  /* 0x0000000461007210 */ /* 0x001fc60007fbe0ff */
[----:B------:R0:W-:Y:S01]  /*170d0*/  STL [R1+0x2a88], R5 ;  /* 0x002a880501007387 */ /* 0x0001e20000100800 */
[----:B----4-:R-:W-:-:S03]  /*170e0*/  LEA.HI.X.SX32 R3, R73, R2, 0x1, P3 ;  /* 0x0000000249037211 */ /* 0x010fc600018f0eff */
[----:B------:R2:W-:Y:S04]  /*170f0*/  STL [R1+0x2ac4], R0 ;  /* 0x002ac40001007387 */ /* 0x0005e80000100800 */
[----:B------:R4:W-:Y:S01]  /*17100*/  STL [R1+0x2a90], R3 ;  /* 0x002a900301007387 */ /* 0x0009e20000100800 */
[----:B0-----:R-:W-:Y:S02]  /*17110*/  IADD3 R5, P3, R101, R4, RZ ;  /* 0x0000000465057210 */ /* 0x001fe40007f7e0ff */
[----:B--2---:R-:W-:-:S03]  /*17120*/  LEA.HI.X.SX32 R0, R77, R2, 0x1, P2 ;  /* 0x000000024d007211 */ /* 0x004fc600010f0eff */
[----:B------:R0:W-:Y:S01]  /*17130*/  STL [R1+0x2acc], R5 ;  /* 0x002acc0501007387 */ /* 0x0001e20000100800 */
[----:B----4-:R-:W-:-:S03]  /*17140*/  IADD3 R3, P2, R105, R4, RZ ;  /* 0x0000000469037210 */ /* 0x010fc60007f5e0ff */
[----:B------:R2:W-:Y:S04]  /*17150*/  STL [R1+0x2a98], R0 ;  /* 0x002a980001007387 */ /* 0x0005e80000100800 */
[----:B------:R4:W-:Y:S01]  /*17160*/  STL [R1+0x2ad4], R3 ;  /* 0x002ad40301007387 */ /* 0x0009e20000100800 */
[----:B0-----:R-:W-:Y:S02]  /*17170*/  LEA.HI.X.SX32 R5, R81, R2, 0x1, P1 ;  /* 0x0000000251057211 */ /* 0x001fe400008f0eff */
[----:B--2---:R-:W-:-:S03]  /*17180*/  IADD3 R0, P1, R109, R4, RZ ;  /* 0x000000046d007210 */ /* 0x004fc60007f3e0ff */
        /* <DEDUP_REMOVED lines=59> */
[----:B------:R-:W0:Y:S01]  /*17540*/  LDC R142, c[0x0][0x238] ;  /* 0x00008e00ff8e7b82 */ /* 0x000e220000000800 */
[----:B--2---:R-:W-:Y:S02]  /*17550*/  IADD3 R0, P0, R156, R4, RZ ;  /* 0x000000049c007210 */ /* 0x004fe40007f1e0ff */
[----:B------:R2:W-:Y:S01]  /*17560*/  STL [R1+0x2b18], R5 ;  /* 0x002b180501007387 */ /* 0x0005e20000100800 */
[----:B----4-:R-:W-:-:S03]  /*17570*/  LEA.HI.X.SX32 R3, R144, R2, 0x1, P4 ;  /* 0x0000000290037211 */ /* 0x010fc600020f0eff */
[----:B------:R4:W-:Y:S04]  /*17580*/  STL [R1+0x2b54], R0 ;  /* 0x002b540001007387 */ /* 0x0009e80000100800 */
[----:B------:R1:W-:Y:S01]  /*17590*/  STL [R1+0x2b20], R3 ;  /* 0x002b200301007387 */ /* 0x0003e20000100800 */
[----:B--2---:R-:W-:Y:S02]  /*175a0*/  IADD3 R5, P4, R158, R4, RZ ;  /* 0x000000049e057210 */ /* 0x004fe40007f9e0ff */
[----:B----4-:R-:W-:-:S03]  /*175b0*/  LEA.HI.X.SX32 R0, R146, R2, 0x1, P6 ;  /* 0x0000000292007211 */ /* 0x010fc600030f0eff */
[----:B------:R2:W-:Y:S01]  /*175c0*/  STL [R1+0x2b5c], R5 ;  /* 0x002b5c0501007387 */ /* 0x0005e20000100800 */
[----:B-1----:R-:W-:-:S03]  /*175d0*/  IADD3 R3, P6, R160, R4, RZ ;  /* 0x00000004a0037210 */ /* 0x002fc60007fde0ff */
[----:B------:R1:W-:Y:S04]  /*175e0*/  STL [R1+0x2b28], R0 ;  /* 0x002b280001007387 */ /* 0x0003e80000100800 */
[----:B------:R4:W-:Y:S01]  /*175f0*/  STL [R1+0x2b64], R3 ;  /* 0x002b640301007387 */ /* 0x0009e20000100800 */
[----:B--2---:R-:W-:Y:S02]  /*17600*/  LEA.HI.X.SX32 R5, R148, R2, 0x1, P5 ;  /* 0x0000000294057211 */ /* 0x004fe400028f0eff */
[----:B-1----:R-:W-:-:S03]  /*17610*/  IADD3 R0, P5, R162, R4, RZ ;  /* 0x00000004a2007210 */ /* 0x002fc60007fbe0ff */
        /* <DEDUP_REMOVED lines=29> */
[----:B------:R0:W-:Y:S04]  /*177f0*/  STL [R1+0x2b9c], R0 ;  /* 0x002b9c0001007387 */ /* 0x0001e80000100800 */
        /* <DEDUP_REMOVED lines=20> */
[----:B------:R-:W0:Y:S01]  /*17940*/  LDC R178, c[0x0][0x238] ;  /* 0x00008e00ffb27b82 */ /* 0x000e220000000800 */
[----:B---3--:R-:W-:Y:S02]  /*17950*/  IADD3 R0, P4, R192, R4, RZ ;  /* 0x00000004c0007210 */ /* 0x008fe40007f9e0ff */
        /* <DEDUP_REMOVED lines=8> */
[----:B------:R-:W4:Y:S01]  /*179e0*/  LDC R182, c[0x0][0x238] ;  /* 0x00008e00ffb67b82 */ /* 0x000f220000000800 */
[----:B--2---:R-:W-:Y:S02]  /*179f0*/  IADD3 R3, P5, R196, R4, RZ ;  /* 0x00000004c4037210 */ /* 0x004fe40007fbe0ff */
[----:B------:R2:W-:Y:S04]  /*17a00*/  STL [R1+0x2ba0], R0 ;  /* 0x002ba00001007387 */ /* 0x0005e80000100800 */
[----:B------:R1:W-:Y:S01]  /*17a10*/  STL [R1+0x2bdc], R3 ;  /* 0x002bdc0301007387 */ /* 0x0003e20000100800 */
[----:B---3--:R-:W-:Y:S02]  /*17a20*/  LEA.HI.X.SX32 R5, R184, R2, 0x1, P3 ;  /* 0x00000002b8057211 */ /* 0x008fe400018f0eff */
[----:B------:R-:W3:Y:S01]  /*17a30*/  LDC R184, c[0x0][0x238] ;  /* 0x00008e00ffb87b82 */ /* 0x000ee20000000800 */
[----:B--2---:R-:W-:-:S02]  /*17a40*/  IADD3 R0, P3, R198, R4, RZ ;  /* 0x00000004c6007210 */ /* 0x004fc40007f7e0ff */
[----:B------:R2:W-:Y:S01]  /*17a50*/  STL [R1+0x2ba8], R5 ;  /* 0x002ba80501007387 */ /* 0x0005e20000100800 */
[----:B-1----:R-:W-:-:S03]  /*17a60*/  LEA.HI.X.SX32 R3, R186, R2, 0x1, P2 ;  /* 0x00000002ba037211 */ /* 0x002fc600010f0eff */
[----:B------:R1:W-:Y:S04]  /*17a70*/  STL [R1+0x2be4], R0 ;  /* 0x002be40001007387 */ /* 0x0003e80000100800 */
[----:B------:R0:W-:Y:S01]  /*17a80*/  STL [R1+0x2bb0], R3 ;  /* 0x002bb00301007387 */ /* 0x0001e20000100800 */
[----:B--2---:R-:W-:Y:S02]  /*17a90*/  IADD3 R5, P2, R200, R4, RZ ;  /* 0x00000004c8057210 */ /* 0x004fe40007f5e0ff */
[----:B-1----:R-:W-:-:S03]  /*17aa0*/  LEA.HI.X.SX32 R0, R188, R2, 0x1, P1 ;  /* 0x00000002bc007211 */ /* 0x002fc600008f0eff */
[----:B------:R1:W-:Y:S01]  /*17ab0*/  STL [R1+0x2bec], R5 ;  /* 0x002bec0501007387 */ /* 0x0003e20000100800 */
[----:B0-----:R-:W-:-:S03]  /*17ac0*/  IADD3 R3, P1, R202, R4, RZ ;  /* 0x00000004ca037210 */ /* 0x001fc60007f3e0ff */
[----:B------:R0:W-:Y:S04]  /*17ad0*/  STL [R1+0x2bb8], R0 ;  /* 0x002bb80001007387 */ /* 0x0001e80000100800 */
[----:B------:R2:W-:Y:S01]  /*17ae0*/  STL [R1+0x2bf4], R3 ;  /* 0x002bf40301007387 */ /* 0x0005e20000100800 */
[----:B-1----:R-:W-:Y:S02]  /*17af0*/  LEA.HI.X.SX32 R5, R190, R2, 0x1, P0 ;  /* 0x00000002be057211 */ /* 0x002fe400000f0eff */
[----:B0-----:R-:W-:-:S03]  /*17b00*/  IADD3 R0, P0, R204, R4, RZ ;  /* 0x00000004cc007210 */ /* 0x001fc60007f1e0ff */
[----:B------:R0:W-:Y:S01]  /*17b10*/  STL [R1+0x2bc0], R5 ;  /* 0x002bc00501007387 */ /* 0x0001e20000100800 */
[----:B--2---:R-:W-:-:S03]  /*17b20*/  LEA.HI.X.SX32 R3, R192, R2, 0x1, P4 ;  /* 0x00000002c0037211 */ /* 0x004fc600020f0eff */
[----:B------:R1:W-:Y:S04]  /*17b30*/  STL [R1+0x2bfc], R0 ;  /* 0x002bfc0001007387 */ /* 0x0003e80000100800 */
[----:B------:R2:W-:Y:S01]  /*17b40*/  STL [R1+0x2bc8], R3 ;  /* 0x002bc80301007387 */ /* 0x0005e20000100800 */
[----:B0-----:R-:W-:Y:S02]  /*17b50*/  IADD3 R5, P4, R206, R4, RZ ;  /* 0x00000004ce057210 */ /* 0x001fe40007f9e0ff */
[----:B-1----:R-:W-:-:S03]  /*17b60*/  LEA.HI.X.SX32 R0, R194, R2, 0x1, P6 ;  /* 0x00000002c2007211 */ /* 0x002fc600030f0eff */
[----:B------:R0:W-:Y:S01]  /*17b70*/  STL [R1+0x2c04], R5 ;  /* 0x002c040501007387 */ /* 0x0001e20000100800 */
[----:B--2---:R-:W-:-:S03]  /*17b80*/  IADD3 R3, P6, R208, R4, RZ ;  /* 0x00000004d0037210 */ /* 0x004fc60007fde0ff */
[----:B------:R1:W-:Y:S04]  /*17b90*/  STL [R1+0x2bd0], R0 ;  /* 0x002bd00001007387 */ /* 0x0003e80000100800 */
[----:B------:R2:W-:Y:S01]  /*17ba0*/  STL [R1+0x2c0c], R3 ;  /* 0x002c0c0301007387 */ /* 0x0005e20000100800 */
[----:B0-----:R-:W-:Y:S02]  /*17bb0*/  LEA.HI.X.SX32 R5, R196, R2, 0x1, P5 ;  /* 0x00000002c4057211 */ /* 0x001fe400028f0eff */
[----:B------:R-:W0:Y:S01]  /*17bc0*/  LDC R196, c[0x0][0x238] ;  /* 0x00008e00ffc47b82 */ /* 0x000e220000000800 */
[----:B-1----:R-:W-:Y:S02]  /*17bd0*/  IADD3 R0, P5, R210, R4, RZ ;  /* 0x00000004d2007210 */ /* 0x002fe40007fbe0ff */
[----:B------:R1:W-:Y:S01]  /*17be0*/  STL [R1+0x2bd8], R5 ;  /* 0x002bd80501007387 */ /* 0x0003e20000100800 */
[----:B--2---:R-:W-:-:S03]  /*17bf0*/  LEA.HI.X.SX32 R3, R198, R2, 0x1, P3 ;  /* 0x00000002c6037211 */ /* 0x004fc600018f0eff */
[----:B------:R2:W-:Y:S01]  /*17c00*/  STL [R1+0x2c14], R0 ;  /* 0x002c140001007387 */ /* 0x0005e20000100800 */
[----:B------:R-:W0:Y:S03]  /*17c10*/  LDC R198, c[0x0][0x238] ;  /* 0x00008e00ffc67b82 */ /* 0x000e260000000800 */
[----:B------:R4:W-:Y:S01]  /*17c20*/  STL [R1+0x2be0], R3 ;  /* 0x002be00301007387 */ /* 0x0009e20000100800 */
[----:B-1----:R-:W-:Y:S02]  /*17c30*/  IADD3 R5, P3, R212, R4, RZ ;  /* 0x00000004d4057210 */ /* 0x002fe40007f7e0ff */
[----:B--2---:R-:W-:-:S03]  /*17c40*/  LEA.HI.X.SX32 R0, R200, R2, 0x1, P2 ;  /* 0x00000002c8007211 */ /* 0x004fc600010f0eff */
[----:B------:R1:W-:Y:S01]  /*17c50*/  STL [R1+0x2c1c], R5 ;  /* 0x002c1c0501007387 */ /* 0x0003e20000100800 */
[----:B------:R-:W2:Y:S01]  /*17c60*/  LDC R200, c[0x0][0x238] ;  /* 0x00008e00ffc87b82 */ /* 0x000ea20000000800 */
[----:B----4-:R-:W-:Y:S02]  /*17c70*/  IADD3 R3, P2, R214, R4, RZ ;  /* 0x00000004d6037210 */ /* 0x010fe40007f5e0ff */
[----:B------:R4:W-:Y:S04]  /*17c80*/  STL [R1+0x2be8], R0 ;  /* 0x002be80001007387 */ /* 0x0009e80000100800 */
[----:B------:R3:W-:Y:S01]  /*17c90*/  STL [R1+0x2c24], R3 ;  /* 0x002c240301007387 */ /* 0x0007e20000100800 */
[----:B-1----:R-:W-:Y:S02]  /*17ca0*/  LEA.HI.X.SX32 R5, R202, R2, 0x1, P1 ;  /* 0x00000002ca057211 */ /* 0x002fe400008f0eff */
[----:B------:R-:W1:Y:S01]  /*17cb0*/  LDC R202, c[0x0][0x238] ;  /* 0x00008e00ffca7b82 */ /* 0x000e620000000800 */
[----:B----4-:R-:W-:-:S02]  /*17cc0*/  IADD3 R0, P1, R216, R4, RZ ;  /* 0x00000004d8007210 */ /* 0x010fc40007f3e0ff */
[----:B------:R4:W-:Y:S01]  /*17cd0*/  STL [R1+0x2bf0], R5 ;  /* 0x002bf00501007387 */ /* 0x0009e20000100800 */
[----:B---3--:R-:W-:-:S03]  /*17ce0*/  LEA.HI.X.SX32 R3, R204, R2, 0x1, P0 ;  /* 0x00000002cc037211 */ /* 0x008fc600000f0eff */
[----:B------:R3:W-:Y:S04]  /*17cf0*/  STL [R1+0x2c2c], R0 ;  /* 0x002c2c0001007387 */ /* 0x0007e80000100800 */
[----:B------:R0:W-:Y:S01]  /*17d00*/  STL [R1+0x2bf8], R3 ;  /* 0x002bf80301007387 */ /* 0x0001e20000100800 */
[----:B----4-:R-:W-:Y:S02]  /*17d10*/  IADD3 R5, P0, R218, R4, RZ ;  /* 0x00000004da057210 */ /* 0x010fe40007f1e0ff */
[----:B---3--:R-:W-:-:S03]  /*17d20*/  LEA.HI.X.SX32 R0, R206, R2, 0x1, P4 ;  /* 0x00000002ce007211 */ /* 0x008fc600020f0eff */
[----:B------:R3:W-:Y:S01]  /*17d30*/  STL [R1+0x2c34], R5 ;  /* 0x002c340501007387 */ /* 0x0007e20000100800 */
[----:B0-----:R-:W-:-:S03]  /*17d40*/  IADD3 R3, P4, R220, R4, RZ ;  /* 0x00000004dc037210 */ /* 0x001fc60007f9e0ff */
[----:B------:R0:W-:Y:S04]  /*17d50*/  STL [R1+0x2c00], R0 ;  /* 0x002c000001007387 */ /* 0x0001e80000100800 */
[----:B------:R4:W-:Y:S01]  /*17d60*/  STL [R1+0x2c3c], R3 ;  /* 0x002c3c0301007387 */ /* 0x0009e20000100800 */
[----:B---3--:R-:W-:Y:S02]  /*17d70*/  LEA.HI.X.SX32 R5, R208, R2, 0x1, P6 ;  /* 0x00000002d0057211 */ /* 0x008fe400030f0eff */
[----:B0-----:R-:W-:-:S03]  /*17d80*/  IADD3 R0, P6, R120, R4, RZ ;  /* 0x0000000478007210 */ /* 0x001fc60007fde0ff */
        /* <DEDUP_REMOVED lines=53> */
[----:B------:R-:W-:Y:S01]  /*180e0*/  STL [R1+0x2c68], R5 ;  /* 0x002c680501007387 */ /* 0x000fe20000100800 */
[----:B--2---:R-:W-:-:S03]  /*180f0*/  LEA.HI.X.SX32 R3, R248, R2, 0x1, P4 ;  /* 0x00000002f8037211 */ /* 0x004fc600020f0eff */
[----:B------:R1:W-:Y:S01]  /*18100*/  STL [R1+0x283c], R0 ;  /* 0x00283c0001007387 */ /* 0x0003e20000100800 */
[-C--:B------:R-:W-:Y:S01]  /*18110*/  LEA.HI.X.SX32 R4, R132, R2.reuse, 0x1, P6 ;  /* 0x0000000284047211 */ /* 0x080fe200030f0eff */
[----:B------:R-:W2:Y:S02]  /*18120*/  LDC R248, c[0x0][0x238] ;  /* 0x00008e00fff87b82 */ /* 0x000ea40000000800 */
[----:B------:R4:W-:Y:S01]  /*18130*/  STL [R1+0x2840], R3 ;  /* 0x0028400301007387 */ /* 0x0009e20000100800 */
[----:B-1----:R-:W-:-:S03]  /*18140*/  LEA.HI.X.SX32 R0, R232, R2, 0x1, P5 ;  /* 0x00000002e8007211 */ /* 0x002fc600028f0eff */
[----:B------:R-:W-:Y:S02]  /*18150*/  STL [R1+0x1844], R4 ;  /* 0x0018440401007387 */ /* 0x000fe40000100800 */
[----:B------:R-:W1:Y:S01]  /*18160*/  LDC R232, c[0x0][0x238] ;  /* 0x00008e00ffe87b82 */ /* 0x000e620000000800 */
[-C--:B----4-:R-:W-:Y:S01]  /*18170*/  LEA.HI.X.SX32 R3, R237, R2.reuse, 0x1, P3 ;  /* 0x00000002ed037211 */ /* 0x090fe200018f0eff */
[----:B------:R4:W-:Y:S04]  /*18180*/  STL [R1+0x1848], R0 ;  /* 0x0018480001007387 */ /* 0x0009e80000100800 */
[----:B------:R3:W-:Y:S02]  /*18190*/  STL [R1+0x184c], R3 ;  /* 0x00184c0301007387 */ /* 0x0007e40000100800 */
[----:B------:R-:W2:Y:S01]  /*181a0*/  LDC R237, c[0x0][0x238] ;  /* 0x00008e00ffed7b82 */ /* 0x000ea20000000800 */
[----:B----4-:R-:W-:-:S07]  /*181b0*/  LEA.HI.X.SX32 R0, R241, R2, 0x1, P2 ;  /* 0x00000002f1007211 */ /* 0x010fce00010f0eff */
[----:B------:R-:W4:Y:S01]  /*181c0*/  LDC R241, c[0x0][0x238] ;  /* 0x00008e00fff17b82 */ /* 0x000f220000000800 */
[-C--:B---3--:R-:W-:Y:S02]  /*181d0*/  LEA.HI.X.SX32 R3, R246, R2.reuse, 0x1, P1 ;  /* 0x00000002f6037211 */ /* 0x088fe400008f0eff */
[----:B------:R-:W-:Y:S01]  /*181e0*/  LEA.HI.X.SX32 R2, R138, R2, 0x1, P0 ;  /* 0x000000028a027211 */ /* 0x000fe200000f0eff */
[----:B------:R3:W-:Y:S04]  /*181f0*/  STL [R1+0x1850], R0 ;  /* 0x0018500001007387 */ /* 0x0007e80000100800 */
[----:B------:R-:W-:Y:S01]  /*18200*/  STL [R1+0x2838], R3 ;  /* 0x0028380301007387 */ /* 0x000fe20000100800 */
[----:B------:R-:W4:Y:S03]  /*18210*/  LDC R246, c[0x0][0x238] ;  /* 0x00008e00fff67b82 */ /* 0x000f260000000800 */
[----:B------:R0:W-:Y:S01]  /*18220*/  STL [R1+0x1854], R2 ;  /* 0x0018540201007387 */ /* 0x0001e20000100800 */
[----:B---3--:R-:W-:-:S05]  /*18230*/  IMAD.SHL.U32 R0, R134, 0x10, RZ ;  /* 0x0000001086007824 */ /* 0x008fca00078e00ff */
[----:B------:R3:W-:Y:S01]  /*18240*/  STL [R1+0x2cac], R0 ;  /* 0x002cac0001007387 */ /* 0x0007e20000100800 */
[----:B0-----:R-:W-:-:S03]  /*18250*/  IMAD.IADD R2, R244, 0x1, R236 ;  /* 0x00000001f4027824 */ /* 0x001fc600078e02ec */
[----:B------:R-:W-:Y:S04]  /*18260*/  STL [R1+0x13f4], RZ ;  /* 0x0013f4ff01007387 */ /* 0x000fe80000100800 */
[----:B------:R0:W-:Y:S04]  /*18270*/  STL [R1+0x2ca4], R2 ;  /* 0x002ca40201007387 */ /* 0x0001e80000100800 */
[----:B------:R-:W-:Y:S04]  /*18280*/  STL [R1+0xc00], RZ ;  /* 0x000c00ff01007387 */ /* 0x000fe80000100800 */
        /* <DEDUP_REMOVED lines=767> */
[----:B------:R-:W-:Y:S04]  /*1b280*/  STL [R1], RZ ;  /* 0x000000ff01007387 */ /* 0x000fe80000100800 */
        /* <DEDUP_REMOVED lines=99> */
[----:B------:R-:W-:Y:S01]  /*1b8c0*/  STL [R1+0x190], RZ ;  /* 0x000190ff01007387 */ /* 0x000fe20000100800 */
[----:B------:R-:W-:-:S02]  /*1b8d0*/  LOP3.LUT R9, R244, 0x10, RZ, 0x3c, !PT ;  /* 0x00000010f4097812 */ /* 0x000fc400078e3cff */
[C---:B------:R-:W-:Y:S02]  /*1b8e0*/  LOP3.LUT R8, R244.reuse, 0x20, RZ, 0x3c, !PT ;  /* 0x00000020f4087812 */ /* 0x040fe400078e3cff */
[C---:B------:R-:W-:Y:S02]  /*1b8f0*/  LOP3.LUT R7, R244.reuse, 0x30, RZ, 0x3c, !PT ;  /* 0x00000030f4077812 */ /* 0x040fe400078e3cff */
[C---:B------:R-:W-:Y:S02]  /*1b900*/  LOP3.LUT R6, R244.reuse, 0x40, RZ, 0x3c, !PT ;  /* 0x00000040f4067812 */ /* 0x040fe400078e3cff */
[C---:B------:R-:W-:Y:S02]  /*1b910*/  LOP3.LUT R5, R244.reuse, 0x50, RZ, 0x3c, !PT ;  /* 0x00000050f4057812 */ /* 0x040fe400078e3cff */
[C---:B------:R-:W-:Y:S02]  /*1b920*/  LOP3.LUT R4, R244.reuse, 0x60, RZ, 0x3c, !PT ;  /* 0x00000060f4047812 */ /* 0x040fe400078e3cff */
[----:B------:R-:W-:Y:S01]  /*1b930*/  LOP3.LUT R3, R244, 0x70, RZ, 0x3c, !PT ;  /* 0x00000070f4037812 */ /* 0x000fe200078e3cff */
[----:B------:R-:W1:Y:S01]  /*1b940*/  LDC R137, c[0x0][0x230] ;  /* 0x00008c00ff897b82 */ /* 0x000e620000000800 */
[----:B---3--:R-:W-:Y:S01]  /*1b950*/  LOP3.LUT R0, R0, 0x70, RZ, 0xc0, !PT ;  /* 0x0000007000007812 */ /* 0x008fe200078ec0ff */
[----:B------:R-:W-:Y:S01]  /*1b960*/  IMAD R24, R24, 0x1d, RZ ;  /* 0x0000001d18187824 */ /* 0x000fe200078e02ff */
[----:B------:R-:W-:Y:S01]  /*1b970*/  UIADD3.64 UR14, UR4, 0x1fe, URZ ;  /* 0x000001fe040e7897 */ /* 0x000fe2000fffe03f */
[----:B------:R-:W-:Y:S01]  /*1b980*/  IMAD R12, R12, 0x22, RZ ;  /* 0x000000220c0c7824 */ /* 0x000fe200078e02ff */
[----:B------:R-:W-:Y:S01]  /*1b990*/  UIADD3.64 UR10, UR4, 0x200, URZ ;  /* 0x00000200040a7897 */ /* 0x000fe2000fffe03f */
[----:B------:R-:W-:Y:S01]  /*1b9a0*/  IMAD R0, R244, 0x80, R0 ;  /* 0x00000080f4007824 */ /* 0x000fe200078e0200 */
[----:B------:R-:W-:Y:S01]  /*1b9b0*/  SHF.R.S32.HI R179, RZ, 0x1f, R24 ;  /* 0x0000001fffb37819 */ /* 0x000fe20000011418 */
[----:B------:R-:W3:Y:S01]  /*1b9c0*/  LDC R134, c[0x0][0x23c] ;  /* 0x00008f00ff867b82 */ /* 0x000ee20000000800 */
[C---:B------:R-:W-:Y:S01]  /*1b9d0*/  IMAD R64, R11.reuse, 0x7f, RZ ;  /* 0x0000007f0b407824 */ /* 0x040fe200078e02ff */
[----:B------:R-:W-:Y:S01]  /*1b9e0*/  SHF.R.S32.HI R164, RZ, 0x1f, R12 ;  /* 0x0000001fffa47819 */ /* 0x000fe2000001140c */
[C---:B------:R-:W-:Y:S01]  /*1b9f0*/  IMAD R66, R11.reuse, 0x7e, RZ ;  /* 0x0000007e0b427824 */ /* 0x040fe200078e02ff */
[----:B------:R-:W-:Y:S01]  /*1ba00*/  LOP3.LUT R12, R0, 0x20, RZ, 0x3c, !PT ;  /* 0x00000020000c7812 */ /* 0x000fe200078e3cff */
[C---:B------:R-:W-:Y:S01]  /*1ba10*/  IMAD R68, R11.reuse, 0x7d, RZ ;  /* 0x0000007d0b447824 */ /* 0x040fe200078e02ff */
[----:B------:R-:W-:Y:S01]  /*1ba20*/  UIADD3.64 UR14, UR4, 0x202, URZ ;  /* 0x00000202040e7897 */ /* 0x000fe2000fffe03f */
        /* <DEDUP_REMOVED lines=8> */
[----:B------:R-:W-:Y:S01]  /*1bab0*/  IMAD R79, R11, 0x78, RZ ;  /* 0x000000780b4f7824 */ /* 0x000fe200078e02ff */
[----:B------:R-:W-:Y:S01]  /*1bac0*/  UIADD3.64 UR10, UR4, 0x404, URZ ;  /* 0x00000404040a7897 */ /* 0x000fe2000fffe03f */
[----:B-1----:R-:W-:Y:S01]  /*1bad0*/  VIADD R137, R137, 0x7f ;  /* 0x0000007f89897836 */ /* 0x002fe20000000000 */
[----:B------:R-:W-:Y:S01]  /*1bae0*/  UIADD3.64 UR14, UR4, 0x5fe, URZ ;  /* 0x000005fe040e7897 */ /* 0x000fe2000fffe03f */
[C---:B------:R-:W-:Y:S01]  /*1baf0*/  IMAD R81, R11.reuse, 0x77, RZ ;  /* 0x000000770b517824 */ /* 0x040fe200078e02ff */
[----:B------:R-:W-:Y:S01]  /*1bb00*/  UIADD3.64 UR10, UR4, 0x600, URZ ;  /* 0x00000600040a7897 */ /* 0x000fe2000fffe03f */
[C---:B------:R-:W-:Y:S01]  /*1bb10*/  IMAD R84, R11.reuse, 0x76, RZ ;  /* 0x000000760b547824 */ /* 0x040fe200078e02ff */
[----:B------:R-:W-:Y:S01]  /*1bb20*/  UIADD3.64 UR14, UR4, 0x602, URZ ;  /* 0x00000602040e7897 */ /* 0x000fe2000fffe03f */
[C---:B------:R-:W-:Y:S01]  /*1bb30*/  IMAD R86, R11.reuse, 0x75, RZ ;  /* 0x000000750b567824 */ /* 0x040fe200078e02ff */
[----:B------:R-:W-:Y:S01]  /*1bb40*/  UIADD3.64 UR10, UR4, 0x604, URZ ;  /* 0x00000604040a7897 */ /* 0x000fe2000fffe03f */
[----:B---3--:R-:W-:Y:S01]  /*1bb50*/  IMAD.SHL.U32 R13, R134, 0x80, RZ ;  /* 0x00000080860d7824 */ /* 0x008fe200078e00ff */
[----:B------:R-:W-:Y:S01]  /*1bb60*/  SHF.R.S32.HI R134, RZ, 0x1f, R137 ;  /* 0x0000001fff867819 */ /* 0x000fe20000011489 */
[C---:B------:R-:W-:Y:S01]  /*1bb70*/  IMAD R88, R11.reuse, 0x74, RZ ;  /* 0x000000740b587824 */ /* 0x040fe200078e02ff */
[----:B------:R-:W-:Y:S01]  /*1bb80*/  UIADD3.64 UR14, UR4, 0x7fe, URZ ;  /* 0x000007fe040e7897 */ /* 0x000fe2000fffe03f */
[C---:B------:R-:W-:Y:S01]  /*1bb90*/  IMAD R90, R11.reuse, 0x73, RZ ;  /* 0x000000730b5a7824 */ /* 0x040fe200078e02ff */
[----:B------:R-:W-:Y:S01]  /*1bba0*/  LEA.HI R134, R134, R137, RZ, 0x7 ;  /* 0x0000008986867211 */ /* 0x000fe200078f38ff */
        /* <DEDUP_REMOVED lines=21> */
[----:B------:R-:W-:Y:S01]  /*1bd00*/  UMOV UR19, 0x40000040 ;  /* 0x4000004000137882 */ /* 0x000fe20000000000 */
        /* <DEDUP_REMOVED lines=9> */
[----:B------:R-:W-:Y:S01]  /*1bda0*/  SHF.R.S32.HI R52, RZ, 0x1f, R122 ;  /* 0x0000001fff347819 */ /* 0x000fe2000001147a */
        /* <DEDUP_REMOVED lines=10> */
[C---:B0-----:R-:W-:Y:S01]  /*1be50*/  IMAD.SHL.U32 R2, R11.reuse, 0x80, RZ ;  /* 0x000000800b027824 */ /* 0x041fe200078e00ff */
[----:B------:R-:W-:Y:S01]  /*1be60*/  SHF.R.S32.HI R58, RZ, 0x1f, R136 ;  /* 0x0000001fff3a7819 */ /* 0x000fe20000011488 */
[----:B------:R-:W-:Y:S01]  /*1be70*/  IMAD R140, R11, 0x5d, RZ ;  /* 0x0000005d0b8c7824 */ /* 0x000fe200078e02ff */
[----:B------:R-:W-:Y:S01]  /*1be80*/  SHF.R.S32.HI R11, RZ, 0x7, R134 ;  /* 0x00000007ff0b7819 */ /* 0x000fe20000011486 */
[----:B------:R-:W-:Y:S01]  /*1be90*/  IMAD.IADD R24, R236, 0x1, R0 ;  /* 0x00000001ec187824 */ /* 0x000fe200078e0200 */
[----:B------:R-:W-:Y:S01]  /*1bea0*/  LOP3.LUT R11, R0, 0x10, RZ, 0x3c, !PT ;  /* 0x00000010000b7812 */ /* 0x000fe200078e3cff */
[----:B------:R-:W-:Y:S01]  /*1beb0*/  IMAD R20, R20, 0x21, RZ ;  /* 0x0000002114147824 */ /* 0x000fe200078e02ff */
[----:B------:R-:W-:Y:S01]  /*1bec0*/  SHF.R.S32.HI R59, RZ, 0x1f, R138 ;  /* 0x0000001fff3b7819 */ /* 0x000fe2000001148a */
[----:B------:R-:W-:Y:S01]  /*1bed0*/  IMAD.SHL.U32 R21, R21, 0x20, RZ ;  /* 0x0000002015157824 */ /* 0x000fe200078e00ff */
[----:B------:R0:W-:Y:S01]  /*1bee0*/  STL [R1+0x14a4], R24 ;  /* 0x0014a41801007387 */ /* 0x0001e20000100800 */
[----:B------:R-:W-:Y:S01]  /*1bef0*/  IMAD R22, R22, 0x1f, RZ ;  /* 0x0000001f16167824 */ /* 0x000fe200078e02ff */
[----:B------:R-:W-:Y:S01]  /*1bf00*/  SHF.R.S32.HI R166, RZ, 0x1f, R20 ;  /* 0x0000001fffa67819 */ /* 0x000fe20000011414 */
[----:B------:R-:W-:Y:S01]  /*1bf10*/  IMAD R23, R23, 0x1e, RZ ;  /* 0x0000001e17177824 */ /* 0x000fe200078e02ff */
[----:B------:R-:W-:Y:S01]  /*1bf20*/  SHF.R.S32.HI R174, RZ, 0x1f, R21 ;  /* 0x0000001fffae7819 */ /* 0x000fe20000011415 */
[----:B------:R-:W-:Y:S01]  /*1bf30*/  IMAD R183, R26, 0x1b, RZ ;  /* 0x0000001b1ab77824 */ /* 0x000fe200078e02ff */
[C---:B------:R-:W-:Y:S01]  /*1bf40*/  LOP3.LUT R20, R0.reuse, 0x30, RZ, 0x3c, !PT ;  /* 0x0000003000147812 */ /* 0x040fe200078e3cff */
[----:B------:R-:W-:Y:S01]  /*1bf50*/  IMAD R185, R27, 0x1a, RZ ;  /* 0x0000001a1bb97824 */ /* 0x000fe200078e02ff */
[----:B------:R-:W-:Y:S01]  /*1bf60*/  LOP3.LUT R21, R0, 0x40, RZ, 0x3c, !PT ;  /* 0x0000004000157812 */ /* 0x000fe200078e3cff */
[----:B------:R-:W-:Y:S01]  /*1bf70*/  IMAD R186, R28, 0x19, RZ ;  /* 0x000000191cba7824 */ /* 0x000fe200078e02ff */
[----:B------:R-:W-:Y:S01]  /*1bf80*/  SHF.R.S32.HI R176, RZ, 0x1f, R22 ;  /* 0x0000001fffb07819 */ /* 0x000fe20000011416 */
[C---:B0-----:R-:W-:Y:S01]  /*1bf90*/  IMAD.IADD R24, R236.reuse, 0x1, R11 ;  /* 0x00000001ec187824 */ /* 0x041fe200078e020b */
[----:B------:R-:W-:Y:S01]  /*1bfa0*/  SHF.R.S32.HI R177, RZ, 0x1f, R23 ;  /* 0x0000001fffb17819 */ /* 0x000fe20000011417 */
[----:B------:R-:W-:Y:S01]  /*1bfb0*/  IMAD.IADD R11, R236, 0x1, R12 ;  /* 0x00000001ec0b7824 */ /* 0x000fe200078e020c */
[----:B------:R-:W-:Y:S01]  /*1bfc0*/  LOP3.LUT R22, R0, 0x50, RZ, 0x3c, !PT ;  /* 0x0000005000167812 */ /* 0x000fe200078e3cff */
[----:B------:R-:W-:Y:S01]  /*1bfd0*/  IMAD.IADD R12, R236, 0x1, R20 ;  /* 0x00000001ec0c7824 */ /* 0x000fe200078e0214 */
[----:B------:R-:W-:Y:S01]  /*1bfe0*/  STL [R1+0x14a0], R24 ;  /* 0x0014a01801007387 */ /* 0x000fe20000100800 */
[C---:B------:R-:W-:Y:S01]  /*1bff0*/  LOP3.LUT R23, R0.reuse, 0x60, RZ, 0x3c, !PT ;  /* 0x0000006000177812 */ /* 0x040fe200078e3cff */
[----:B------:R-:W-:Y:S01]  /*1c000*/  IMAD R188, R29, 0x18, RZ ;  /* 0x000000181dbc7824 */ /* 0x000fe200078e02ff */
[----:B------:R-:W-:Y:S01]  /*1c010*/  LOP3.LUT R0, R0, 0x70, RZ, 0x3c, !PT ;  /* 0x0000007000007812 */ /* 0x000fe200078e3cff */
[----:B------:R0:W-:Y:S01]  /*1c020*/  STL [R1+0x149c], R11 ;  /* 0x00149c0b01007387 */ /* 0x0001e20000100800 */
[----:B------:R-:W-:Y:S01]  /*1c030*/  SHF.R.S32.HI R26, RZ, 0x1f, R64 ;  /* 0x0000001fff1a7819 */ /* 0x000fe20000011440 */
[----:B------:R-:W-:Y:S01]  /*1c040*/  IMAD R190, R30, 0x17, RZ ;  /* 0x000000171ebe7824 */ /* 0x000fe200078e02ff */
[----:B------:R-:W-:Y:S01]  /*1c050*/  SHF.R.S32.HI R27, RZ, 0x1f, R66 ;  /* 0x0000001fff1b7819 */ /* 0x000fe20000011442 */
[----:B------:R1:W-:Y:S01]  /*1c060*/  STL [R1+0x1498], R12 ;  /* 0x0014980c01007387 */ /* 0x0003e20000100800 */
[----:B------:R-:W-:Y:S01]  /*1c070*/  IMAD.IADD R0, R236, 0x1, R0 ;  /* 0x00000001ec007824 */ /* 0x000fe200078e0200 */
[----:B------:R-:W-:Y:S01]  /*1c080*/  SHF.R.S32.HI R28, RZ, 0x1f, R68 ;  /* 0x0000001fff1c7819 */ /* 0x000fe20000011444 */
[----:B------:R-:W-:Y:S01]  /*1c090*/  IMAD R192, R31, 0x16, RZ ;  /* 0x000000161fc07824 */ /* 0x000fe200078e02ff */
[----:B------:R-:W-:Y:S01]  /*1c0a0*/  SHF.R.S32.HI R29, RZ, 0x1f, R70 ;  /* 0x0000001fff1d7819 */ /* 0x000fe20000011446 */
[----:B------:R-:W-:Y:S01]  /*1c0b0*/  IMAD R194, R32, 0x15, RZ ;  /* 0x0000001520c27824 */ /* 0x000fe200078e02ff */
[----:B------:R-:W-:Y:S01]  /*1c0c0*/  SHF.R.S32.HI R30, RZ, 0x1f, R72 ;  /* 0x0000001fff1e7819 */ /* 0x000fe20000011448 */
[C---:B0-----:R-:W-:Y:S01]  /*1c0d0*/  IMAD.IADD R11, R236.reuse, 0x1, R21 ;  /* 0x00000001ec0b7824 */ /* 0x041fe200078e0215 */
[----:B------:R-:W-:Y:S01]  /*1c0e0*/  SHF.R.S32.HI R31, RZ, 0x1f, R75 ;  /* 0x0000001fff1f7819 */ /* 0x000fe2000001144b */
[----:B------:R-:W-:Y:S01]  /*1c0f0*/  IMAD R195, R33, 0x14, RZ ;  /* 0x0000001421c37824 */ /* 0x000fe200078e02ff */
[----:B------:R-:W-:Y:S01]  /*1c100*/  SHF.R.S32.HI R32, RZ, 0x1f, R77 ;  /* 0x0000001fff207819 */ /* 0x000fe2000001144d */
[----:B-1----:R-:W-:Y:S01]  /*1c110*/  IMAD.IADD R12, R236, 0x1, R22 ;  /* 0x00000001ec0c7824 */ /* 0x002fe200078e0216 */
[----:B------:R0:W-:Y:S01]  /*1c120*/  STL [R1+0x1494], R11 ;  /* 0x0014940b01007387 */ /* 0x0001e20000100800 */
[----:B------:R-:W-:Y:S01]  /*1c130*/  SHF.R.S32.HI R33, RZ, 0x1f, R79 ;  /* 0x0000001fff217819 */ /* 0x000fe2000001144f */
[----:B------:R-:W-:Y:S01]  /*1c140*/  IMAD R197, R34, 0x13, RZ ;  /* 0x0000001322c57824 */ /* 0x000fe200078e02ff */
[----:B------:R-:W-:Y:S01]  /*1c150*/  SHF.R.S32.HI R34, RZ, 0x1f, R81 ;  /* 0x0000001fff227819 */ /* 0x000fe20000011451 */
[----:B------:R1:W-:Y:S01]  /*1c160*/  STL [R1+0x1490], R12 ;  /* 0x0014900c01007387 */ /* 0x0003e20000100800 */
[----:B------:R-:W-:Y:S01]  /*1c170*/  IMAD R199, R35, 0x12, RZ ;  /* 0x0000001223c77824 */ /* 0x000fe200078e02ff */
[----:B------:R-:W-:Y:S01]  /*1c180*/  SHF.R.S32.HI R35, RZ, 0x1f, R84 ;  /* 0x0000001fff237819 */ /* 0x000fe20000011454 */
[----:B------:R-:W-:Y:S01]  /*1c190*/  IMAD R201, R36, 0x11, RZ ;  /* 0x0000001124c97824 */ /* 0x000fe200078e02ff */
[----:B------:R-:W-:Y:S01]  /*1c1a0*/  SHF.R.S32.HI R36, RZ, 0x1f, R86 ;  /* 0x0000001fff247819 */ /* 0x000fe20000011456 */
[----:B------:R-:W-:Y:S01]  /*1c1b0*/  IMAD.SHL.U32 R203, R37, 0x10, RZ ;  /* 0x0000001025cb7824 */ /* 0x000fe200078e00ff */
[----:B------:R-:W-:Y:S01]  /*1c1c0*/  SHF.R.S32.HI R37, RZ, 0x1f, R88 ;  /* 0x0000001fff257819 */ /* 0x000fe20000011458 */
[----:B0-----:R-:W-:Y:S01]  /*1c1d0*/  IMAD.IADD R11, R236, 0x1, R23 ;  /* 0x00000001ec0b7824 */ /* 0x001fe200078e0217 */
[----:B------:R-:W-:Y:S01]  /*1c1e0*/  SHF.R.S32.HI R60, RZ, 0x1f, R140 ;  /* 0x0000001fff3c7819 */ /* 0x000fe2000001148c */
[----:B------:R-:W-:Y:S01]  /*1c1f0*/  IMAD R204, R38, 0xf, RZ ;  /* 0x0000000f26cc7824 */ /* 0x000fe200078e02ff */
[----:B-1----:R-:W-:Y:S01]  /*1c200*/  IADD3 R12, P2, R64, R171, RZ ;  /* 0x000000ab400c7210 */ /* 0x002fe20007f5e0ff */
[----:B------:R-:W-:Y:S01]  /*1c210*/  IMAD R206, R39, 0xe, RZ ;  /* 0x0000000e27ce7824 */ /* 0x000fe200078e02ff */
[----:B------:R0:W-:Y:S01]  /*1c220*/  STL [R1+0x148c], R11 ;  /* 0x00148c0b01007387 */ /* 0x0001e20000100800 */
[----:B------:R-:W-:Y:S01]  /*1c230*/  SHF.R.S32.HI R38, RZ, 0x1f, R90 ;  /* 0x0000001fff267819 */ /* 0x000fe2000001145a */
[----:B------:R-:W-:Y:S01]  /*1c240*/  IMAD R208, R40, 0xd, RZ ;  /* 0x0000000d28d07824 */ /* 0x000fe200078e02ff */
[----:B------:R-:W-:Y:S01]  /*1c250*/  SHF.R.S32.HI R39, RZ, 0x1f, R93 ;  /* 0x0000001fff277819 */ /* 0x000fe2000001145d */
[----:B------:R1:W-:Y:S01]  /*1c260*/  STL [R1+0x1488], R0 ;  /* 0x0014880001007387 */ /* 0x0003e20000100800 */
[----:B------:R-:W-:Y:S01]  /*1c270*/  SHF.R.S32.HI R40, RZ, 0x1f, R95 ;  /* 0x0000001fff287819 */ /* 0x000fe2000001145f */
[----:B------:R-:W-:Y:S01]  /*1c280*/  IMAD R210, R41, 0xc, RZ ;  /* 0x0000000c29d27824 */ /* 0x000fe200078e02ff */
[----:B------:R-:W-:Y:S01]  /*1c290*/  SHF.R.S32.HI R41, RZ, 0x1f, R97 ;  /* 0x0000001fff297819 */ /* 0x000fe20000011461 */
[----:B------:R-:W-:Y:S01]  /*1c2a0*/  IMAD R212, R42, 0xb, RZ ;  /* 0x0000000b2ad47824 */ /* 0x000fe200078e02ff */
[----:B------:R-:W-:Y:S01]  /*1c2b0*/  SHF.R.S32.HI R42, RZ, 0x1f, R100 ;  /* 0x0000001fff2a7819 */ /* 0x000fe20000011464 */
[----:B------:R-:W-:Y:S01]  /*1c2c0*/  IMAD R213, R43, 0xa, RZ ;  /* 0x0000000a2bd57824 */ /* 0x000fe200078e02ff */
[----:B0-----:R-:W-:Y:S01]  /*1c2d0*/  IADD3 R11, P3, R64, R173, RZ ;  /* 0x000000ad400b7210 */ /* 0x001fe20007f7e0ff */
[----:B------:R-:W-:Y:S01]  /*1c2e0*/  IMAD R215, R44, 0x9, RZ ;  /* 0x000000092cd77824 */ /* 0x000fe200078e02ff */
[----:B------:R-:W-:Y:S01]  /*1c2f0*/  SHF.R.S32.HI R43, RZ, 0x1f, R102 ;  /* 0x0000001fff2b7819 */ /* 0x000fe20000011466 */
[----:B------:R-:W-:Y:S01]  /*1c300*/  IMAD.SHL.U32 R217, R45, 0x8, RZ ;  /* 0x000000082dd97824 */ /* 0x000fe200078e00ff */
[----:B-1----:R-:W-:Y:S01]  /*1c310*/  IADD3 R0, P1, R64, R169, RZ ;  /* 0x000000a940007210 */ /* 0x002fe20007f3e0ff */
        /* <DEDUP_REMOVED lines=8> */
[----:B------:R3:W-:Y:S01]  /*1c3a0*/  STL [R1+0x186c], R0 ;  /* 0x00186c0001007387 */ /* 0x0007e20000100800 */
[----:B------:R-:W-:Y:S01]  /*1c3b0*/  IMAD R222, R48, 0x5, RZ ;  /* 0x0000000530de7824 */ /* 0x000fe200078e02ff */
[----:B0-----:R-:W-:Y:S01]  /*1c3c0*/  IADD3 R11, P0, R64, R19, RZ ;  /* 0x00000013400b7210 */ /* 0x001fe20007f1e0ff */
[----:B------:R-:W-:Y:S01]  /*1c3d0*/  IMAD.SHL.U32 R224, R49, 0x4, RZ ;  /* 0x0000000431e07824 */ /* 0x000fe200078e00ff */
[----:B------:R-:W-:Y:S01]  /*1c3e0*/  SHF.R.S32.HI R48, RZ, 0x1f, R113 ;  /* 0x0000001fff307819 */ /* 0x000fe20000011471 */
[----:B------:R-:W-:Y:S01]  /*1c3f0*/  IMAD R225, R50, 0x3, RZ ;  /* 0x0000000332e17824 */ /* 0x000fe200078e02ff */
[C---:B-1----:R-:W-:Y:S01]  /*1c400*/  IADD3 R12, P4, R66.reuse, R173, RZ ;  /* 0x000000ad420c7210 */ /* 0x042fe20007f9e0ff */
[----:B------:R0:W-:Y:S01]  /*1c410*/  STL [R1+0x1874], R11 ;  /* 0x0018740b01007387 */ /* 0x0001e20000100800 */
[----:B------:R-:W-:Y:S01]  /*1c420*/  SHF.R.S32.HI R49, RZ, 0x1f, R115 ;  /* 0x0000001fff317819 */ /* 0x000fe20000011473 */
[----:B------:R-:W-:Y:S01]  /*1c430*/  IMAD.SHL.U32 R227, R51, 0x2, RZ ;  /* 0x0000000233e37824 */ /* 0x000fe200078e00ff */
[----:B---3--:R-:W-:Y:S01]  /*1c440*/  IADD3 R0, P6, R66, R171, RZ ;  /* 0x000000ab42007210 */ /* 0x008fe20007fde0ff */
[----:B------:R1:W-:Y:S01]  /*1c450*/  STL [R1+0x187c], R12 ;  /* 0x00187c0c01007387 */ /* 0x0003e20000100800 */
[----:B------:R-:W-:Y:S01]  /*1c460*/  SHF.R.S32.HI R50, RZ, 0x1f, R118 ;  /* 0x0000001fff327819 */ /* 0x000fe20000011476 */
[----:B------:R-:W-:Y:S01]  /*1c470*/  IMAD R142, R142, 0x5c, RZ ;  /* 0x0000005c8e8e7824 */ /* 0x000fe200078e02ff */
[----:B------:R-:W-:Y:S01]  /*1c480*/  SHF.R.S32.HI R51, RZ, 0x1f, R120 ;  /* 0x0000001fff337819 */ /* 0x000fe20000011478 */
[----:B------:R3:W-:Y:S01]  /*1c490*/  STL [R1+0x1884], R0 ;  /* 0x0018840001007387 */ /* 0x0007e20000100800 */
[----:B------:R-:W-:Y:S01]  /*1c4a0*/  IMAD R145, R145, 0x5b, RZ ;  /* 0x0000005b91917824 */ /* 0x000fe200078e02ff */
[----:B0-----:R-:W-:Y:S01]  /*1c4b0*/  IADD3 R11, P5, R66, R169, RZ ;  /* 0x000000a9420b7210 */ /* 0x001fe20007fbe0ff */
[----:B------:R-:W-:Y:S01]  /*1c4c0*/  IMAD R147, R147, 0x5a, RZ ;  /* 0x0000005a93937824 */ /* 0x000fe200078e02ff */
[----:B------:R-:W-:Y:S01]  /*1c4d0*/  SHF.R.S32.HI R61, RZ, 0x1f, R142 ;  /* 0x0000001fff3d7819 */ /* 0x000fe2000001148e */
[----:B------:R-:W-:Y:S01]  /*1c4e0*/  IMAD R149, R149, 0x59, RZ ;  /* 0x0000005995957824 */ /* 0x000fe200078e02ff */
[----:B------:R-:W-:Y:S01]  /*1c4f0*/  SHF.R.S32.HI R62, RZ, 0x1f, R145 ;  /* 0x0000001fff3e7819 */ /* 0x000fe20000011491 */
[----:B-1----:R-:W-:Y:S01]  /*1c500*/  IMAD.X R12, R26, 0x1, R172, P3 ;  /* 0x000000011a0c7824 */ /* 0x002fe200018e06ac */
[----:B------:R0:W-:Y:S01]  /*1c510*/  STL [R1+0x188c], R11 ;  /* 0x00188c0b01007387 */ /* 0x0001e20000100800 */
[----:B------:R-:W-:Y:S01]  /*1c520*/  SHF.R.S32.HI R63, RZ, 0x1f, R147 ;  /* 0x0000001fff3f7819 */ /* 0x000fe20000011493 */
[----:B------:R-:W-:Y:S01]  /*1c530*/  IMAD R151, R151, 0x58, RZ ;  /* 0x0000005897977824 */ /* 0x000fe200078e02ff */
[----:B---3--:R-:W-:Y:S01]  /*1c540*/  IADD3 R0, P3, R66, R19, RZ ;  /* 0x0000001342007210 */ /* 0x008fe20007f7e0ff */
[----:B------:R1:W-:Y:S01]  /*1c550*/  STL [R1+0x1858], R12 ;  /* 0x0018580c01007387 */ /* 0x0003e20000100800 */
[----:B------:R-:W-:Y:S01]  /*1c560*/  SHF.R.S32.HI R65, RZ, 0x1f, R149 ;  /* 0x0000001fff417819 */ /* 0x000fe20000011495 */
[----:B------:R-:W-:Y:S01]  /*1c570*/  IMAD R153, R153, 0x57, RZ ;  /* 0x0000005799997824 */ /* 0x000fe200078e02ff */
[----:B------:R-:W-:Y:S01]  /*1c580*/  SHF.R.S32.HI R67, RZ, 0x1f, R151 ;  /* 0x0000001fff437819 */ /* 0x000fe20000011497 */
[----:B------:R3:W-:Y:S01]  /*1c590*/  STL [R1+0x1894], R0 ;  /* 0x0018940001007387 */ /* 0x0007e20000100800 */
[----:B------:R-:W-:Y:S01]  /*1c5a0*/  IMAD R156, R156, 0x56, RZ ;  /* 0x000000569c9c7824 */ /* 0x000fe200078e02ff */
[----:B------:R-:W-:Y:S01]  /*1c5b0*/  SHF.R.S32.HI R183, RZ, 0x1f, R183 ;  /* 0x0000001fffb77819 */ /* 0x000fe200000114b7 */
[----:B0-----:R-:W-:Y:S01]  /*1c5c0*/  IMAD.X R11, R26, 0x1, R170, P2 ;  /* 0x000000011a0b7824 */ /* 0x001fe200010e06aa */
[----:B------:R-:W-:Y:S01]  /*1c5d0*/  SHF.R.S32.HI R69, RZ, 0x1f, R153 ;  /* 0x0000001fff457819 */ /* 0x000fe20000011499 */
[----:B------:R-:W-:Y:S01]  /*1c5e0*/  IMAD R158, R158, 0x55, RZ ;  /* 0x000000559e9e7824 */ /* 0x000fe200078e02ff */
[----:B-1----:R-:W-:Y:S01]  /*1c5f0*/  IADD3 R12, P2, R68, R173, RZ ;  /* 0x000000ad440c7210 */ /* 0x002fe20007f5e0ff */
[----:B------:R-:W-:Y:S01]  /*1c600*/  IMAD R160, R160, 0x54, RZ ;  /* 0x00000054a0a07824 */ /* 0x000fe200078e02ff */
[----:B------:R0:W-:Y:S01]  /*1c610*/  STL [R1+0x1860], R11 ;  /* 0x0018600b01007387 */ /* 0x0001e20000100800 */
[----:B------:R-:W-:Y:S01]  /*1c620*/  SHF.R.S32.HI R71, RZ, 0x1f, R156 ;  /* 0x0000001fff477819 */ /* 0x000fe2000001149c */
[----:B---3--:R-:W-:Y:S01]  /*1c630*/  IMAD.X R0, R26, 0x1, R168, P1 ;  /* 0x000000011a007824 */ /* 0x008fe200008e06a8 */
[----:B------:R-:W-:Y:S01]  /*1c640*/  SHF.R.S32.HI R73, RZ, 0x1f, R158 ;  /* 0x0000001fff497819 */ /* 0x000fe2000001149e */
[----:B------:R1:W-:Y:S01]  /*1c650*/  STL [R1+0x189c], R12 ;  /* 0x00189c0c01007387 */ /* 0x0003e20000100800 */
[----:B------:R-:W-:Y:S01]  /*1c660*/  IMAD R163, R163, 0x53, RZ ;  /* 0x00000053a3a37824 */ /* 0x000fe200078e02ff */
[----:B------:R-:W-:Y:S01]  /*1c670*/  SHF.R.S32.HI R74, RZ, 0x1f, R160 ;  /* 0x0000001fff4a7819 */ /* 0x000fe200000114a0 */
[----:B------:R-:W-:Y:S01]  /*1c680*/  IMAD R165, R165, 0x52, RZ ;  /* 0x00000052a5a57824 */ /* 0x000fe200078e02ff */
        /* <DEDUP_REMOVED lines=17> */
[----:B------:R-:W-:Y:S01]  /*1c7a0*/  SHF.R.S32.HI R85, RZ, 0x1f, R180 ;  /* 0x0000001fff557819 */ /* 0x000fe200000114b4 */
[----:B0-----:R-:W-:Y:S01]  /*1c7b0*/  IMAD.X R11, R27, 0x1, R172, P4 ;  /* 0x000000011b0b7824 */ /* 0x001fe200020e06ac */
[----:B------:R-:W-:Y:S01]  /*1c7c0*/  SHF.R.S32.HI R87, RZ, 0x1f, R182 ;  /* 0x0000001fff577819 */ /* 0x000fe200000114b6 */
[----:B------:R-:W-:Y:S01]  /*1c7d0*/  IMAD R184, R184, 0x4c, RZ ;  /* 0x0000004cb8b87824 */ /* 0x000fe200078e02ff */
[----:B------:R-:W-:Y:S01]  /*1c7e0*/  SHF.R.S32.HI R185, RZ, 0x1f, R185 ;  /* 0x0000001fffb97819 */ /* 0x000fe200000114b9 */
[----:B------:R-:W-:Y:S01]  /*1c7f0*/  IMAD R187, R187, 0x4b, RZ ;  /* 0x0000004bbbbb7824 */ /* 0x000fe200078e02ff */
[----:B-1----:R-:W-:Y:S01]  /*1c800*/  IADD3 R12, P4, R68, R19, RZ ;  /* 0x00000013440c7210 */ /* 0x002fe20007f9e0ff */
        /* <DEDUP_REMOVED lines=15> */
[C---:B-1----:R-:W-:Y:S01]  /*1c900*/  IMAD.X R12, R27.reuse, 0x1, R168, P5 ;  /* 0x000000011b0c7824 */ /* 0x042fe200028e06a8 */
        /* <DEDUP_REMOVED lines=23> */
[----:B------:R-:W-:Y:S01]  /*1ca80*/  IMAD.SHL.U32 R211, R211, 0x40, RZ ;  /* 0x00000040d3d37824 */ /* 0x000fe200078e00ff */
        /* <DEDUP_REMOVED lines=52> */
[----:B--2---:R-:W-:Y:S01]  /*1cdd0*/  IMAD R237, R237, 0x31, RZ ;  /* 0x00000031eded7824 */ /* 0x004fe200078e02ff */
        /* <DEDUP_REMOVED lines=12> */
[----:B----4-:R-:W-:Y:S01]  /*1cea0*/  IMAD R241, R241, 0x2d, RZ ;  /* 0x0000002df1f17824 */ /* 0x010fe200078e02ff */
        /* <DEDUP_REMOVED lines=9> */
[----:B--2---:R-:W-:Y:S01]  /*1cf40*/  IADD3 R0, P2, R75, R169, RZ ;  /* 0x000000a94b007210 */ /* 0x004fe20007f5e0ff */
        /* <DEDUP_REMOVED lines=14> */
[----:B--2---:R-:W-:Y:S01]  /*1d030*/  IMAD.X R0, R30, 0x1, R170, P0 ;  /* 0x000000011e007824 */ /* 0x004fe200000e06aa */
        /* <DEDUP_REMOVED lines=15> */
[C---:B------:R-:W-:Y:S01]  /*1d130*/  IMAD.IADD R9, R236.reuse, 0x1, R9 ;  /* 0x00000001ec097824 */ /* 0x040fe200078e0209 */
[C---:B--2---:R-:W-:Y:S01]  /*1d140*/  IADD3 R0, P4, R77.reuse, R171, RZ ;  /* 0x000000ab4d007210 */ /* 0x044fe20007f9e0ff */
[----:B------:R1:W-:Y:S01]  /*1d150*/  STL [R1+0x18e8], R12 ;  /* 0x0018e80c01007387 */ /* 0x0003e20000100800 */
[----:B------:R-:W-:Y:S01]  /*1d160*/  SHF.R.S32.HI R162, RZ, 0x1f, R252 ;  /* 0x0000001fffa27819 */ /* 0x000fe200000114fc */
[----:B------:R-:W-:Y:S01]  /*1d170*/  IMAD.IADD R8, R236, 0x1, R8 ;  /* 0x00000001ec087824 */ /* 0x000fe200078e0208 */
[----:B------:R-:W-:Y:S01]  /*1d180*/  SHF.R.S32.HI R181, RZ, 0x1f, R25 ;  /* 0x0000001fffb57819 */ /* 0x000fe20000011419 */
[----:B------:R2:W-:Y:S01]  /*1d190*/  STL [R1+0x1924], R0 ;  /* 0x0019240001007387 */ /* 0x0005e20000100800 */
[----:B------:R-:W-:Y:S01]  /*1d1a0*/  SHF.R.S32.HI R203, RZ, 0x1f, R203 ;  /* 0x0000001fffcb7819 */ /* 0x000fe200000114cb */
[----:B0-----:R-:W-:Y:S01]  /*1d1b0*/  IMAD.X R11, R30, 0x1, R18, P6 ;  /* 0x000000011e0b7824 */ /* 0x001fe200030e0612 */
[----:B------:R-:W-:Y:S01]  /*1d1c0*/  SHF.R.S32.HI R204, RZ, 0x1f, R204 ;  /* 0x0000001fffcc7819 */ /* 0x000fe200000114cc */
[C---:B------:R-:W-:Y:S01]  /*1d1d0*/  IMAD.IADD R7, R236.reuse, 0x1, R7 ;  /* 0x00000001ec077824 */ /* 0x040fe200078e0207 */
[----:B------:R-:W-:Y:S01]  /*1d1e0*/  SHF.R.S32.HI R206, RZ, 0x1f, R206 ;  /* 0x0000001fffce7819 */ /* 0x000fe200000114ce */
[C---:B------:R-:W-:Y:S01]  /*1d1f0*/  IMAD.IADD R6, R236.reuse, 0x1, R6 ;  /* 0x00000001ec067824 */ /* 0x040fe200078e0206 */
[----:B-1----:R-:W-:Y:S01]  /*1d200*/  IADD3 R12, P6, R77, R169, RZ ;  /* 0x000000a94d0c7210 */ /* 0x002fe20007fde0ff */
[----:B------:R0:W-:Y:S01]  /*1d210*/  STL [R1+0x18f0], R11 ;  /* 0x0018f00b01007387 */ /* 0x0001e20000100800 */
[----:B------:R-:W-:Y:S01]  /*1d220*/  SHF.R.S32.HI R208, RZ, 0x1f, R208 ;  /* 0x0000001fffd07819 */ /* 0x000fe200000114d0 */
[----:B--2---:R-:W-:Y:S01]  /*1d230*/  IMAD.X R0, R31, 0x1, R172, P5 ;  /* 0x000000011f007824 */ /* 0x004fe200028e06ac */
[----:B------:R-:W-:Y:S01]  /*1d240*/  SHF.R.S32.HI R210, RZ, 0x1f, R210 ;  /* 0x0000001fffd27819 */ /* 0x000fe200000114d2 */
[----:B------:R1:W-:Y:S01]  /*1d250*/  STL [R1+0x192c], R12 ;  /* 0x00192c0c01007387 */ /* 0x0003e20000100800 */
[----:B------:R-:W-:Y:S01]  /*1d260*/  SHF.R.S32.HI R212, RZ, 0x1f, R212 ;  /* 0x0000001fffd47819 */ /* 0x000fe200000114d4 */
[C---:B------:R-:W-:Y:S01]  /*1d270*/  IMAD.IADD R5, R236.reuse, 0x1, R5 ;  /* 0x00000001ec057824 */ /* 0x040fe200078e0205 */
[----:B------:R-:W-:Y:S01]  /*1d280*/  SHF.R.S32.HI R213, RZ, 0x1f, R213 ;  /* 0x0000001fffd57819 */ /* 0x000fe200000114d5 */
[----:B------:R2:W-:Y:S01]  /*1d290*/  STL [R1+0x18f8], R0 ;  /* 0x0018f80001007387 */ /* 0x0005e20000100800 */
[----:B------:R-:W-:Y:S01]  /*1d2a0*/  SHF.R.S32.HI R215, RZ, 0x1f, R215 ;  /* 0x0000001fffd77819 */ /* 0x000fe200000114d7 */
[C---:B------:R-:W-:Y:S01]  /*1d2b0*/  IMAD.IADD R4, R236.reuse, 0x1, R4 ;  /* 0x00000001ec047824 */ /* 0x040fe200078e0204 */
[----:B0-----:R-:W-:Y:S01]  /*1d2c0*/  IADD3 R11, P5, R77, R19, RZ ;  /* 0x000000134d0b7210 */ /* 0x001fe20007fbe0ff */
[----:B------:R-:W-:Y:S01]  /*1d2d0*/  IMAD.IADD R3, R236, 0x1, R3 ;  /* 0x00000001ec037824 */ /* 0x000fe200078e0203 */
[----:B------:R-:W-:Y:S01]  /*1d2e0*/  SHF.R.S32.HI R217, RZ, 0x1f, R217 ;  /* 0x0000001fffd97819 */ /* 0x000fe200000114d9 */
[----:B-1----:R-:W-:Y:S01]  /*1d2f0*/  IMAD.X R12, R31, 0x1, R170, P3 ;  /* 0x000000011f0c7824 */ /* 0x002fe200018e06aa */
[----:B------:R-:W-:Y:S01]  /*1d300*/  SHF.R.S32.HI R219, RZ, 0x1f, R219 ;  /* 0x0000001fffdb7819 */ /* 0x000fe200000114db */
[----:B------:R0:W-:Y:S01]  /*1d310*/  STL [R1+0x1934], R11 ;  /* 0x0019340b01007387 */ /* 0x0001e20000100800 */
[----:B------:R-:W-:-:S02]  /*1d320*/  SHF.R.S32.HI R221, RZ, 0x1f, R221 ;  /* 0x0000001fffdd7819 */ /* 0x000fc400000114dd */
[----:B------:R-:W-:Y:S02]  /*1d330*/  CS2R R24, SRZ ;  /* 0x0000000000187805 */ /* 0x000fe4000001ff00 */
[----:B--2---:R-:W-:Y:S01]  /*1d340*/  IADD3 R0, P3, R79, R173, RZ ;  /* 0x000000ad4f007210 */ /* 0x004fe20007f7e0ff */
[----:B------:R1:W-:Y:S01]  /*1d350*/  STL [R1+0x1900], R12 ;  /* 0x0019000c01007387 */ /* 0x0003e20000100800 */
[----:B------:R-:W-:Y:S02]  /*1d360*/  SHF.R.S32.HI R222, RZ, 0x1f, R222 ;  /* 0x0000001fffde7819 */ /* 0x000fe400000114de */
[----:B------:R-:W-:Y:S02]  /*1d370*/  CS2R R26, SRZ ;  /* 0x00000000001a7805 */ /* 0x000fe4000001ff00 */
[----:B------:R-:W-:Y:S01]  /*1d380*/  SHF.R.S32.HI R224, RZ, 0x1f, R224 ;  /* 0x0000001fffe07819 */ /* 0x000fe200000114e0 */
[----:B------:R2:W-:Y:S01]  /*1d390*/  STL [R1+0x193c], R0 ;  /* 0x00193c0001007387 */ /* 0x0005e20000100800 */
[----:B------:R-:W-:Y:S01]  /*1d3a0*/  SHF.R.S32.HI R225, RZ, 0x1f, R225 ;  /* 0x0000001fffe17819 */ /* 0x000fe200000114e1 */
[----:B0-----:R-:W-:Y:S01]  /*1d3b0*/  IMAD.X R11, R31, 0x1, R168, P2 ;  /* 0x000000011f0b7824 */ /* 0x001fe200010e06a8 */
[----:B------:R-:W-:-:S02]  /*1d3c0*/  SHF.R.S32.HI R227, RZ, 0x1f, R227 ;  /* 0x0000001fffe37819 */ /* 0x000fc400000114e3 */
[----:B------:R-:W-:Y:S01]  /*1d3d0*/  CS2R R28, SRZ ;  /* 0x00000000001c7805 */ /* 0x000fe2000001ff00 */
[----:B------:R-:W-:Y:S01]  /*1d3e0*/  UIADD3.64 UR48, UR4, 0xe00, URZ ;  /* 0x00000e0004307897 */ /* 0x000fe2000fffe03f */
[----:B-1----:R-:W-:Y:S01]  /*1d3f0*/  IADD3 R12, P2, R79, R171, RZ ;  /* 0x000000ab4f0c7210 */ /* 0x002fe20007f5e0ff */
[----:B------:R0:W-:Y:S01]  /*1d400*/  STL [R1+0x1908], R11 ;  /* 0x0019080b01007387 */ /* 0x0001e20000100800 */
[----:B------:R-:W-:Y:S01]  /*1d410*/  UIADD3.64 UR52, UR4, 0xe02, URZ ;  /* 0x00000e0204347897 */ /* 0x000fe2000fffe03f */
[----:B--2---:R-:W-:Y:S02]  /*1d420*/  IMAD.X R0, R31, 0x1, R18, P1 ;  /* 0x000000011f007824 */ /* 0x004fe400008e0612 */
[----:B------:R1:W-:Y:S01]  /*1d430*/  STL [R1+0x1944], R12 ;  /* 0x0019440c01007387 */ /* 0x0003e20000100800 */
[----:B------:R-:W-:Y:S01]  /*1d440*/  CS2R R30, SRZ ;  /* 0x00000000001e7805 */ /* 0x000fe2000001ff00 */
[----:B------:R-:W-:Y:S02]  /*1d450*/  UIADD3.64 UR56, UR4, 0xe04, URZ ;  /* 0x00000e0404387897 */ /* 0x000fe4000fffe03f */
[----:B------:R2:W-:Y:S01]  /*1d460*/  STL [R1+0x1910], R0 ;  /* 0x0019100001007387 */ /* 0x0005e20000100800 */
[----:B------:R-:W-:Y:S01]  /*1d470*/  UIADD3.64 UR10, UR6, 0x2, URZ ;  /* 0x00000002060a7897 */ /* 0x000fe2000fffe03f */
[----:B0-----:R-:W-:Y:S01]  /*1d480*/  IADD3 R11, P1, R79, R169, RZ ;  /* 0x000000a94f0b7210 */ /* 0x001fe20007f3e0ff */
[----:B------:R-:W-:Y:S01]  /*1d490*/  UIADD3.64 UR14, UR6, 0x4, URZ ;  /* 0x00000004060e7897 */ /* 0x000fe2000fffe03f */
[----:B-1----:R-:W-:-:S03]  /*1d4a0*/  IMAD.X R12, R32, 0x1, R172, P0 ;  /* 0x00000001200c7824 */ /* 0x002fc600000e06ac */
[----:B------:R0:W-:Y:S01]  /*1d4b0*/  STL [R1+0x194c], R11 ;  /* 0x00194c0b01007387 */ /* 0x0001e20000100800 */
[----:B--2---:R-:W-:-:S03]  /*1d4c0*/  IADD3 R0, P0, R79, R19, RZ ;  /* 0x000000134f007210 */ /* 0x004fc60007f1e0ff */
[----:B------:R1:W-:Y:S04]  /*1d4d0*/  STL [R1+0x1918], R12 ;  /* 0x0019180c01007387 */ /* 0x0003e80000100800 */
[----:B------:R2:W-:Y:S01]  /*1d4e0*/  STL [R1+0x1954], R0 ;  /* 0x0019540001007387 */ /* 0x0005e20000100800 */
[----:B0-----:R-:W-:Y:S01]  /*1d4f0*/  IMAD.X R11, R32, 0x1, R170, P4 ;  /* 0x00000001200b7824 */ /* 0x001fe200020e06aa */
[----:B-1----:R-:W-:-:S04]  /*1d500*/  IADD3 R12, P4, R81, R173, RZ ;  /* 0x000000ad510c7210 */ /* 0x002fc80007f9e0ff */
[----:B------:R0:W-:Y:S01]  /*1d510*/  STL [R1+0x1920], R11 ;  /* 0x0019200b01007387 */ /* 0x0001e20000100800 */
[----:B--2---:R-:W-:-:S03]  /*1d520*/  IMAD.X R0, R32, 0x1, R168, P6 ;  /* 0x0000000120007824 */ /* 0x004fc600030e06a8 */
[----:B------:R1:W-:Y:S04]  /*1d530*/  STL [R1+0x195c], R12 ;  /* 0x00195c0c01007387 */ /* 0x0003e80000100800 */
[----:B------:R2:W-:Y:S01]  /*1d540*/  STL [R1+0x1928], R0 ;  /* 0x0019280001007387 */ /* 0x0005e20000100800 */
[----:B0-----:R-:W-:Y:S01]  /*1d550*/  IADD3 R11, P6, R81, R171, RZ ;  /* 0x000000ab510b7210 */ /* 0x001fe20007fde0ff */
[----:B-1----:R-:W-:-:S04]  /*1d560*/  IMAD.X R12, R32, 0x1, R18, P5 ;  /* 0x00000001200c7824 */ /* 0x002fc800028e0612 */
        /* <DEDUP_REMOVED lines=17> */
[----:B------:R-:W-:Y:S02]  /*1d680*/  CS2R R32, SRZ ;  /* 0x0000000000207805 */ /* 0x000fe4000001ff00 */
[----:B-1----:R-:W-:Y:S02]  /*1d690*/  IADD3 R12, P0, R84, R169, RZ ;  /* 0x000000a9540c7210 */ /* 0x002fe40007f1e0ff */
        /* <DEDUP_REMOVED lines=31> */
[----:B------:R-:W-:Y:S02]  /*1d890*/  CS2R R34, SRZ ;  /* 0x0000000000227805 */ /* 0x000fe4000001ff00 */
[----:B--2---:R-:W-:Y:S01]  /*1d8a0*/  IADD3 R0, P4, R88, R169, RZ ;  /* 0x000000a958007210 */ /* 0x004fe20007f9e0ff */
        /* <DEDUP_REMOVED lines=30> */
[----:B------:R1:W-:Y:S01]  /*1da90*/  STL [R1+0x1a04], R12 ;  /* 0x001a040c01007387 */ /* 0x0003e20000100800 */
[----:B------:R-:W-:-:S03]  /*1daa0*/  CS2R R36, SRZ ;  /* 0x0000000000247805 */ /* 0x000fc6000001ff00 */
        /* <DEDUP_REMOVED lines=165> */
[C---:B--2---:R-:W-:Y:S01]  /*1e500*/  IADD3 R0, P0, R115.reuse, R169, RZ ;  /* 0x000000a973007210 */ /* 0x044fe20007f1e0ff */
        /* <DEDUP_REMOVED lines=1134> */
[----:B------:R-:W-:Y:S02]  /*22bf0*/  IMAD.X R20, R161, 0x1, R172, P3 ;  /* 0x00000001a1147824 */ /* 0x000fe400018e06ac */
        /* <DEDUP_REMOVED lines=24> */
[----:B0-----:R-:W0:Y:S03]  /*22d80*/  LDC R11, c[0x0][0x238] ;  /* 0x00008e00ff0b7b82 */ /* 0x001e260000000800 */
[----:B------:R-:W-:Y:S01]  /*22d90*/  STL [R1+0x23b8], R20 ;  /* 0x0023b81401007387 */ /* 0x000fe20000100800 */
[----:B-1----:R-:W-:Y:S01]  /*22da0*/  IMAD.X R12, R161, 0x1, R170, P2 ;  /* 0x00000001a10c7824 */ /* 0x002fe200010e06aa */
[----:B--2---:R-:W-:-:S05]  /*22db0*/  IADD3 R0, P3, R252, R19, RZ ;  /* 0x00000013fc007210 */ /* 0x004fca0007f7e0ff */
[----:B------:R1:W-:Y:S04]  /*22dc0*/  STL [R1+0x23f4], R0 ;  /* 0x0023f40001007387 */ /* 0x0003e80000100800 */
[----:B------:R2:W-:Y:S01]  /*22dd0*/  STL [R1+0x23c0], R12 ;  /* 0x0023c00c01007387 */ /* 0x0005e20000100800 */
[----:B-1----:R-:W-:Y:S02]  /*22de0*/  IMAD.X R0, R161, 0x1, R168, P1 ;  /* 0x00000001a1007824 */ /* 0x002fe400008e06a8 */
[----:B0-----:R-:W-:-:S05]  /*22df0*/  IMAD R11, R11, 0x22, RZ ;  /* 0x000000220b0b7824 */ /* 0x001fca00078e02ff */
[C---:B------:R-:W-:Y:S02]  /*22e00*/  IADD3 R20, P2, R11.reuse, R173, RZ ;  /* 0x000000ad0b147210 */ /* 0x040fe40007f5e0ff */
[----:B--2---:R-:W-:-:S03]  /*22e10*/  IADD3 R12, P1, R11, R171, RZ ;  /* 0x000000ab0b0c7210 */ /* 0x004fc60007f3e0ff */
[----:B------:R0:W-:Y:S04]  /*22e20*/  STL [R1+0x23fc], R20 ;  /* 0x0023fc1401007387 */ /* 0x0001e80000100800 */
[----:B------:R1:W-:Y:S04]  /*22e30*/  STL [R1+0x23c8], R0 ;  /* 0x0023c80001007387 */ /* 0x0003e80000100800 */
[----:B------:R2:W-:Y:S01]  /*22e40*/  STL [R1+0x2404], R12 ;  /* 0x0024040c01007387 */ /* 0x0005e20000100800 */
[----:B0-----:R-:W-:Y:S01]  /*22e50*/  IMAD.X R20, R161, 0x1, R18, P0 ;  /* 0x00000001a1147824 */ /* 0x001fe200000e0612 */
[----:B-1----:R-:W-:-:S04]  /*22e60*/  IADD3 R0, P0, R11, R169, RZ ;  /* 0x000000a90b007210 */ /* 0x002fc80007f1e0ff */
[----:B------:R0:W-:Y:S01]  /*22e70*/  STL [R1+0x23d0], R20 ;  /* 0x0023d01401007387 */ /* 0x0001e20000100800 */
[----:B--2---:R-:W1:Y:S03]  /*22e80*/  LDC R12, c[0x0][0x238] ;  /* 0x00008e00ff0c7b82 */ /* 0x004e660000000800 */
[----:B------:R2:W-:Y:S01]  /*22e90*/  STL [R1+0x240c], R0 ;  /* 0x00240c0001007387 */ /* 0x0005e20000100800 */
[C---:B0-----:R-:W-:Y:S01]  /*22ea0*/  IMAD.X R20, R162.reuse, 0x1, R172, P4 ;  /* 0x00000001a2147824 */ /* 0x041fe200020e06ac */
[----:B--2---:R-:W-:Y:S01]  /*22eb0*/  IADD3 R0, P4, R11, R19, RZ ;  /* 0x000000130b007210 */ /* 0x004fe20007f9e0ff */
[----:B------:R-:W-:-:S03]  /*22ec0*/  IMAD.X R11, R162, 0x1, R170, P6 ;  /* 0x00000001a20b7824 */ /* 0x000fc600030e06aa */
[----:B------:R-:W-:Y:S04]  /*22ed0*/  STL [R1+0x23d8], R20 ;  /* 0x0023d81401007387 */ /* 0x000fe80000100800 */
[----:B------:R0:W-:Y:S04]  /*22ee0*/  STL [R1+0x2414], R0 ;  /* 0x0024140001007387 */ /* 0x0001e80000100800 */
[----:B------:R2:W-:Y:S01]  /*22ef0*/  STL [R1+0x23e0], R11 ;  /* 0x0023e00b01007387 */ /* 0x0005e20000100800 */
[----:B-1----:R-:W-:Y:S02]  /*22f00*/  IMAD R12, R12, 0x21, RZ ;  /* 0x000000210c0c7824 */ /* 0x002fe400078e02ff */
[----:B0-----:R-:W-:-:S03]  /*22f10*/  IMAD.X R0, R162, 0x1, R168, P5 ;  /* 0x00000001a2007824 */ /* 0x001fc600028e06a8 */
        /* <DEDUP_REMOVED lines=10> */
[----:B0-----:R-:W-:Y:S01]  /*22fc0*/  IMAD.X R20, R164, 0x1, R172, P2 ;  /* 0x00000001a4147824 */ /* 0x001fe200010e06ac */
[----:B--2---:R-:W-:Y:S01]  /*22fd0*/  IADD3 R0, P2, R12, R19, RZ ;  /* 0x000000130c007210 */ /* 0x004fe20007f5e0ff */
[----:B------:R-:W-:-:S03]  /*22fe0*/  IMAD.X R12, R164, 0x1, R170, P1 ;  /* 0x00000001a40c7824 */ /* 0x000fc600008e06aa */
[----:B------:R-:W-:Y:S04]  /*22ff0*/  STL [R1+0x23f8], R20 ;  /* 0x0023f81401007387 */ /* 0x000fe80000100800 */
[----:B------:R0:W-:Y:S04]  /*23000*/  STL [R1+0x2434], R0 ;  /* 0x0024340001007387 */ /* 0x0001e80000100800 */
[----:B------:R2:W-:Y:S01]  /*23010*/  STL [R1+0x2400], R12 ;  /* 0x0024000c01007387 */ /* 0x0005e20000100800 */
[----:B-1----:R-:W-:Y:S02]  /*23020*/  IMAD.SHL.U32 R11, R11, 0x20, RZ ;  /* 0x000000200b0b7824 */ /* 0x002fe400078e00ff */
        /* <DEDUP_REMOVED lines=507> */
[----:B------:R0:W-:Y:S01]  /*24fe0*/  STL [R1+0x27bc], R20 ;  /* 0x0027bc1401007387 */ /* 0x0001e20000100800 */
[----:B------:R-:W-:-:S03]  /*24ff0*/  IMAD.X R21, R224, 0x1, R172, P1 ;  /* 0x00000001e0157824 */ /* 0x000fc600008e06ac */
        /* <DEDUP_REMOVED lines=24> */
[----:B------:R2:W-:Y:S04]  /*25180*/  STL [R1+0x27ec], R0 ;  /* 0x0027ec0001007387 */ /* 0x0005e80000100800 */
[----:B------:R-:W-:Y:S01]  /*25190*/  STL [R1+0x27b8], R21 ;  /* 0x0027b81501007387 */ /* 0x000fe20000100800 */
[----:B0-----:R-:W-:Y:S01]  /*251a0*/  IADD3 R20, P1, R12, R19, RZ ;  /* 0x000000130c147210 */ /* 0x001fe20007f3e0ff */
[----:B--2---:R-:W-:-:S04]  /*251b0*/  IMAD.X R0, R224, 0x1, R170, P0 ;  /* 0x00000001e0007824 */ /* 0x004fc800000e06aa */
[----:B------:R0:W-:Y:S04]  /*251c0*/  STL [R1+0x27f4], R20 ;  /* 0x0027f41401007387 */ /* 0x0001e80000100800 */
[----:B------:R2:W-:Y:S01]  /*251d0*/  STL [R1+0x27c0], R0 ;  /* 0x0027c00001007387 */ /* 0x0005e20000100800 */
[----:B0-----:R-:W-:Y:S02]  /*251e0*/  IMAD.X R20, R224, 0x1, R168, P4 ;  /* 0x00000001e0147824 */ /* 0x001fe400020e06a8 */
[----:B-1----:R-:W-:-:S05]  /*251f0*/  IMAD.SHL.U32 R11, R11, 0x2, RZ ;  /* 0x000000020b0b7824 */ /* 0x002fca00078e00ff */
        /* <DEDUP_REMOVED lines=11> */
[----:B0-----:R-:W0:Y:S01]  /*252b0*/  LDC R12, c[0x0][0x238] ;  /* 0x00008e00ff0c7b82 */ /* 0x001e220000000800 */
[----:B-1----:R-:W-:-:S07]  /*252c0*/  IADD3 R20, P5, R11, R19, RZ ;  /* 0x000000130b147210 */ /* 0x002fce0007fbe0ff */
[----:B------:R-:W1:Y:S01]  /*252d0*/  LDC R11, c[0x0][0x238] ;  /* 0x00008e00ff0b7b82 */ /* 0x000e620000000800 */
[----:B--2---:R-:W-:Y:S01]  /*252e0*/  IMAD.X R0, R225, 0x1, R170, P3 ;  /* 0x00000001e1007824 */ /* 0x004fe200018e06aa */
[----:B------:R0:W-:Y:S04]  /*252f0*/  STL [R1+0x2814], R20 ;  /* 0x0028141401007387 */ /* 0x0001e80000100800 */
[----:B------:R2:W-:Y:S01]  /*25300*/  STL [R1+0x27e0], R0 ;  /* 0x0027e00001007387 */ /* 0x0005e20000100800 */
[----:B0-----:R-:W-:Y:S01]  /*25310*/  IADD3 R20, P3, R173, R12, RZ ;  /* 0x0000000cad147210 */ /* 0x001fe20007f7e0ff */
[----:B--2---:R-:W-:Y:S01]  /*25320*/  IMAD.X R0, R225, 0x1, R168, P2 ;  /* 0x00000001e1007824 */ /* 0x004fe200010e06a8 */
[----:B------:R-:W0:Y:S03]  /*25330*/  LDC R12, c[0x0][0x238] ;  /* 0x00008e00ff0c7b82 */ /* 0x000e260000000800 */
[----:B------:R1:W-:Y:S04]  /*25340*/  STL [R1+0x281c], R20 ;  /* 0x00281c1401007387 */ /* 0x0003e80000100800 */
[----:B------:R2:W-:Y:S01]  /*25350*/  STL [R1+0x27e8], R0 ;  /* 0x0027e80001007387 */ /* 0x0005e20000100800 */
[----:B-1----:R-:W-:-:S02]  /*25360*/  IADD3 R20, P2, R171, R11, RZ ;  /* 0x0000000bab147210 */ /* 0x002fc40007f5e0ff */
[----:B------:R-:W1:Y:S01]  /*25370*/  LDC R11, c[0x0][0x238] ;  /* 0x00008e00ff0b7b82 */ /* 0x000e620000000800 */
[----:B--2---:R-:W-:Y:S02]  /*25380*/  IMAD.X R0, R225, 0x1, R18, P1 ;  /* 0x00000001e1007824 */ /* 0x004fe400008e0612 */
[----:B------:R0:W-:Y:S04]  /*25390*/  STL [R1+0x2824], R20 ;  /* 0x0028241401007387 */ /* 0x0001e80000100800 */
[----:B------:R1:W-:Y:S01]  /*253a0*/  STL [R1+0x27f0], R0 ;  /* 0x0027f00001007387 */ /* 0x0003e20000100800 */
[----:B0-----:R-:W-:Y:S01]  /*253b0*/  IADD3 R20, P1, R169, R12, RZ ;  /* 0x0000000ca9147210 */ /* 0x001fe20007f3e0ff */
[----:B------:R-:W-:-:S04]  /*253c0*/  IMAD.X R12, R227, 0x1, R172, P0 ;  /* 0x00000001e30c7824 */ /* 0x000fc800000e06ac */
[----:B------:R0:W-:Y:S04]  /*253d0*/  STL [R1+0x282c], R20 ;  /* 0x00282c1401007387 */ /* 0x0001e80000100800 */
[----:B------:R2:W-:Y:S01]  /*253e0*/  STL [R1+0x27f8], R12 ;  /* 0x0027f80c01007387 */ /* 0x0005e20000100800 */
[----:B-1----:R-:W-:Y:S02]  /*253f0*/  IADD3 R0, P0, R19, R11, RZ ;  /* 0x0000000b13007210 */ /* 0x002fe40007f1e0ff */
[----:B------:R-:W1:Y:S01]  /*25400*/  LDC R11, c[0x0][0x238] ;  /* 0x00008e00ff0b7b82 */ /* 0x000e620000000800 */
[C---:B0-----:R-:W-:Y:S02]  /*25410*/  IMAD.X R20, R227.reuse, 0x1, R168, P6 ;  /* 0x00000001e3147824 */ /* 0x041fe400030e06a8 */
[----:B------:R0:W-:Y:S01]  /*25420*/  STL [R1+0x2834], R0 ;  /* 0x0028340001007387 */ /* 0x0001e20000100800 */
[----:B--2---:R-:W-:-:S02]  /*25430*/  IMAD.X R12, R227, 0x1, R18, P5 ;  /* 0x00000001e30c7824 */ /* 0x004fc400028e0612 */
[----:B0-----:R-:W-:-:S05]  /*25440*/  IMAD.X R0, R227, 0x1, R170, P4 ;  /* 0x00000001e3007824 */ /* 0x001fca00020e06aa */
[----:B------:R0:W-:Y:S04]  /*25450*/  STL [R1+0x2800], R0 ;  /* 0x0028000001007387 */ /* 0x0001e80000100800 */
[----:B------:R2:W-:Y:S01]  /*25460*/  STL [R1+0x2808], R20 ;  /* 0x0028081401007387 */ /* 0x0005e20000100800 */
[----:B-1----:R-:W-:-:S03]  /*25470*/  SHF.R.S32.HI R11, RZ, 0x1f, R11 ;  /* 0x0000001fff0b7819 */ /* 0x002fc6000001140b */
[----:B------:R1:W-:Y:S02]  /*25480*/  STL [R1+0x2810], R12 ;  /* 0x0028100c01007387 */ /* 0x0003e40000100800 */
[C---:B0-----:R-:W-:Y:S02]  /*25490*/  IMAD.X R0, R11.reuse, 0x1, R172, P3 ;  /* 0x000000010b007824 */ /* 0x041fe400018e06ac */
[----:B--2---:R-:W-:-:S03]  /*254a0*/  IMAD.X R20, R11, 0x1, R170, P2 ;  /* 0x000000010b147824 */ /* 0x004fc600010e06aa */
[----:B------:R0:W-:Y:S01]  /*254b0*/  STL [R1+0x2818], R0 ;  /* 0x0028180001007387 */ /* 0x0001e20000100800 */
[----:B-1----:R-:W-:-:S03]  /*254c0*/  IMAD.X R12, R11, 0x1, R168, P1 ;  /* 0x000000010b0c7824 */ /* 0x002fc600008e06a8 */
[----:B------:R-:W-:Y:S04]  /*254d0*/  STL [R1+0x2820], R20 ;  /* 0x0028201401007387 */ /* 0x000fe80000100800 */
[----:B------:R1:W-:Y:S01]  /*254e0*/  STL [R1+0x2828], R12 ;  /* 0x0028280c01007387 */ /* 0x0003e20000100800 */
[----:B0-----:R-:W-:-:S03]  /*254f0*/  IMAD.X R0, R11, 0x1, R18, P0 ;  /* 0x000000010b007824 */ /* 0x001fc600000e0612 */
[----:B------:R-:W-:Y:S04]  /*25500*/  STL [R1+0x194], RZ ;  /* 0x000194ff01007387 */ /* 0x000fe80000100800 */
[----:B------:R0:W-:Y:S01]  /*25510*/  STL [R1+0x2830], R0 ;  /* 0x0028300001007387 */ /* 0x0001e20000100800 */
[----:B-1----:R-:W-:-:S03]  /*25520*/  SHF.R.S32.HI R12, RZ, 0x1f, R13 ;  /* 0x0000001fff0c7819 */ /* 0x002fc6000001140d */
[----:B------:R1:W-:Y:S04]  /*25530*/  STL [R1+0x198], RZ ;  /* 0x000198ff01007387 */ /* 0x0003e80000100800 */
[----:B------:R1:W-:Y:S01]  /*25540*/  STL [R1+0x19c], RZ ;  /* 0x00019cff01007387 */ /* 0x0003e20000100800 */
[----:B0-----:R-:W-:-:S03]  /*25550*/  SHF.R.S32.HI R0, RZ, 0x1f, R2 ;  /* 0x0000001fff007819 */ /* 0x001fc60000011402 */
        /* <DEDUP_REMOVED lines=23> */
[----:B------:R1:W-:Y:S02]  /*256d0*/  STL [R1+0x1fc], RZ ;  /* 0x0001fcff01007387 */ /* 0x0003e40000100800 */
.L_x_2:
[----:B-----5:R-:W-:Y:S01]  /*256e0*/  STL [R1+0x3640], R9 ;  /* 0x0036400901007387 */ /* 0x020fe20000100800 */
[----:B0-----:R-:W0:Y:S03]  /*256f0*/  LDC R11, c[0x0][0x230] ;  /* 0x00008c00ff0b7b82 */ /* 0x001e260000000800 */
[----:B------:R-:W-:Y:S04]  /*25700*/  STL [R1+0x3998], R9 ;  /* 0x0039980901007387 */ /* 0x000fe80000100800 */
        /* <DEDUP_REMOVED lines=267> */
[----:B------:R2:W-:Y:S04]  /*267c0*/  STL.64 [R1+0x2f88], R150 ;  /* 0x002f889601007387 */ /* 0x0005e80000100a00 */
[----:B--2---:R-:W2:Y:S04]  /*267d0*/  LDL.LU R150, [R1+0x2834] ;  /* 0x0028340001967983 */ /* 0x004ea80000300800 */
[----:B------:R-:W0:Y:S04]  /*267e0*/  LDL.LU R151, [R1+0x13f4] ;  /* 0x0013f40001977983 */ /* 0x000e280000300800 */
[----:B------:R3:W-:Y:S04]  /*267f0*/  STL.64 [R1+0x2f80], R148 ;  /* 0x002f809401007387 */ /* 0x0007e80000100a00 */
[----:B---3--:R-:W3:Y:S04]  /*26800*/  LDL.LU R148, [R1+0x281c] ;  /* 0x00281c0001947983 */ /* 0x008ee80000300800 */
[----:B------:R-:W4:Y:S04]  /*26810*/  LDL.LU R149, [R1+0x2824] ;  /* 0x0028240001957983 */ /* 0x000f280000300800 */
[----:B------:R1:W-:Y:S04]  /*26820*/  STL.64 [R1+0x2f78], R146 ;  /* 0x002f789201007387 */ /* 0x0003e80000100a00 */
[----:B-1----:R-:W3:Y:S04]  /*26830*/  LDL.LU R147, [R1+0x2814] ;  /* 0x0028140001937983 */ /* 0x002ee80000300800 */
[----:B------:R-:W-:Y:S04]  /*26840*/  STL.64 [R1+0x2f70], R144 ;  /* 0x002f709001007387 */ /* 0x000fe80000100a00 */
[----:B------:R-:W-:Y:S04]  /*26850*/  STL.64 [R1+0x2f68], R142 ;  /* 0x002f688e01007387 */ /* 0x000fe80000100a00 */
[----:B------:R-:W-:Y:S04]  /*26860*/  STL.64 [R1+0x2f60], R140 ;  /* 0x002f608c01007387 */ /* 0x000fe80000100a00 */
[----:B------:R-:W-:Y:S04]  /*26870*/  STL [R1+0x3960], R140 ;  /* 0x0039608c01007387 */ /* 0x000fe80000100800 */
[----:B------:R-:W-:Y:S04]  /*26880*/  STL [R1+0x3964], R140 ;  /* 0x0039648c01007387 */ /* 0x000fe80000100800 */
[----:B------:R-:W-:Y:S04]  /*26890*/  STL [R1+0x3968], R140 ;  /* 0x0039688c01007387 */ /* 0x000fe80000100800 */
[----:B------:R-:W-:Y:S04]  /*268a0*/  STL [R1+0x396c], R140 ;  /* 0x00396c8c01007387 */ /* 0x000fe80000100800 */
[----:B------:R-:W-:Y:S04]  /*268b0*/  STL.64 [R1+0x2f58], R138 ;  /* 0x002f588a01007387 */ /* 0x000fe80000100a00 */
[----:B------:R-:W-:Y:S04]  /*268c0*/  STL [R1+0x3950], R139 ;  /* 0x0039508b01007387 */ /* 0x000fe80000100800 */
[----:B------:R-:W-:Y:S04]  /*268d0*/  STL [R1+0x3954], R139 ;  /* 0x0039548b01007387 */ /* 0x000fe80000100800 */
[----:B------:R-:W-:Y:S04]  /*268e0*/  STL [R1+0x3958], R139 ;  /* 0x0039588b01007387 */ /* 0x000fe80000100800 */
[----:B------:R-:W-:Y:S04]  /*268f0*/  STL [R1+0x395c], R139 ;  /* 0x00395c8b01007387 */ /* 0x000fe80000100800 */
        /* <DEDUP_REMOVED lines=120> */
[----:B------:R-:W-:Y:S04]  /*27080*/  STL [R1+0x3938], R55 ;  /* 0x0039383701007387 */ /* 0x000fe80000100800 */
[----:B------:R-:W-:Y:S04]  /*27090*/  STL.64 [R1+0x2e00], R52 ;  /* 0x002e003401007387 */ /* 0x000fe80000100a00 */
[----:B------:R-:W-:Y:S04]  /*270a0*/  STL.64 [R1+0x2df8], R50 ;  /* 0x002df83201007387 */ /* 0x000fe80000100a00 */
[----:B------:R-:W-:Y:S04]  /*270b0*/  STL.64 [R1+0x2df0], R48 ;  /* 0x002df03001007387 */ /* 0x000fe80000100a00 */
[----:B------:R1:W-:Y:S04]  /*270c0*/  STL.64 [R1+0x2de8], R46 ;  /* 0x002de82e01007387 */ /* 0x0003e80000100a00 */
[----:B-1----:R-:W4:Y:S01]  /*270d0*/  LDL R46, [R1+0x2830] ;  /* 0x00283000012e7983 */ /* 0x002f220000100800 */
[----:B0-----:R-:W-:-:S03]  /*270e0*/  IMAD R11, R151, -0x80, R11 ;  /* 0xffffff80970b7824 */ /* 0x001fc600078e020b */
[----:B------:R-:W-:Y:S02]  /*270f0*/  STL.64 [R1+0x2de0], R44 ;  /* 0x002de02c01007387 */ /* 0x000fe40000100a00 */
[----:B------:R-:W-:Y:S02]  /*27100*/  ISETP.GT.AND P0, PT, R11, RZ, PT ;  /* 0x000000ff0b00720c */ /* 0x000fe40003f04270 */
[----:B------:R-:W-:Y:S01]  /*27110*/  STL.64 [R1+0x2dd8], R42 ;  /* 0x002dd82a01007387 */ /* 0x000fe20000100a00 */
[----:B------:R-:W-:-:S03]  /*27120*/  PRMT R133, RZ, 0x7610, R133 ;  /* 0x00007610ff857816 */ /* 0x000fc60000000085 */
[----:B------:R-:W-:Y:S04]  /*27130*/  STL.64 [R1+0x2dd0], R40 ;  /* 0x002dd02801007387 */ /* 0x000fe80000100a00 */
[----:B------:R-:W-:Y:S04]  /*27140*/  STL.64 [R1+0x2dc8], R38 ;  /* 0x002dc82601007387 */ /* 0x000fe80000100a00 */
[----:B------:R-:W-:Y:S01]  /*27150*/  STL.64 [R1+0x2dc0], R36 ;  /* 0x002dc02401007387 */ /* 0x000fe20000100a00 */
[----:B------:R-:W-:Y:S02]  /*27160*/  @P0 IMAD.MOV.U32 R20, RZ, RZ, R19 ;  /* 0x000000ffff140224 */ /* 0x000fe400078e0013 */
[----:B------:R-:W-:Y:S01]  /*27170*/  @P0 IMAD.MOV.U32 R21, RZ, RZ, R18 ;  /* 0x000000ffff150224 */ /* 0x000fe200078e0012 */
[----:B------:R-:W-:Y:S04]  /*27180*/  STL.64 [R1+0x2db8], R34 ;  /* 0x002db82201007387 */ /* 0x000fe80000100a00 */
[----:B------:R-:W-:Y:S04]  /*27190*/  STL.64 [R1+0x2db0], R32 ;  /* 0x002db02001007387 */ /* 0x000fe80000100a00 */
[----:B------:R-:W-:Y:S01]  /*271a0*/  STL.64 [R1+0x2da8], R30 ;  /* 0x002da81e01007387 */ /* 0x000fe20000100a00 */
[----:B------:R-:W-:-:S03]  /*271b0*/  PRMT R61, RZ, 0x7610, R61 ;  /* 0x00007610ff3d7816 */ /* 0x000fc6000000003d */
[----:B------:R-:W-:Y:S04]  /*271c0*/  STL.64 [R1+0x2da0], R28 ;  /* 0x002da01c01007387 */ /* 0x000fe80000100a00 */
[----:B------:R-:W-:Y:S01]  /*271d0*/  STL.64 [R1+0x2d98], R26 ;  /* 0x002d981a01007387 */ /* 0x000fe20000100a00 */
[----:B------:R-:W-:-:S03]  /*271e0*/  MOV R146, UR49 ;  /* 0x0000003100927c02 */ /* 0x000fc60008000f00 */
[----:B------:R-:W-:Y:S01]  /*271f0*/  STL.64 [R1+0x2d90], R24 ;  /* 0x002d901801007387 */ /* 0x000fe20000100a00 */
[----:B------:R-:W-:-:S03]  /*27200*/  MOV R145, UR48 ;  /* 0x0000003000917c02 */ /* 0x000fc60008000f00 */
[----:B------:R-:W3:Y:S01]  /*27210*/  LDL.LU R13, [R1+0x1880] ;  /* 0x00188000010d7983 */ /* 0x000ee20000300800 */
[----:B------:R-:W-:Y:S02]  /*27220*/  MOV R144, UR53 ;  /* 0x0000003500907c02 */ /* 0x000fe40008000f00 */
[----:B------:R-:W-:Y:S01]  /*27230*/  MOV R143, UR52 ;  /* 0x00000034008f7c02 */ /* 0x000fe20008000f00 */
[----:B------:R0:W3:Y:S01]  /*27240*/  @P0 LDG.E.U8 R133, desc[UR60][R20.64] ;  /* 0x0000003c14850981 */ /* 0x0000e2000c1e1100 */
[----:B------:R-:W-:Y:S02]  /*27250*/  MOV R142, UR57 ;  /* 0x00000039008e7c02 */ /* 0x000fe40008000f00 */
[----:B------:R-:W-:Y:S01]  /*27260*/  ISETP.GT.AND P1, PT, R11, 0x1, PT ;  /* 0x000000010b00780c */ /* 0x000fe20003f24270 */
[----:B------:R-:W-:Y:S01]  /*27270*/  STL [R1+0x2d1c], R236 ;  /* 0x002d1cec01007387 */ /* 0x000fe20000100800 */
[----:B------:R-:W-:-:S03]  /*27280*/  MOV R141, UR56 ;  /* 0x00000038008d7c02 */ /* 0x000fc60008000f00 */
[----:B-----5:R-:W-:Y:S01]  /*27290*/  STL [R1+0x2d18], R17 ;  /* 0x002d181101007387 */ /* 0x020fe20000100800 */
[----:B0-----:R-:W-:Y:S02]  /*272a0*/  @P0 IMAD.MOV.U32 R20, RZ, RZ, R169 ;  /* 0x000000ffff140224 */ /* 0x001fe400078e00a9 */
[----:B------:R-:W-:Y:S01]  /*272b0*/  @P0 IMAD.MOV.U32 R21, RZ, RZ, R168 ;  /* 0x000000ffff150224 */ /* 0x000fe200078e00a8 */
[----:B------:R-:W-:Y:S01]  /*272c0*/  STL [R1+0x2d14], R16 ;  /* 0x002d141001007387 */ /* 0x000fe20000100800 */
[----:B------:R-:W-:-:S03]  /*272d0*/  PRMT R75, RZ, 0x7610, R75 ;  /* 0x00007610ff4b7816 */ /* 0x000fc6000000004b */
[----:B------:R-:W-:Y:S04]  /*272e0*/  STL [R1+0x2d10], R15 ;  /* 0x002d100f01007387 */ /* 0x000fe80000100800 */
[----:B------:R-:W-:Y:S04]  /*272f0*/  STL [R1+0x2d0c], R14 ;  /* 0x002d0c0e01007387 */ /* 0x000fe80000100800 */
[----:B------:R-:W-:Y:S04]  /*27300*/  STL [R1+0x2d08], R10 ;  /* 0x002d080a01007387 */ /* 0x000fe80000100800 */
[----:B------:R0:W3:Y:S04]  /*27310*/  @P0 LDG.E.U8 R61, desc[UR60][R20.64] ;  /* 0x0000003c143d0981 */ /* 0x0000e8000c1e1100 */
[----:B------:R-:W-:Y:S04]  /*27320*/  STL [R1+0x3644], R146 ;  /* 0x0036449201007387 */ /* 0x000fe80000100800 */
[----:B------:R-:W-:Y:S01]  /*27330*/  STL [R1+0x3648], R145 ;  /* 0x0036489101007387 */ /* 0x000fe20000100800 */
[----:B0-----:R-:W-:-:S02]  /*27340*/  @P0 IMAD.MOV.U32 R20, RZ, RZ, R171 ;  /* 0x000000ffff140224 */ /* 0x001fc400078e00ab */
        /* <DEDUP_REMOVED lines=11> */
[----:B------:R0:W-:Y:S01]  /*27400*/  STL [R1+0x2d84], R18 ;  /* 0x002d841201007387 */ /* 0x0001e20000100800 */
[----:B------:R-:W-:-:S03]  /*27410*/  PRMT R57, RZ, 0x7610, R57 ;  /* 0x00007610ff397816 */ /* 0x000fc60000000039 */
[----:B------:R2:W3:Y:S04]  /*27420*/  @P0 LDG.E.U8 R91, desc[UR60][R20.64] ;  /* 0x0000003c145b0981 */ /* 0x0004e8000c1e1100 */
[----:B0-----:R-:W3:Y:S04]  /*27430*/  LDL.LU R18, [R1+0x282c] ;  /* 0x00282c0001127983 */ /* 0x001ee80000300800 */
[----:B------:R-:W-:Y:S01]  /*27440*/  STL [R1+0x3664], R169 ;  /* 0x003664a901007387 */ /* 0x000fe20000100800 */
[----:B--2---:R-:W-:-:S03]  /*27450*/  @P1 IMAD.MOV.U32 R20, RZ, RZ, R150 ;  /* 0x000000ffff141224 */ /* 0x004fc600078e0096 */
[----:B------:R-:W-:Y:S04]  /*27460*/  STL [R1+0x3660], R168 ;  /* 0x003660a801007387 */ /* 0x000fe80000100800 */
[----:B------:R-:W-:Y:S04]  /*27470*/  STL [R1+0x3668], R171 ;  /* 0x003668ab01007387 */ /* 0x000fe80000100800 */
[----:B------:R0:W-:Y:S04]  /*27480*/  STL [R1+0x2d80], R170 ;  /* 0x002d80aa01007387 */ /* 0x0001e80000100800 */
[----:B------:R-:W-:Y:S04]  /*27490*/  STL [R1+0x366c], R173 ;  /* 0x00366cad01007387 */ /* 0x000fe80000100800 */
[----:B------:R-:W-:Y:S04]  /*274a0*/  STL [R1+0x2d7c], R172 ;  /* 0x002d7cac01007387 */ /* 0x000fe80000100800 */
[----:B------:R-:W-:Y:S01]  /*274b0*/  STL [R1+0x3670], R150 ;  /* 0x0036709601007387 */ /* 0x000fe20000100800 */
[----:B----4-:R-:W-:-:S03]  /*274c0*/  @P1 IMAD.MOV.U32 R21, RZ, RZ, R46 ;  /* 0x000000ffff151224 */ /* 0x010fc600078e002e */
[----:B------:R-:W2:Y:S04]  /*274d0*/  LDL.LU R46, [R1+0x280c] ;  /* 0x00280c00012e7983 */ /* 0x000ea80000300800 */
[----:B------:R3:W4:Y:S04]  /*274e0*/  @P1 LDG.E.U8 R57, desc[UR60][R20.64] ;  /* 0x0000003c14391981 */ /* 0x000728000c1e1100 */
[----:B------:R-:W2:Y:S01]  /*274f0*/  LDL R21, [R1+0x2828] ;  /* 0x0028280001157983 */ /* 0x000ea20000100800 */
[----:B------:R-:W-:Y:S01]  /*27500*/  PRMT R62, RZ, 0x7610, R62 ;  /* 0x00007610ff3e7816 */ /* 0x000fe2000000003e */
[----:B---3--:R-:W-:-:S02]  /*27510*/  @P1 IMAD.MOV.U32 R20, RZ, RZ, R18 ;  /* 0x000000ffff141224 */ /* 0x008fc400078e0012 */
[----:B------:R-:W-:Y:S04]  /*27520*/  STL [R1+0x3674], R18 ;  /* 0x0036741201007387 */ /* 0x000fe80000100800 */
[----:B--2---:R1:W2:Y:S04]  /*27530*/  @P1 LDG.E.U8 R62, desc[UR60][R20.64] ;  /* 0x0000003c143e1981 */ /* 0x0042a8000c1e1100 */
[----:B------:R-:W3:Y:S01]  /*27540*/  LDL R21, [R1+0x2820] ;  /* 0x0028200001157983 */ /* 0x000ee20000100800 */
[----:B------:R-:W-:Y:S01]  /*27550*/  PRMT R76, RZ, 0x7610, R76 ;  /* 0x00007610ff4c7816 */ /* 0x000fe2000000004c */
[----:B-1----:R-:W-:-:S02]  /*27560*/  @P1 IMAD.MOV.U32 R20, RZ, RZ, R149 ;  /* 0x000000ffff141224 */ /* 0x002fc400078e0095 */
[----:B------:R-:W-:Y:S01]  /*27570*/  STL [R1+0x3678], R149 ;  /* 0x0036789501007387 */ /* 0x000fe20000100800 */
[----:B------:R-:W-:-:S03]  /*27580*/  PRMT R92, RZ, 0x7610, R92 ;  /* 0x00007610ff5c7816 */ /* 0x000fc6000000005c */
[----:B---3--:R1:W3:Y:S04]  /*27590*/  @P1 LDG.E.U8 R76, desc[UR60][R20.64] ;  /* 0x0000003c144c1981 */ /* 0x0082e8000c1e1100 */
[----:B------:R-:W4:Y:S01]  /*275a0*/  LDL R21, [R1+0x2818] ;  /* 0x0028180001157983 */ /* 0x000f220000100800 */
[----:B-1----:R-:W-:-:S03]  /*275b0*/  @P1 IMAD.MOV.U32 R20, RZ, RZ, R148 ;  /* 0x000000ffff141224 */ /* 0x002fc600078e0094 */
[----:B------:R-:W-:Y:S01]  /*275c0*/  STL [R1+0x367c], R148 ;  /* 0x00367c9401007387 */ /* 0x000fe20000100800 */
[----:B------:R-:W-:-:S03]  /*275d0*/  ISETP.GT.AND P0, PT, R11, 0x2, PT ;  /* 0x000000020b00780c */ /* 0x000fc60003f04270 */
[----:B----4-:R1:W4:Y:S04]  /*275e0*/  @P1 LDG.E.U8 R92, desc[UR60][R20.64] ;  /* 0x0000003c145c1981 */ /* 0x010328000c1e1100 */
[----:B------:R-:W2:Y:S01]  /*275f0*/  LDL R21, [R1+0x2810] ;  /* 0x0028100001157983 */ /* 0x000ea20000100800 */
[----:B------:R-:W-:-:S05]  /*27600*/  PRMT R131, RZ, 0x7610, R131 ;  /* 0x00007610ff837816 */ /* 0x000fca0000000083 */
[----:B-1----:R-:W-:Y:S01]  /*27610*/  @P0 IMAD.MOV.U32 R20, RZ, RZ, R147 ;  /* 0x000000ffff140224 */ /* 0x002fe200078e0093 */
[----:B------:R-:W-:Y:S01]  /*27620*/  STL [R1+0x3680], R147 ;  /* 0x0036809301007387 */ /* 0x000fe20000100800 */
[----:B------:R-:W-:-:S03]  /*27630*/  PRMT R74, RZ, 0x7610, R74 ;  /* 0x00007610ff4a7816 */ /* 0x000fc6000000004a */
[----:B--2---:R1:W2:Y:S04]  /*27640*/  @P0 LDG.E.U8 R131, desc[UR60][R20.64] ;  /* 0x0000003c14830981 */ /* 0x0042a8000c1e1100 */
[----:B------:R-:W3:Y:S01]  /*27650*/  LDL R21, [R1+0x2808] ;  /* 0x0028080001157983 */ /* 0x000ee20000100800 */
[----:B-1----:R-:W-:-:S03]  /*27660*/  @P0 IMAD.MOV.U32 R20, RZ, RZ, R46 ;  /* 0x000000ffff140224 */ /* 0x002fc600078e002e */
[----:B------:R-:W-:Y:S04]  /*27670*/  STL [R1+0x3684], R46 ;  /* 0x0036842e01007387 */ /* 0x000fe80000100800 */
[----:B---3--:R1:W3:Y:S04]  /*27680*/  @P0 LDG.E.U8 R74, desc[UR60][R20.64] ;  /* 0x0000003c144a0981 */ /* 0x0082e8000c1e1100 */
[----:B------:R-:W1:Y:S04]  /*27690*/  LDL R20, [R1+0x2800] ;  /* 0x0028000001147983 */ /* 0x000e680000100800 */
[----:B------:R-:W1:Y:S01]  /*276a0*/  LDL R21, [R1+0x2804] ;  /* 0x0028040001157983 */ /* 0x000e620000100800 */
[----:B------:R-:W-:-:S02]  /*276b0*/  PRMT R77, RZ, 0x7610, R77 ;  /* 0x00007610ff4d7816 */ /* 0x000fc4000000004d */
[----:B-1----:R-:W-:-:S04]  /*276c0*/  @P0 LOP3.LUT R21, R21, R20, RZ, 0x3c, !PT ;  /* 0x0000001415150212 */ /* 0x002fc800078e3cff */
[----:B------:R-:W-:-:S04]  /*276d0*/  @P0 LOP3.LUT R20, R21, R20, RZ, 0x3c, !PT ;  /* 0x0000001415140212 */ /* 0x000fc800078e3cff */
[----:B------:R-:W-:-:S05]  /*276e0*/  @P0 LOP3.LUT R21, R21, R20, RZ, 0x3c, !PT ;  /* 0x0000001415150212 */ /* 0x000fca00078e3cff */
[----:B------:R1:W4:Y:S04]  /*276f0*/  @P0 LDG.E.U8 R77, desc[UR60][R20.64] ;  /* 0x0000003c144d0981 */ /* 0x000328000c1e1100 */
[----:B------:R-:W1:Y:S04]  /*27700*/  LDL R20, [R1+0x27f8] ;  /* 0x0027f80001147983 */ /* 0x000e680000100800 */
[----:B------:R-:W1:Y:S01]  /*27710*/  LDL R21, [R1+0x27fc] ;  /* 0x0027fc0001157983 */ /* 0x000e620000100800 */
[----:B------:R-:W-:Y:S02]  /*27720*/  PRMT R93, RZ, 0x7610, R93 ;  /* 0x00007610ff5d7816 */ /* 0x000fe4000000005d */
[----:B-1----:R-:W-:-:S04]  /*27730*/  @P0 LOP3.LUT R21, R21, R20, RZ, 0x3c, !PT ;  /* 0x0000001415150212 */ /* 0x002fc800078e3cff */
[----:B------:R-:W-:-:S04]  /*27740*/  @P0 LOP3.LUT R20, R21, R20, RZ, 0x3c, !PT ;  /* 0x0000001415140212 */ /* 0x000fc800078e3cff */
[----:B------:R-:W-:-:S05]  /*27750*/  @P0 LOP3.LUT R21, R21, R20, RZ, 0x3c, !PT ;  /* 0x0000001415150212 */ /* 0x000fca00078e3cff */
[----:B------:R1:W4:Y:S04]  /*27760*/  @P0 LDG.E.U8 R93, desc[UR60][R20.64] ;  /* 0x0000003c145d0981 */ /* 0x000328000c1e1100 */
[----:B------:R-:W1:Y:S04]  /*27770*/  LDL R20, [R1+0x27f0] ;  /* 0x0027f00001147983 */ /* 0x000e680000100800 */
[----:B------:R-:W1:Y:S01]  /*27780*/  LDL R21, [R1+0x27f4] ;  /* 0x0027f40001157983 */ /* 0x000e620000100800 */
[----:B------:R-:W-:Y:S02]  /*27790*/  ISETP.GT.AND P1, PT, R11, 0x3, PT ;  /* 0x000000030b00780c */ /* 0x000fe40003f24270 */
[----:B------:R-:W-:-:S11]  /*277a0*/  PRMT R56, RZ, 0x7610, R56 ;  /* 0x00007610ff387816 */ /* 0x000fd60000000038 */
[----:B-1----:R-:W-:-:S04]  /*277b0*/  @P1 LOP3.LUT R21, R21, R20, RZ, 0x3c, !PT ;  /* 0x0000001415151212 */ /* 0x002fc800078e3cff */
[----:B------:R-:W-:-:S04]  /*277c0*/  @P1 LOP3.LUT R20, R21, R20, RZ, 0x3c, !PT ;  /* 0x0000001415141212 */ /* 0x000fc800078e3cff */
[----:B------:R-:W-:-:S05]  /*277d0*/  @P1 LOP3.LUT R21, R21, R20, RZ, 0x3c, !PT ;  /* 0x0000001415151212 */ /* 0x000fca00078e3cff */
[----:B------:R1:W3:Y:S04]  /*277e0*/  @P1 LDG.E.U8 R56, desc[UR60][R20.64] ;  /* 0x0000003c14381981 */ /* 0x0002e8000c1e1100 */
        /* <DEDUP_REMOVED lines=589> */
[----:B0-----:R-:W-:Y:S02]  /*29cc0*/  PRMT R170, RZ, 0x7610, R170 ;  /* 0x00007610ffaa7816 */ /* 0x001fe400000000aa */
[----:B-1----:R-:W-:-:S04]  /*29cd0*/  @P1 LOP3.LUT R21, R21, R20, RZ, 0x3c, !PT ;  /* 0x0000001415151212 */ /* 0x002fc800078e3cff */
[----:B------:R-:W-:-:S04]  /*29ce0*/  @P1 LOP3.LUT R20, R21, R20, RZ, 0x3c, !PT ;  /* 0x0000001415141212 */ /* 0x000fc800078e3cff */
[----:B------:R-:W-:-:S05]  /*29cf0*/  @P1 LOP3.LUT R21, R21, R20, RZ, 0x3c, !PT ;  /* 0x0000001415151212 */ /* 0x000fca00078e3cff */
[----:B------:R0:W4:Y:S04]  /*29d00*/  @P1 LDG.E.U8 R170, desc[UR60][R20.64] ;  /* 0x0000003c14aa1981 */ /* 0x000128000c1e1100 */
[----:B------:R-:W0:Y:S04]  /*29d10*/  LDL R20, [R1+0x2558] ;  /* 0x0025580001147983 */ /* 0x000e280000100800 */
[----:B------:R-:W0:Y:S01]  /*29d20*/  LDL R21, [R1+0x255c] ;  /* 0x00255c0001157983 */ /* 0x000e220000100800 */
[----:B------:R-:W-:Y:S02]  /*29d30*/  PRMT R30, RZ, 0x7610, R30 ;  /* 0x00007610ff1e7816 */ /* 0x000fe4000000001e */
[----:B0-----:R-:W-:-:S04]  /*29d40*/  @P1 LOP3.LUT R21, R21, R20, RZ, 0x3c, !PT ;  /* 0x0000001415151212 */ /* 0x001fc800078e3cff */
[----:B------:R-:W-:-:S04]  /*29d50*/  @P1 LOP3.LUT R20, R21, R20, RZ, 0x3c, !PT ;  /* 0x0000001415141212 */ /* 0x000fc800078e3cff */
[----:B------:R-:W-:-:S05]  /*29d60*/  @P1 LOP3.LUT R21, R21, R20, RZ, 0x3c, !PT ;  /* 0x0000001415151212 */ /* 0x000fca00078e3cff */
[----:B------:R0:W4:Y:S04]  /*29d70*/  @P1 LDG.E.U8 R30, desc[UR60][R20.64] ;  /* 0x0000003c141e1981 */ /* 0x000128000c1e1100 */
[----:B------:R-:W0:Y:S04]  /*29d80*/  LDL R20, [R1+0x2550] ;  /* 0x0025500001147983 */ /* 0x000e280000100800 */
[----:B------:R-:W0:Y:S01]  /*29d90*/  LDL R21, [R1+0x2554] ;  /* 0x0025540001157983 */ /* 0x000e220000100800 */
[----:B------:R-:W-:Y:S02]  /*29da0*/  ISETP.GT.AND P0, PT, R11, 0x18, PT ;  /* 0x000000180b00780c */ /* 0x000fe40003f04270 */
[----:B------:R-:W-:-:S11]  /*29db0*/  PRMT R216, RZ, 0x7610, R216 ;  /* 0x00007610ffd87816 */ /* 0x000fd600000000d8 */
[----:B0-----:R-:W-:-:S04]  /*29dc0*/  @P0 LOP3.LUT R21, R21, R20, RZ, 0x3c, !PT ;  /* 0x0000001415150212 */ /* 0x001fc800078e3cff */
        /* <DEDUP_REMOVED lines=698> */
[----:B------:R-:W2:Y:S04]  /*2c970*/  @P0 LDG.E.U8 R9, desc[UR60][R20.64] ;  /* 0x0000003c14090981 */ /* 0x000ea8000c1e1100 */
[----:B--2---:R0:W-:Y:S04]  /*2c980*/  STL [R1+0x1484], R9 ;  /* 0x0014840901007387 */ /* 0x0041e80000100800 */
[----:B0-----:R-:W2:Y:S04]  /*2c990*/  LDL.LU R9, [R1+0x3d84] ;  /* 0x003d840001097983 */ /* 0x001ea80000300800 */
[----:B------:R-:W3:Y:S04]  /*2c9a0*/  LDL R20, [R1+0x2248] ;  /* 0x0022480001147983 */ /* 0x000ee80000100800 */
[----:B------:R-:W3:Y:S01]  /*2c9b0*/  LDL R21, [R1+0x224c] ;  /* 0x00224c0001157983 */ /* 0x000ee20000100800 */
[----:B------:R-:W-:-:S02]  /*2c9c0*/  PRMT R8, RZ, 0x7610, R8 ;  /* 0x00007610ff087816 */ /* 0x000fc40000000008 */
[----:B---3--:R-:W-:-:S04]  /*2c9d0*/  @P0 LOP3.LUT R21, R21, R20, RZ, 0x3c, !PT ;  /* 0x0000001415150212 */ /* 0x008fc800078e3cff */
[----:B------:R-:W-:-:S04]  /*2c9e0*/  @P0 LOP3.LUT R20, R21, R20, RZ, 0x3c, !PT ;  /* 0x0000001415140212 */ /* 0x000fc800078e3cff */
[----:B------:R-:W-:-:S05]  /*2c9f0*/  @P0 LOP3.LUT R21, R21, R20, RZ, 0x3c, !PT ;  /* 0x0000001415150212 */ /* 0x000fca00078e3cff */
[----:B------:R-:W3:Y:S04]  /*2ca00*/  @P0 LDG.E.U8 R8, desc[UR60][R20.64] ;  /* 0x0000003c14080981 */ /* 0x000ee8000c1e1100 */
[----:B---3--:R0:W-:Y:S04]  /*2ca10*/  STL [R1+0x147c], R8 ;  /* 0x00147c0801007387 */ /* 0x0081e80000100800 */
[----:B0-----:R-:W3:Y:S04]  /*2ca20*/  LDL.LU R8, [R1+0x3d80] ;  /* 0x003d800001087983 */ /* 0x001ee80000300800 */
[----:B------:R-:W4:Y:S04]  /*2ca30*/  LDL R20, [R1+0x2240] ;  /* 0x0022400001147983 */ /* 0x000f280000100800 */
[----:B------:R-:W4:Y:S01]  /*2ca40*/  LDL R21, [R1+0x2244] ;  /* 0x0022440001157983 */ /* 0x000f220000100800 */
[----:B--2---:R-:W-:-:S02]  /*2ca50*/  PRMT R9, RZ, 0x7610, R9 ;  /* 0x00007610ff097816 */ /* 0x004fc40000000009 */
[----:B----4-:R-:W-:-:S04]  /*2ca60*/  @P0 LOP3.LUT R21, R21, R20, RZ, 0x3c, !PT ;  /* 0x0000001415150212 */ /* 0x010fc800078e3cff */
[----:B------:R-:W-:-:S04]  /*2ca70*/  @P0 LOP3.LUT R20, R21, R20, RZ, 0x3c, !PT ;  /* 0x0000001415140212 */ /* 0x000fc800078e3cff */
[----:B------:R-:W-:-:S05]  /*2ca80*/  @P0 LOP3.LUT R21, R21, R20, RZ, 0x3c, !PT ;  /* 0x0000001415150212 */ /* 0x000fca00078e3cff */
[----:B------:R-:W2:Y:S04]  /*2ca90*/  @P0 LDG.E.U8 R9, desc[UR60][R20.64] ;  /* 0x0000003c14090981 */ /* 0x000ea8000c1e1100 */
[----:B--2---:R0:W-:Y:S04]  /*2caa0*/  STL [R1+0x1480], R9 ;  /* 0x0014800901007387 */ /* 0x0041e80000100800 */
[----:B0-----:R-:W2:Y:S04]  /*2cab0*/  LDL.LU R9, [R1+0x3d7c] ;  /* 0x003d7c0001097983 */ /* 0x001ea80000300800 */
[----:B------:R-:W4:Y:S04]  /*2cac0*/  LDL R20, [R1+0x2238] ;  /* 0x0022380001147983 */ /* 0x000f280000100800 */
[----:B------:R-:W4:Y:S01]  /*2cad0*/  LDL R21, [R1+0x223c] ;  /* 0x00223c0001157983 */ /* 0x000f220000100800 */
[----:B---3--:R-:W-:-:S02]  /*2cae0*/  PRMT R8, RZ, 0x7610, R8 ;  /* 0x00007610ff087816 */ /* 0x008fc40000000008 */
[----:B----4-:R-:W-:-:S04]  /*2caf0*/  @P0 LOP3.LUT R21, R21, R20, RZ, 0x3c, !PT ;  /* 0x0000001415150212 */ /* 0x010fc800078e3cff */
[----:B------:R-:W-:-:S04]  /*2cb00*/  @P0 LOP3.LUT R20, R21, R20, RZ, 0x3c, !PT ;  /* 0x0000001415140212 */ /* 0x000fc800078e3cff */
[----:B------:R-:W-:-:S05]  /*2cb10*/  @P0 LOP3.LUT R21, R21, R20, RZ, 0x3c, !PT ;  /* 0x0000001415150212 */ /* 0x000fca00078e3cff */
[----:B------:R-:W3:Y:S01]  /*2cb20*/  @P0 LDG.E.U8 R8, desc[UR60][R20.64] ;  /* 0x0000003c14080981 */ /* 0x000ee2000c1e1100 */
[----:B------:R-:W-:-:S03]  /*2cb30*/  ISETP.GT.AND P1, PT, R11, 0x31, PT ;  /* 0x000000310b00780c */ /* 0x000fc60003f24270 */
        /* <DEDUP_REMOVED lines=919> */
[----:B------:R-:W-:-:S02]  /*304b0*/  PRMT R149, RZ, 0x7610, R149 ;  /* 0x00007610ff957816 */ /* 0x000fc40000000095 */
[----:B----4-:R-:W-:-:S04]  /*304c0*/  @P1 LOP3.LUT R21, R21, R20, RZ, 0x3c, !PT ;  /* 0x0000001415151212 */ /* 0x010fc800078e3cff */
[----:B------:R-:W-:-:S04]  /*304d0*/  @P1 LOP3.LUT R20, R21, R20, RZ, 0x3c, !PT ;  /* 0x0000001415141212 */ /* 0x000fc800078e3cff */
[----:B------:R-:W-:-:S05]  /*304e0*/  @P1 LOP3.LUT R21, R21, R20, RZ, 0x3c, !PT ;  /* 0x0000001415151212 */ /* 0x000fca00078e3cff */
[----:B------:R0:W4:Y:S04]  /*304f0*/  @P1 LDG.E.U8 R149, desc[UR60][R20.64] ;  /* 0x0000003c14951981 */ /* 0x000128000c1e1100 */
[----:B------:R-:W0:Y:S04]  /*30500*/  LDL R20, [R1+0x1f10] ;  /* 0x001f100001147983 */ /* 0x000e280000100800 */
[----:B------:R-:W0:Y:S01]  /*30510*/  LDL R21, [R1+0x1f14] ;  /* 0x001f140001157983 */ /* 0x000e220000100800 */
[----:B------:R-:W-:Y:S02]  /*30520*/  ISETP.GT.AND P0, PT, R11, 0x4a, PT ;  /* 0x0000004a0b00780c */ /* 0x000fe40003f04270 */
[----:B--2---:R-:W-:-:S11]  /*30530*/  PRMT R9, RZ, 0x7610, R9 ;  /* 0x00007610ff097816 */ /* 0x004fd60000000009 */
[----:B0-----:R-:W-:-:S04]  /*30540*/  @P0 LOP3.LUT R21, R21, R20, RZ, 0x3c, !PT ;  /* 0x0000001415150212 */ /* 0x001fc800078e3cff */
        /* <DEDUP_REMOVED lines=154> */
[----:B------:R-:W4:Y:S02]  /*30ef0*/  LDL R21, [R1+0x1e8c] ;  /* 0x001e8c0001157983 */ /* 0x000f240000100800 */
[----:B----4-:R-:W-:-:S02]  /*30f00*/  @P0 LOP3.LUT R21, R21, R20, RZ, 0x3c, !PT ;  /* 0x0000001415150212 */ /* 0x010fc400078e3cff */
[----:B--2---:R-:W-:Y:S02]  /*30f10*/  PRMT R9, RZ, 0x7610, R9 ;  /* 0x00007610ff097816 */ /* 0x004fe40000000009 */
        /* <DEDUP_REMOVED lines=20> */
[----:B------:R-:W2:Y:S01]  /*31060*/  @P0 LDG.E.U8 R9, desc[UR60][R20.64] ;  /* 0x0000003c14090981 */ /* 0x000ea2000c1e1100 */
[----:B------:R-:W-:-:S03]  /*31070*/  ISETP.GT.AND P1, PT, R11, 0x4f, PT ;  /* 0x0000004f0b00780c */ /* 0x000fc60003f24270 */
        /* <DEDUP_REMOVED lines=564> */
[----:B------:R-:W3:Y:S04]  /*333c0*/  LDL R20, [R1+0x1c88] ;  /* 0x001c880001147983 */ /* 0x000ee80000100800 */
[----:B------:R-:W3:Y:S02]  /*333d0*/  LDL R21, [R1+0x1c8c] ;  /* 0x001c8c0001157983 */ /* 0x000ee40000100800 */
[----:B---3--:R-:W-:-:S02]  /*333e0*/  @P0 LOP3.LUT R21, R21, R20, RZ, 0x3c, !PT ;  /* 0x0000001415150212 */ /* 0x008fc400078e3cff */
[----:B--2---:R-:W-:Y:S02]  /*333f0*/  PRMT R9, RZ, 0x7610, R9 ;  /* 0x00007610ff097816 */ /* 0x004fe40000000009 */
        /* <DEDUP_REMOVED lines=20> */
[----:B------:R-:W2:Y:S01]  /*33540*/  @P0 LDG.E.U8 R9, desc[UR60][R20.64] ;  /* 0x0000003c14090981 */ /* 0x000ea2000c1e1100 */
[----:B------:R-:W-:-:S03]  /*33550*/  ISETP.GT.AND P1, PT, R11, 0x5f, PT ;  /* 0x0000005f0b00780c */ /* 0x000fc60003f24270 */
        /* <DEDUP_REMOVED lines=109> */
[----:B------:R0:W3:Y:S04]  /*33c30*/  @P1 LDG.E.U8 R150, desc[UR60][R20.64] ;  /* 0x0000003c14961981 */ /* 0x0000e8000c1e1100 */
        /* <DEDUP_REMOVED lines=416> */
[----:B------:R-:W-:Y:S02]  /*35640*/  PRMT R148, RZ, 0x7610, R148 ;  /* 0x00007610ff947816 */ /* 0x000fe40000000094 */
[----:B0-----:R-:W-:-:S04]  /*35650*/  @P1 LOP3.LUT R21, R21, R20, RZ, 0x3c, !PT ;  /* 0x0000001415151212 */ /* 0x001fc800078e3cff */
        /* <DEDUP_REMOVED lines=134> */
[----:B--2---:R-:W-:Y:S02]  /*35ec0*/  PRMT R9, RZ, 0x7610, R9 ;  /* 0x00007610ff097816 */ /* 0x004fe40000000009 */
        /* <DEDUP_REMOVED lines=78> */
[----:B------:R0:W2:Y:S04]  /*363b0*/  @P1 LDG.E.U8 R9, desc[UR60][R20.64] ;  /* 0x0000003c14091981 */ /* 0x0000a8000c1e1100 */
[----:B------:R-:W0:Y:S04]  /*363c0*/  LDL R20, [R1+0x19d0] ;  /* 0x0019d00001147983 */ /* 0x000e280000100800 */
[----:B------:R-:W0:Y:S01]  /*363d0*/  LDL R21, [R1+0x19d4] ;  /* 0x0019d40001157983 */ /* 0x000e220000100800 */
[----:B------:R-:W-:Y:S02]  /*363e0*/  ISETP.GT.AND P0, PT, R11, 0x74, PT ;  /* 0x000000740b00780c */ /* 0x000fe40003f04270 */
[----:B------:R-:W-:-:S11]  /*363f0*/  PRMT R7, RZ, 0x7610, R7 ;  /* 0x00007610ff077816 */ /* 0x000fd60000000007 */
[----:B0-----:R-:W-:-:S04]  /*36400*/  @P0 LOP3.LUT R21, R21, R20, RZ, 0x3c, !PT ;  /* 0x0000001415150212 */ /* 0x001fc800078e3cff */
[----:B------:R-:W-:-:S04]  /*36410*/  @P0 LOP3.LUT R20, R21, R20, RZ, 0x3c, !PT ;  /* 0x0000001415140212 */ /* 0x000fc800078e3cff */
[----:B------:R-:W-:-:S05]  /*36420*/  @P0 LOP3.LUT R21, R21, R20, RZ, 0x3c, !PT ;  /* 0x0000001415150212 */ /* 0x000fca00078e3cff */
[----:B------:R-:W4:Y:S04]  /*36430*/  @P0 LDG.E.U8 R7, desc[UR60][R20.64] ;  /* 0x0000003c14070981 */ /* 0x000f28000c1e1100 */
[----:B----4-:R0:W-:Y:S04]  /*36440*/  STL [R1+0x1040], R7 ;  /* 0x0010400701007387 */ /* 0x0101e80000100800 */
[----:B0-----:R-:W4:Y:S04]  /*36450*/  LDL.LU R7, [R1+0x3994] ;  /* 0x0039940001077983 */ /* 0x001f280000300800 */
[----:B------:R-:W3:Y:S04]  /*36460*/  LDL R20, [R1+0x19c8] ;  /* 0x0019c80001147983 */ /* 0x000ee80000100800 */
[----:B------:R-:W3:Y:S02]  /*36470*/  LDL R21, [R1+0x19cc] ;  /* 0x0019cc0001157983 */ /* 0x000ee40000100800 */
[----:B---3--:R-:W-:-:S02]  /*36480*/  @P0 LOP3.LUT R21, R21, R20, RZ, 0x3c, !PT ;  /* 0x0000001415150212 */ /* 0x008fc400078e3cff */
[----:B----4-:R-:W-:Y:S02]  /*36490*/  PRMT R7, RZ, 0x7610, R7 ;  /* 0x00007610ff077816 */ /* 0x010fe40000000007 */
[----:B------:R-:W-:-:S04]  /*364a0*/  @P0 LOP3.LUT R20, R21, R20, RZ, 0x3c, !PT ;  /* 0x0000001415140212 */ /* 0x000fc800078e3cff */
[----:B------:R-:W-:-:S05]  /*364b0*/  @P0 LOP3.LUT R21, R21, R20, RZ, 0x3c, !PT ;  /* 0x0000001415150212 */ /* 0x000fca00078e3cff */
[----:B------:R-:W3:Y:S04]  /*364c0*/  @P0 LDG.E.U8 R7, desc[UR60][R20.64] ;  /* 0x0000003c14070981 */ /* 0x000ee8000c1e1100 */
[----:B---3--:R0:W-:Y:S04]  /*364d0*/  STL [R1+0x1038], R7 ;  /* 0x0010380701007387 */ /* 0x0081e80000100800 */
[----:B0-----:R-:W3:Y:S04]  /*364e0*/  LDL.LU R7, [R1+0x3990] ;  /* 0x0039900001077983 */ /* 0x001ee80000300800 */
[----:B------:R-:W4:Y:S04]  /*364f0*/  LDL R20, [R1+0x19c0] ;  /* 0x0019c00001147983 */ /* 0x000f280000100800 */
[----:B------:R-:W4:Y:S02]  /*36500*/  LDL R21, [R1+0x19c4] ;  /* 0x0019c40001157983 */ /* 0x000f240000100800 */
[----:B----4-:R-:W-:-:S02]  /*36510*/  @P0 LOP3.LUT R21, R21, R20, RZ, 0x3c, !PT ;  /* 0x0000001415150212 */ /* 0x010fc400078e3cff */
[----:B---3--:R-:W-:Y:S02]  /*36520*/  PRMT R7, RZ, 0x7610, R7 ;  /* 0x00007610ff077816 */ /* 0x008fe40000000007 */
        /* <DEDUP_REMOVED lines=11> */
[----:B------:R-:W3:Y:S01]  /*365e0*/  @P0 LDG.E.U8 R7, desc[UR60][R20.64] ;  /* 0x0000003c14070981 */ /* 0x000ee2000c1e1100 */
[----:B------:R-:W-:-:S03]  /*365f0*/  ISETP.GT.AND P1, PT, R11, 0x75, PT ;  /* 0x000000750b00780c */ /* 0x000fc60003f24270 */
        /* <DEDUP_REMOVED lines=35> */
[----:B---3--:R-:W-:-:S11]  /*36830*/  PRMT R7, RZ, 0x7610, R7 ;  /* 0x00007610ff077816 */ /* 0x008fd60000000007 */
[----:B0-----:R-:W-:-:S04]  /*36840*/  @P0 LOP3.LUT R21, R21, R20, RZ, 0x3c, !PT ;  /* 0x0000001415150212 */ /* 0x001fc800078e3cff */
[----:B------:R-:W-:-:S04]  /*36850*/  @P0 LOP3.LUT R20, R21, R20, RZ, 0x3c, !PT ;  /* 0x0000001415140212 */ /* 0x000fc800078e3cff */
[----:B------:R-:W-:-:S05]  /*36860*/  @P0 LOP3.LUT R21, R21, R20, RZ, 0x3c, !PT ;  /* 0x0000001415150212 */ /* 0x000fca00078e3cff */
[----:B------:R-:W3:Y:S04]  /*36870*/  @P0 LDG.E.U8 R7, desc[UR60][R20.64] ;  /* 0x0000003c14070981 */ /* 0x000ee8000c1e1100 */
[----:B---3--:R0:W-:Y:S04]  /*36880*/  STL [R1+0x1020], R7 ;  /* 0x0010200701007387 */ /* 0x0081e80000100800 */
[----:B0-----:R-:W3:Y:S04]  /*36890*/  LDL.LU R7, [R1+0x3980] ;  /* 0x0039800001077983 */ /* 0x001ee80000300800 */
[----:B------:R-:W2:Y:S04]  /*368a0*/  LDL R20, [R1+0x1988] ;  /* 0x0019880001147983 */ /* 0x000ea80000100800 */
[----:B------:R-:W2:Y:S02]  /*368b0*/  LDL R21, [R1+0x198c] ;  /* 0x00198c0001157983 */ /* 0x000ea40000100800 */
[----:B--2---:R-:W-:-:S02]  /*368c0*/  @P0 LOP3.LUT R21, R21, R20, RZ, 0x3c, !PT ;  /* 0x0000001415150212 */ /* 0x004fc400078e3cff */
[----:B---3--:R-:W-:Y:S02]  /*368d0*/  PRMT R7, RZ, 0x7610, R7 ;  /* 0x00007610ff077816 */ /* 0x008fe40000000007 */
        /* <DEDUP_REMOVED lines=30> */
[----:B------:R0:W2:Y:S04]  /*36ac0*/  @P1 LDG.E.U8 R7, desc[UR60][R20.64] ;  /* 0x0000003c14071981 */ /* 0x0000a8000c1e1100 */
        /* <DEDUP_REMOVED lines=13> */
[----:B------:R-:W4:Y:S04]  /*36ba0*/  @P1 LDG.E.U8 R4, desc[UR60][R20.64] ;  /* 0x0000003c14041981 */ /* 0x000f28000c1e1100 */
[----:B----4-:R0:W-:Y:S04]  /*36bb0*/  STL [R1+0x100c], R4 ;  /* 0x00100c0401007387 */ /* 0x0101e80000100800 */
[----:B0-----:R-:W4:Y:S04]  /*36bc0*/  LDL.LU R4, [R1+0x3970] ;  /* 0x0039700001047983 */ /* 0x001f280000300800 */
[----:B------:R-:W2:Y:S04]  /*36bd0*/  LDL R20, [R1+0x1958] ;  /* 0x0019580001147983 */ /* 0x000ea80000100800 */
[----:B------:R-:W2:Y:S02]  /*36be0*/  LDL R21, [R1+0x195c] ;  /* 0x00195c0001157983 */ /* 0x000ea40000100800 */
[----:B--2---:R-:W-:-:S02]  /*36bf0*/  @P1 LOP3.LUT R21, R21, R20, RZ, 0x3c, !PT ;  /* 0x0000001415151212 */ /* 0x004fc400078e3cff */
[----:B----4-:R-:W-:Y:S02]  /*36c00*/  PRMT R4, RZ, 0x7610, R4 ;  /* 0x00007610ff047816 */ /* 0x010fe40000000004 */
        /* <DEDUP_REMOVED lines=149> */
[----:B------:R-:W3:Y:S04]  /*37560*/  @P0 LDG.E.U8 R132, desc[UR60][R20.64] ;  /* 0x0000003c14840981 */ /* 0x000ee8000c1e1100 */
[----:B----4-:R0:W-:Y:S04]  /*37570*/  STL [R1+0xfbc], R107 ;  /* 0x000fbc6b01007387 */ /* 0x0101e80000100800 */
[----:B0-----:R-:W4:Y:S04]  /*37580*/  LDL R107, [R1+0x18a4] ;  /* 0x0018a400016b7983 */ /* 0x001f280000100800 */
        /* <DEDUP_REMOVED lines=35> */
[----:B------:R-:W2:Y:S01]  /*377c0*/  LDL R21, [R1+0x18a0] ;  /* 0x0018a00001157983 */ /* 0x000ea20000100800 */
[----:B------:R-:W-:Y:S01]  /*377d0*/  PRMT R128, RZ, 0x7610, R128 ;  /* 0x00007610ff807816 */ /* 0x000fe20000000080 */
[----:B----4-:R-:W-:Y:S01]  /*377e0*/  @P1 IMAD.MOV.U32 R20, RZ, RZ, R107 ;  /* 0x000000ffff141224 */ /* 0x010fe200078e006b */
[----:B------:R-:W-:Y:S02]  /*377f0*/  PRMT R126, RZ, 0x7610, R126 ;  /* 0x00007610ff7e7816 */ /* 0x000fe4000000007e */
[----:B------:R-:W-:Y:S02]  /*37800*/  ISETP.GT.AND P0, PT, R11, 0x7e, PT ;  /* 0x0000007e0b00780c */ /* 0x000fe40003f04270 */
[----:B------:R-:W-:Y:S01]  /*37810*/  PRMT R54, RZ, 0x7610, R54 ;  /* 0x00007610ff367816 */ /* 0x000fe20000000036 */
[----:B------:R-:W4:Y:S04]  /*37820*/  LDL R107, [R1+0x187c] ;  /* 0x00187c00016b7983 */ /* 0x000f280000100800 */
[----:B--2---:R0:W2:Y:S04]  /*37830*/  @P1 LDG.E.U8 R128, desc[UR60][R20.64] ;  /* 0x0000003c14801981 */ /* 0x0040a8000c1e1100 */
[----:B------:R-:W0:Y:S04]  /*37840*/  LDL R20, [R1+0x1898] ;  /* 0x0018980001147983 */ /* 0x000e280000100800 */
[----:B------:R-:W0:Y:S02]  /*37850*/  LDL R21, [R1+0x189c] ;  /* 0x00189c0001157983 */ /* 0x000e240000100800 */
[----:B0-----:R-:W-:-:S04]  /*37860*/  @P1 LOP3.LUT R21, R21, R20, RZ, 0x3c, !PT ;  /* 0x0000001415151212 */ /* 0x001fc800078e3cff */
[----:B------:R-:W-:-:S04]  /*37870*/  @P1 LOP3.LUT R20, R21, R20, RZ, 0x3c, !PT ;  /* 0x0000001415141212 */ /* 0x000fc800078e3cff */
[----:B------:R-:W-:-:S05]  /*37880*/  @P1 LOP3.LUT R21, R21, R20, RZ, 0x3c, !PT ;  /* 0x0000001415151212 */ /* 0x000fca00078e3cff */
[----:B------:R0:W2:Y:S04]  /*37890*/  @P1 LDG.E.U8 R126, desc[UR60][R20.64] ;  /* 0x0000003c147e1981 */ /* 0x0000a8000c1e1100 */
[----:B------:R-:W0:Y:S04]  /*378a0*/  LDL R20, [R1+0x1890] ;  /* 0x0018900001147983 */ /* 0x000e280000100800 */
[----:B------:R-:W0:Y:S02]  /*378b0*/  LDL R21, [R1+0x1894] ;  /* 0x0018940001157983 */ /* 0x000e240000100800 */
[----:B0-----:R-:W-:-:S04]  /*378c0*/  @P0 LOP3.LUT R21, R21, R20, RZ, 0x3c, !PT ;  /* 0x0000001415150212 */ /* 0x001fc800078e3cff */
        /* <DEDUP_REMOVED lines=14> */
[----:B------:R-:W4:Y:S01]  /*379b0*/  LDL R21, [R1+0x1884] ;  /* 0x0018840001157983 */ /* 0x000f220000100800 */
[----:B------:R-:W-:Y:S01]  /*379c0*/  PRMT R55, RZ, 0x7610, R55 ;  /* 0x00007610ff377816 */ /* 0x000fe20000000037 */
[----:B----4-:R-:W-:-:S02]  /*379d0*/  @P0 IMAD.MOV.U32 R20, RZ, RZ, R21 ;  /* 0x000000ffff140224 */ /* 0x010fc400078e0015 */
[----:B------:R-:W-:-:S05]  /*379e0*/  @P0 IMAD.MOV.U32 R21, RZ, RZ, R13 ;  /* 0x000000ffff150224 */ /* 0x000fca00078e000d */
[----:B------:R0:W4:Y:S04]  /*379f0*/  @P0 LDG.E.U8 R55, desc[UR60][R20.64] ;  /* 0x0000003c14370981 */ /* 0x000128000c1e1100 */
[----:B------:R-:W-:Y:S01]  /*37a00*/  STL [R1+0x2d74], R13 ;  /* 0x002d740d01007387 */ /* 0x000fe20000100800 */
[----:B0-----:R-:W-:Y:S02]  /*37a10*/  LOP3.LUT R20, R57, 0xffff, RZ, 0xc0, !PT ;  /* 0x0000ffff39147812 */ /* 0x001fe400078ec0ff */
[----:B------:R-:W-:-:S04]  /*37a20*/  LOP3.LUT R21, R133, 0xffff, RZ, 0xc0, !PT ;  /* 0x0000ffff85157812 */ /* 0x000fc800078ec0ff */
[----:B------:R-:W-:Y:S01]  /*37a30*/  PRMT R57, R21, 0x3340, R20 ;  /* 0x0000334015397816 */ /* 0x000fe20000000014 */
[----:B----4-:R0:W-:Y:S04]  /*37a40*/  STL [R1+0xf94], R55 ;  /* 0x000f943701007387 */ /* 0x0101e80000100800 */
[----:B0-----:R-:W4:Y:S04]  /*37a50*/  LDL.LU R55, [R1+0x3938] ;  /* 0x0039380001377983 */ /* 0x001f280000300800 */
[----:B------:R-:W2:Y:S04]  /*37a60*/  LDL.LU R133, [R1+0x3934] ;  /* 0x0039340001857983 */ /* 0x000ea80000300800 */
[----:B------:R-:W3:Y:S01]  /*37a70*/  LDL R20, [R1+0x1878] ;  /* 0x0018780001147983 */ /* 0x000ee20000100800 */
[----:B------:R-:W-:Y:S01]  /*37a80*/  PRMT R13, RZ, 0x7610, R13 ;  /* 0x00007610ff0d7816 */ /* 0x000fe2000000000d */
[----:B---3--:R-:W-:-:S02]  /*37a90*/  @P0 IMAD.MOV.U32 R21, RZ, RZ, R20 ;  /* 0x000000ffff150224 */ /* 0x008fc400078e0014 */
[----:B------:R-:W-:Y:S02]  /*37aa0*/  @P0 IMAD.MOV.U32 R20, RZ, RZ, R107 ;  /* 0x000000ffff140224 */ /* 0x000fe400078e006b */
[----:B------:R-:W3:Y:S04]  /*37ab0*/  LDL R107, [R1+0x1860] ;  /* 0x00186000016b7983 */ /* 0x000ee80000100800 */
[----:B------:R0:W4:Y:S02]  /*37ac0*/  @P0 LDG.E.U8 R13, desc[UR60][R20.64] ;  /* 0x0000003c140d0981 */ /* 0x000124000c1e1100 */
[----:B0-----:R-:W-:Y:S02]  /*37ad0*/  LOP3.LUT R21, R131, 0xffff, RZ, 0xc0, !PT ;  /* 0x0000ffff83157812 */ /* 0x001fe400078ec0ff */
[----:B------:R-:W-:-:S04]  /*37ae0*/  LOP3.LUT R20, R56, 0xffff, RZ, 0xc0, !PT ;  /* 0x0000ffff38147812 */ /* 0x000fc800078ec0ff */
[----:B------:R-:W-:Y:S01]  /*37af0*/  PRMT R56, R21, 0x3340, R20 ;  /* 0x0000334015387816 */ /* 0x000fe20000000014 */
[----:B----4-:R0:W-:Y:S04]  /*37b00*/  STL [R1+0xf88], R13 ;  /* 0x000f880d01007387 */ /* 0x0101e80000100800 */
[----:B0-----:R-:W4:Y:S04]  /*37b10*/  LDL R13, [R1+0x1864] ;  /* 0x00186400010d7983 */ /* 0x001f280000100800 */
[----:B------:R-:W3:Y:S04]  /*37b20*/  LDL.LU R131, [R1+0x3930] ;  /* 0x0039300001837983 */ /* 0x000ee80000300800 */
[----:B------:R-:W4:Y:S04]  /*37b30*/  LDL R21, [R1+0x1870] ;  /* 0x0018700001157983 */ /* 0x000f280000100800 */
[----:B------:R-:W4:Y:S01]  /*37b40*/  LDL R20, [R1+0x1874] ;  /* 0x0018740001147983 */ /* 0x000f220000100800 */
[----:B------:R-:W-:-:S02]  /*37b50*/  ISETP.GT.AND P0, PT, R11, 0x7f, PT ;  /* 0x0000007f0b00780c */ /* 0x000fc40003f04270 */
[----:B--2---:R-:W-:-:S11]  /*37b60*/  PRMT R133, RZ, 0x7610, R133 ;  /* 0x00007610ff857816 */ /* 0x004fd60000000085 */
[----:B----4-:R0:W2:Y:S02]  /*37b70*/  @P0 LDG.E.U8 R133, desc[UR60][R20.64] ;  /* 0x0000003c14850981 */ /* 0x0100a4000c1e1100 */
[----:B0-----:R-:W-:Y:S02]  /*37b80*/  LOP3.LUT R21, R129, 0xffff, RZ, 0xc0, !PT ;  /* 0x0000ffff81157812 */ /* 0x001fe400078ec0ff */
[----:B------:R-:W-:Y:S01]  /*37b90*/  LOP3.LUT R20, R59, 0xffff, RZ, 0xc0, !PT ;  /* 0x0000ffff3b147812 */ /* 0x000fe200078ec0ff */
[----:B------:R-:W4:Y:S03]  /*37ba0*/  LDL.LU R129, [R1+0x392c] ;  /* 0x00392c0001817983 */ /* 0x000f260000300800 */
[----:B------:R-:W-:Y:S02]  /*37bb0*/  PRMT R59, R21, 0x3340, R20 ;  /* 0x00003340153b7816 */ /* 0x000fe40000000014 */
[----:B------:R-:W2:Y:S04]  /*37bc0*/  LDL R21, [R1+0x1868] ;  /* 0x0018680001157983 */ /* 0x000ea80000100800 */
[----:B------:R-:W2:Y:S01]  /*37bd0*/  LDL R20, [R1+0x186c] ;  /* 0x00186c0001147983 */ /* 0x000ea20000100800 */
[----:B---3--:R-:W-:-:S02]  /*37be0*/  PRMT R131, RZ, 0x7610, R131 ;  /* 0x00007610ff837816 */ /* 0x008fc40000000083 */
[----:B------:R-:W-:Y:S02]  /*37bf0*/  LOP3.LUT R23, R23, 0xffff, RZ, 0xc0, !PT ;  /* 0x0000ffff17177812 */ /* 0x000fe400078ec0ff */
[----:B------:R-:W-:Y:S02]  /*37c00*/  LOP3.LUT R22, R22, 0xffff, RZ, 0xc0, !PT ;  /* 0x0000ffff16167812 */ /* 0x000fe400078ec0ff */
[----:B----4-:R-:W-:Y:S01]  /*37c10*/  PRMT R129, RZ, 0x7610, R129 ;  /* 0x00007610ff817816 */ /* 0x010fe20000000081 */
[----:B--2---:R0:W2:Y:S02]  /*37c20*/  @P0 LDG.E.U8 R131, desc[UR60][R20.64] ;  /* 0x0000003c14830981 */ /* 0x0040a4000c1e1100 */
[----:B0-----:R-:W-:Y:S02]  /*37c30*/  LOP3.LUT R21, R127, 0xffff, RZ, 0xc0, !PT ;  /* 0x0000ffff7f157812 */ /* 0x001fe400078ec0ff */
[----:B------:R-:W-:Y:S01]  /*37c40*/  LOP3.LUT R20, R58, 0xffff, RZ, 0xc0, !PT ;  /* 0x0000ffff3a147812 */ /* 0x000fe200078ec0ff */
[----:B------:R-:W3:Y:S03]  /*37c50*/  LDL.LU R127, [R1+0x3928] ;  /* 0x00392800017f7983 */ /* 0x000ee60000300800 */
[----:B------:R-:W-:Y:S01]  /*37c60*/  PRMT R58, R21, 0x3340, R20 ;  /* 0x00003340153a7816 */ /* 0x000fe20000000014 */
[----:B------:R-:W-:-:S02]  /*37c70*/  @P0 IMAD.MOV.U32 R20, RZ, RZ, R13 ;  /* 0x000000ffff140224 */ /* 0x000fc400078e000d */
[----:B------:R-:W-:Y:S01]  /*37c80*/  @P0 IMAD.MOV.U32 R21, RZ, RZ, R107 ;  /* 0x000000ffff150224 */ /* 0x000fe200078e006b */
[----:B------:R-:W4:Y:S04]  /*37c90*/  LDL.LU R13, [R1+0x185c] ;  /* 0x00185c00010d7983 */ /* 0x000f280000300800 */
[----:B------:R-:W2:Y:S04]  /*37ca0*/  LDL R107, [R1+0x14a4] ;  /* 0x0014a400016b7983 */ /* 0x000ea80000100800 */
[----:B------:R0:W2:Y:S02]  /*37cb0*/  @P0 LDG.E.U8 R129, desc[UR60][R20.64] ;  /* 0x0000003c14810981 */ /* 0x0000a4000c1e1100 */
[----:B0-----:R-:W-:-:S02]  /*37cc0*/  LOP3.LUT R21, R60, 0xffff, RZ, 0xc0, !PT ;  /* 0x0000ffff3c157812 */ /* 0x001fc400078ec0ff */
[----:B------:R-:W-:Y:S02]  /*37cd0*/  PRMT R60, R23, 0x3340, R22 ;  /* 0x00003340173c7816 */ /* 0x000fe40000000016 */
[----:B------:R-:W-:Y:S02]  /*37ce0*/  LOP3.LUT R23, R239, 0xffff, RZ, 0xc0, !PT ;  /* 0x0000ffffef177812 */ /* 0x000fe400078ec0ff */
[----:B------:R-:W2:Y:S01]  /*37cf0*/  LDL R239, [R1+0x1858] ;  /* 0x0018580001ef7983 */ /* 0x000ea20000100800 */
[----:B------:R-:W-:Y:S02]  /*37d00*/  LOP3.LUT R20, R249, 0xffff, RZ, 0xc0, !PT ;  /* 0x0000fffff9147812 */ /* 0x000fe400078ec0ff */
[----:B------:R-:W-:Y:S02]  /*37d10*/  LOP3.LUT R22, R229, 0xffff, RZ, 0xc0, !PT ;  /* 0x0000ffffe5167812 */ /* 0x000fe400078ec0ff */
[----:B------:R-:W-:Y:S02]  /*37d20*/  PRMT R249, R21, 0x3340, R20 ;  /* 0x0000334015f97816 */ /* 0x000fe40000000014 */
[----:B------:R-:W-:-:S02]  /*37d30*/  LOP3.LUT R21, R153, 0xffff, RZ, 0xc0, !PT ;  /* 0x0000ffff99157812 */ /* 0x000fc400078ec0ff */
[----:B------:R-:W-:Y:S02]  /*37d40*/  LOP3.LUT R20, R152, 0xffff, RZ, 0xc0, !PT ;  /* 0x0000ffff98147812 */ /* 0x000fe400078ec0ff */
[----:B------:R-:W-:Y:S02]  /*37d50*/  PRMT R152, R23, 0x3340, R22 ;  /* 0x0000334017987816 */ /* 0x000fe40000000016 */
[----:B------:R-:W-:-:S04]  /*37d60*/  PRMT R23, R21, 0x3340, R20 ;  /* 0x0000334015177816 */ /* 0x000fc80000000014 */
[----:B------:R-:W-:Y:S02]  /*37d70*/  PRMT R23, R152, 0x5410, R23 ;  /* 0x0000541098177816 */ /* 0x000fe40000000017 */
[----:B------:R-:W-:Y:S02]  /*37d80*/  PRMT R20, R57, 0x5410, R56 ;  /* 0x0000541039147816 */ /* 0x000fe40000000038 */
[----:B------:R-:W-:Y:S02]  /*37d90*/  PRMT R21, R59, 0x5410, R58 ;  /* 0x000054103b157816 */ /* 0x000fe4000000003a */
[----:B------:R-:W-:Y:S01]  /*37da0*/  PRMT R22, R60, 0x5410, R249 ;  /* 0x000054103c167816 */ /* 0x000fe200000000f9 */
[----:B------:R-:W2:Y:S04]  /*37db0*/  LDL.LU R56, [R1+0x3924] ;  /* 0x0039240001387983 */ /* 0x000ea80000300800 */
[----:B------:R-:W2:Y:S04]  /*37dc0*/  LDL.LU R57, [R1+0x3920] ;  /* 0x0039200001397983 */ /* 0x000ea80000300800 */
[----:B------:R-:W2:Y:S04]  /*37dd0*/  LDL.LU R58, [R1+0x391c] ;  /* 0x00391c00013a7983 */ /* 0x000ea80000300800 */
[----:B------:R-:W2:Y:S04]  /*37de0*/  LDL.LU R59, [R1+0x3918] ;  /* 0x00391800013b7983 */ /* 0x000ea80000300800 */
[----:B------:R-:W2:Y:S01]  /*37df0*/  LDL.LU R60, [R1+0x3914] ;  /* 0x00391400013c7983 */ /* 0x000ea20000300800 */
[----:B---3--:R-:W-:Y:S01]  /*37e00*/  PRMT R127, RZ, 0x7610, R127 ;  /* 0x00007610ff7f7816 */ /* 0x008fe2000000007f */
[----:B----4-:R-:W-:-:S02]  /*37e10*/  @P0 IMAD.MOV.U32 R152, RZ, RZ, R13 ;  /* 0x000000ffff980224 */ /* 0x010fc400078e000d */
[----:B--2---:R-:W-:-:S05]  /*37e20*/  @P0 IMAD.MOV.U32 R153, RZ, RZ, R239 ;  /* 0x000000ffff990224 */ /* 0x004fca00078e00ef */
[----:B------:R0:W2:Y:S01]  /*37e30*/  @P0 LDG.E.U8 R127, desc[UR60][R152.64] ;  /* 0x0000003c987f0981 */ /* 0x0000a2000c1e1100 */
[----:B------:R-:W-:Y:S06]  /*37e40*/  BAR.SYNC.DEFER_BLOCKING 0x0 ;  /* 0x0000000000007b1d */ /* 0x000fec0000010000 */
[----:B------:R1:W-:Y:S02]  /*37e50*/  STS.128 [R107], R20 ;  /* 0x000000146b007388 */ /* 0x0003e40000000c00 */
[----:B-1----:R-:W-:Y:S02]  /*37e60*/  LOP3.LUT R23, R61, 0xffff, RZ, 0xc0, !PT ;  /* 0x0000ffff3d177812 */ /* 0x002fe400078ec0ff */
[----:B------:R-:W-:-:S02]  /*37e70*/  LOP3.LUT R22, R62, 0xffff, RZ, 0xc0, !PT ;  /* 0x0000ffff3e167812 */ /* 0x000fc400078ec0ff */
[----:B------:R-:W-:Y:S02]  /*37e80*/  LOP3.LUT R21, R74, 0xffff, RZ, 0xc0, !PT ;  /* 0x0000ffff4a157812 */ /* 0x000fe400078ec0ff */
[----:B------:R-:W-:Y:S02]  /*37e90*/  LOP3.LUT R20, R73, 0xffff, RZ, 0xc0, !PT ;  /* 0x0000ffff49147812 */ /* 0x000fe400078ec0ff */
[----:B------:R-:W-:Y:S02]  /*37ea0*/  PRMT R74, R23, 0x3340, R22 ;  /* 0x00003340174a7816 */ /* 0x000fe40000000016 */
[----:B------:R-:W-:Y:S02]  /*37eb0*/  LOP3.LUT R23, R63, 0xffff, RZ, 0xc0, !PT ;  /* 0x0000ffff3f177812 */ /* 0x000fe400078ec0ff */
[----:B------:R-:W-:Y:S02]  /*37ec0*/  PRMT R73, R21, 0x3340, R20 ;  /* 0x0000334015497816 */ /* 0x000fe40000000014 */
        /* <DEDUP_REMOVED lines=11> */
[----:B0-----:R-:W-:Y:S02]  /*37f80*/  PRMT R153, R21, 0x3340, R20 ;  /* 0x0000334015997816 */ /* 0x001fe40000000014 */
[----:B------:R-:W-:-:S02]  /*37f90*/  LOP3.LUT R22, R72, 0xffff, RZ, 0xc0, !PT ;  /* 0x0000ffff48167812 */ /* 0x000fc400078ec0ff */
[----:B------:R-:W-:Y:S02]  /*37fa0*/  LOP3.LUT R21, R247, 0xffff, RZ, 0xc0, !PT ;  /* 0x0000fffff7157812 */ /* 0x000fe400078ec0ff */
[----:B------:R-:W-:Y:S02]  /*37fb0*/  LOP3.LUT R20, R237, 0xffff, RZ, 0xc0, !PT ;  /* 0x0000ffffed147812 */ /* 0x000fe400078ec0ff */
[----:B------:R-:W-:Y:S02]  /*37fc0*/  PRMT R152, R23, 0x3340, R22 ;  /* 0x0000334017987816 */ /* 0x000fe40000000016 */
[----:B------:R-:W-:Y:S02]  /*37fd0*/  PRMT R23, R21, 0x3340, R20 ;  /* 0x0000334015177816 */ /* 0x000fe40000000014 */
[----:B------:R-:W-:Y:S02]  /*37fe0*/  PRMT R20, R74, 0x5410, R73 ;  /* 0x000054104a147816 */ /* 0x000fe40000000049 */
[----:B------:R-:W-:-:S02]  /*37ff0*/  PRMT R21, R249, 0x5410, R239 ;  /* 0x00005410f9157816 */ /* 0x000fc400000000ef */
[----:B------:R-:W-:Y:S02]  /*38000*/  PRMT R22, R229, 0x5410, R153 ;  /* 0x00005410e5167816 */ /* 0x000fe40000000099 */
[----:B------:R-:W-:-:S05]  /*38010*/  PRMT R23, R152, 0x5410, R23 ;  /* 0x0000541098177816 */ /* 0x000fca0000000017 */
[----:B------:R0:W-:Y:S04]  /*38020*/  STS.128 [R107+0x4000], R20 ;  /* 0x004000146b007388 */ /* 0x0001e80000000c00 */
[----:B------:R-:W-:Y:S04]  /*38030*/  STL [R1+0x2d78], R13 ;  /* 0x002d780d01007387 */ /* 0x000fe80000100800 */
[----:B------:R-:W3:Y:S04]  /*38040*/  LDL.LU R61, [R1+0x3910] ;  /* 0x00391000013d7983 */ /* 0x000ee80000300800 */
[----:B------:R-:W4:Y:S04]  /*38050*/  LDL.LU R62, [R1+0x390c] ;  /* 0x00390c00013e7983 */ /* 0x000f280000300800 */
[----:B------:R-:W2:Y:S04]  /*38060*/  LDL.LU R63, [R1+0x3908] ;  /* 0x00390800013f7983 */ /* 0x000ea80000300800 */
        /* <DEDUP_REMOVED lines=10> */
[----:B------:R-:W4:Y:S01]  /*38110*/  LDL.LU R74, [R1+0x38dc] ;  /* 0x0038dc00014a7983 */ /* 0x000f220000300800 */
[----:B0-----:R-:W-:-:S02]  /*38120*/  LOP3.LUT R23, R75, 0xffff, RZ, 0xc0, !PT ;  /* 0x0000ffff4b177812 */ /* 0x001fc400078ec0ff */
[----:B------:R-:W-:Y:S02]  /*38130*/  LOP3.LUT R22, R76, 0xffff, RZ, 0xc0, !PT ;  /* 0x0000ffff4c167812 */ /* 0x000fe400078ec0ff */
[----:B------:R-:W-:Y:S02]  /*38140*/  LOP3.LUT R21, R77, 0xffff, RZ, 0xc0, !PT ;  /* 0x0000ffff4d157812 */ /* 0x000fe400078ec0ff */
[----:B------:R-:W-:Y:S01]  /*38150*/  LOP3.LUT R20, R78, 0xffff, RZ, 0xc0, !PT ;  /* 0x0000ffff4e147812 */ /* 0x000fe200078ec0ff */
[----:B------:R-:W2:Y:S01]  /*38160*/  LDL.LU R75, [R1+0x38d8] ;  /* 0x0038d800014b7983 */ /* 0x000ea20000300800 */
[----:B------:R-:W-:Y:S02]  /*38170*/  PRMT R249, R23, 0x3340, R22 ;  /* 0x0000334017f97816 */ /* 0x000fe40000000016 */
[----:B------:R-:W-:Y:S02]  /*38180*/  LOP3.LUT R23, R79, 0xffff, RZ, 0xc0, !PT ;  /* 0x0000ffff4f177812 */ /* 0x000fe400078ec0ff */
[----:B------:R-:W-:-:S02]  /*38190*/  PRMT R247, R21, 0x3340, R20 ;  /* 0x0000334015f77816 */ /* 0x000fc40000000014 */
[----:B------:R-:W-:Y:S02]  /*381a0*/  LOP3.LUT R22, R80, 0xffff, RZ, 0xc0, !PT ;  /* 0x0000ffff50167812 */ /* 0x000fe400078ec0ff */
[----:B------:R-:W-:Y:S02]  /*381b0*/  LOP3.LUT R21, R81, 0xffff, RZ, 0xc0, !PT ;  /* 0x0000ffff51157812 */ /* 0x000fe400078ec0ff */
[----:B------:R-:W-:Y:S01]  /*381c0*/  LOP3.LUT R20, R82, 0xffff, RZ, 0xc0, !PT ;  /* 0x0000ffff52147812 */ /* 0x000fe200078ec0ff */
[----:B------:R-:W3:Y:S01]  /*381d0*/  LDL.LU R76, [R1+0x38d4] ;  /* 0x0038d400014c7983 */ /* 0x000ee20000300800 */
[----:B------:R-:W-:Y:S02]  /*381e0*/  PRMT R239, R23, 0x3340, R22 ;  /* 0x0000334017ef7816 */ /* 0x000fe40000000016 */
[----:B------:R-:W-:Y:S02]  /*381f0*/  LOP3.LUT R23, R83, 0xffff, RZ, 0xc0, !PT ;  /* 0x0000ffff53177812 */ /* 0x000fe400078ec0ff */
[----:B------:R-:W-:-:S02]  /*38200*/  PRMT R237, R21, 0x3340, R20 ;  /* 0x0000334015ed7816 */ /* 0x000fc40000000014 */
[----:B------:R-:W-:Y:S02]  /*38210*/  LOP3.LUT R22, R84, 0xffff, RZ, 0xc0, !PT ;  /* 0x0000ffff54167812 */ /* 0x000fe400078ec0ff */
[----:B------:R-:W-:Y:S02]  /*38220*/  LOP3.LUT R21, R85, 0xffff, RZ, 0xc0, !PT ;  /* 0x0000ffff55157812 */ /* 0x000fe400078ec0ff */
[----:B------:R-:W-:Y:S01]  /*38230*/  LOP3.LUT R20, R86, 0xffff, RZ, 0xc0, !PT ;  /* 0x0000ffff56147812 */ /* 0x000fe200078ec0ff */
[----:B------:R-:W4:Y:S01]  /*38240*/  LDL.LU R77, [R1+0x38d0] ;  /* 0x0038d000014d7983 */ /* 0x000f220000300800 */
[----:B------:R-:W-:Y:S02]  /*38250*/  PRMT R229, R23, 0x3340, R22 ;  /* 0x0000334017e57816 */ /* 0x000fe40000000016 */
[----:B------:R-:W-:Y:S02]  /*38260*/  LOP3.LUT R23, R87, 0xffff, RZ, 0xc0, !PT ;  /* 0x0000ffff57177812 */ /* 0x000fe400078ec0ff */
[----:B------:R-:W-:-:S02]  /*38270*/  PRMT R153, R21, 0x3340, R20 ;  /* 0x0000334015997816 */ /* 0x000fc40000000014 */
[----:B------:R-:W-:Y:S02]  /*38280*/  LOP3.LUT R22, R88, 0xffff, RZ, 0xc0, !PT ;  /* 0x0000ffff58167812 */ /* 0x000fe400078ec0ff */
[----:B------:R-:W-:Y:S02]  /*38290*/  LOP3.LUT R21, R89, 0xffff, RZ, 0xc0, !PT ;  /* 0x0000ffff59157812 */ /* 0x000fe400078ec0ff */
[----:B------:R-:W-:Y:S01]  /*382a0*/  LOP3.LUT R20, R90, 0xffff, RZ, 0xc0, !PT ;  /* 0x0000ffff5a147812 */ /* 0x000fe200078ec0ff */
[----:B------:R-:W2:Y:S01]  /*382b0*/  LDL.LU R78, [R1+0x38cc] ;  /* 0x0038cc00014e7983 */ /* 0x000ea20000300800 */
[----:B------:R-:W-:-:S03]  /*382c0*/  PRMT R152, R23, 0x3340, R22 ;  /* 0x0000334017987816 */ /* 0x000fc60000000016 */
[----:B------:R-:W3:Y:S01]  /*382d0*/  LDL.LU R79, [R1+0x38c8] ;  /* 0x0038c800014f7983 */ /* 0x000ee20000300800 */
[----:B------:R-:W-:Y:S02]  /*382e0*/  PRMT R23, R21, 0x3340, R20 ;  /* 0x0000334015177816 */ /* 0x000fe40000000014 */
[----:B------:R-:W-:Y:S02]  /*382f0*/  PRMT R20, R249, 0x5410, R247 ;  /* 0x00005410f9147816 */ /* 0x000fe400000000f7 */
[----:B------:R-:W-:Y:S02]  /*38300*/  PRMT R21, R239, 0x5410, R237 ;  /* 0x00005410ef157816 */ /* 0x000fe400000000ed */
[----:B------:R-:W-:Y:S02]  /*38310*/  PRMT R22, R229, 0x5410, R153 ;  /* 0x00005410e5167816 */ /* 0x000fe40000000099 */
[----:B------:R-:W-:Y:S01]  /*38320*/  PRMT R23, R152, 0x5410, R23 ;  /* 0x0000541098177816 */ /* 0x000fe20000000017 */
[----:B------:R-:W4:Y:S04]  /*38330*/  LDL.LU R80, [R1+0x38c4] ;  /* 0x0038c40001507983 */ /* 0x000f280000300800 */
[----:B------:R-:W2:Y:S04]  /*38340*/  LDL.LU R81, [R1+0x38c0] ;  /* 0x0038c00001517983 */ /* 0x000ea80000300800 */
[----:B------:R-:W3:Y:S04]  /*38350*/  LDL.LU R82, [R1+0x38bc] ;  /* 0x0038bc0001527983 */ /* 0x000ee80000300800 */
[----:B------:R-:W4:Y:S04]  /*38360*/  LDL.LU R83, [R1+0x38b8] ;  /* 0x0038b80001537983 */ /* 0x000f280000300800 */
[----:B------:R0:W-:Y:S04]  /*38370*/  STS.128 [R107+0x8000], R20 ;  /* 0x008000146b007388 */ /* 0x0001e80000000c00 */
[----:B------:R-:W2:Y:S04]  /*38380*/  LDL.LU R84, [R1+0x38b4] ;  /* 0x0038b40001547983 */ /* 0x000ea80000300800 */
[----:B------:R-:W3:Y:S04]  /*38390*/  LDL.LU R85, [R1+0x38b0] ;  /* 0x0038b00001557983 */ /* 0x000ee80000300800 */
[----:B------:R-:W4:Y:S04]  /*383a0*/  LDL.LU R86, [R1+0x38ac] ;  /* 0x0038ac0001567983 */ /* 0x000f280000300800 */
[----:B------:R-:W2:Y:S04]  /*383b0*/  LDL.LU R87, [R1+0x38a8] ;  /* 0x0038a80001577983 */ /* 0x000ea80000300800 */
[----:B------:R-:W3:Y:S04]  /*383c0*/  LDL.LU R88, [R1+0x38a4] ;  /* 0x0038a40001587983 */ /* 0x000ee80000300800 */
[----:B------:R-:W4:Y:S04]  /*383d0*/  LDL.LU R89, [R1+0x38a0] ;  /* 0x0038a00001597983 */ /* 0x000f280000300800 */
[----:B------:R-:W2:Y:S01]  /*383e0*/  LDL.LU R90, [R1+0x389c] ;  /* 0x00389c00015a7983 */ /* 0x000ea20000300800 */
[----:B0-----:R-:W-:-:S02]  /*383f0*/  LOP3.LUT R23, R91, 0xffff, RZ, 0xc0, !PT ;  /* 0x0000ffff5b177812 */ /* 0x001fc400078ec0ff */
        /* <DEDUP_REMOVED lines=24> */
[----:B------:R-:W3:Y:S04]  /*38580*/  LDL.LU R94, [R1+0x388c] ;  /* 0x00388c00015e7983 */ /* 0x000ee80000300800 */
[----:B------:R-:W4:Y:S01]  /*38590*/  LDL.LU R95, [R1+0x3888] ;  /* 0x00388800015f7983 */ /* 0x000f220000300800 */
[----:B------:R-:W-:-:S03]  /*385a0*/  PRMT R152, R23, 0x3340, R22 ;  /* 0x0000334017987816 */ /* 0x000fc60000000016 */
[----:B------:R-:W2:Y:S01]  /*385b0*/  LDL.LU R96, [R1+0x3884] ;  /* 0x0038840001607983 */ /* 0x000ea20000300800 */
[----:B------:R-:W-:-:S03]  /*385c0*/  PRMT R23, R21, 0x3340, R20 ;  /* 0x0000334015177816 */ /* 0x000fc60000000014 */
[----:B------:R-:W3:Y:S04]  /*385d0*/  LDL.LU R97, [R1+0x3880] ;  /* 0x0038800001617983 */ /* 0x000ee80000300800 */
[----:B------:R-:W4:Y:S04]  /*385e0*/  LDL.LU R98, [R1+0x387c] ;  /* 0x00387c0001627983 */ /* 0x000f280000300800 */
[----:B------:R-:W2:Y:S04]  /*385f0*/  LDL.LU R99, [R1+0x3878] ;  /* 0x0038780001637983 */ /* 0x000ea80000300800 */
[----:B------:R-:W3:Y:S01]  /*38600*/  LDL.LU R100, [R1+0x3874] ;  /* 0x0038740001647983 */ /* 0x000ee20000300800 */
[----:B------:R-:W-:-:S02]  /*38610*/  PRMT R20, R249, 0x5410, R247 ;  /* 0x00005410f9147816 */ /* 0x000fc400000000f7 */
[----:B------:R-:W-:Y:S02]  /*38620*/  PRMT R21, R239, 0x5410, R237 ;  /* 0x00005410ef157816 */ /* 0x000fe400000000ed */
[----:B------:R-:W-:Y:S02]  /*38630*/  PRMT R22, R229, 0x5410, R153 ;  /* 0x00005410e5167816 */ /* 0x000fe40000000099 */
[----:B------:R-:W-:Y:S01]  /*38640*/  PRMT R23, R152, 0x5410, R23 ;  /* 0x0000541098177816 */ /* 0x000fe20000000017 */
[----:B------:R-:W4:Y:S04]  /*38650*/  LDL.LU R101, [R1+0x3870] ;  /* 0x0038700001657983 */ /* 0x000f280000300800 */
[----:B------:R-:W2:Y:S04]  /*38660*/  LDL.LU R102, [R1+0x386c] ;  /* 0x00386c0001667983 */ /* 0x000ea80000300800 */
[----:B------:R-:W3:Y:S04]  /*38670*/  LDL.LU R103, [R1+0x3868] ;  /* 0x0038680001677983 */ /* 0x000ee80000300800 */
[----:B------:R-:W4:Y:S04]  /*38680*/  LDL.LU R104, [R1+0x3864] ;  /* 0x0038640001687983 */ /* 0x000f280000300800 */
[----:B------:R-:W2:Y:S04]  /*38690*/  LDL.LU R105, [R1+0x3860] ;  /* 0x0038600001697983 */ /* 0x000ea80000300800 */
[----:B------:R0:W-:Y:S04]  /*386a0*/  STS.128 [R107+0xc000], R20 ;  /* 0x00c000146b007388 */ /* 0x0001e80000000c00 */
[----:B------:R-:W3:Y:S01]  /*386b0*/  LDL.LU R106, [R1+0x385c] ;  /* 0x00385c00016a7983 */ /* 0x000ee20000300800 */
[----:B0-----:R-:W-:-:S02]  /*386c0*/  LOP3.LUT R23, R108, 0xffff, RZ, 0xc0, !PT ;  /* 0x0000ffff6c177812 */ /* 0x001fc400078ec0ff */
[----:B------:R-:W-:Y:S01]  /*386d0*/  LOP3.LUT R22, R109, 0xffff, RZ, 0xc0, !PT ;  /* 0x0000ffff6d167812 */ /* 0x000fe200078ec0ff */
[----:B------:R-:W4:Y:S04]  /*386e0*/  LDL.LU R107, [R1+0x3858] ;  /* 0x00385800016b7983 */ /* 0x000f280000300800 */
[----:B------:R-:W2:Y:S04]  /*386f0*/  LDL.LU R108, [R1+0x3854] ;  /* 0x00385400016c7983 */ /* 0x000ea80000300800 */
[----:B------:R-:W3:Y:S01]  /*38700*/  LDL.LU R109, [R1+0x3850] ;  /* 0x00385000016d7983 */ /* 0x000ee20000300800 */
[----:B------:R-:W-:-:S02]  /*38710*/  LOP3.LUT R21, R110, 0xffff, RZ, 0xc0, !PT ;  /* 0x0000ffff6e157812 */ /* 0x000fc400078ec0ff */
[----:B------:R-:W-:Y:S01]  /*38720*/  LOP3.LUT R20, R111, 0xffff, RZ, 0xc0, !PT ;  /* 0x0000ffff6f147812 */ /* 0x000fe200078ec0ff */
[----:B------:R-:W4:Y:S01]  /*38730*/  LDL.LU R110, [R1+0x384c] ;  /* 0x00384c00016e7983 */ /* 0x000f220000300800 */
[----:B------:R-:W-:-:S03]  /*38740*/  PRMT R239, R23, 0x3340, R22 ;  /* 0x0000334017ef7816 */ /* 0x000fc60000000016 */
[----:B------:R-:W2:Y:S01]  /*38750*/  LDL.LU R111, [R1+0x3848] ;  /* 0x00384800016f7983 */ /* 0x000ea20000300800 */
[----:B------:R-:W-:-:S03]  /*38760*/  LOP3.LUT R23, R26, 0xffff, RZ, 0xc0, !PT ;  /* 0x0000ffff1a177812 */ /* 0x000fc600078ec0ff */
[----:B------:R-:W3:Y:S01]  /*38770*/  LDL R26, [R1+0x14a0] ;  /* 0x0014a000011a7983 */ /* 0x000ee20000100800 */
[----:B------:R-:W-:Y:S02]  /*38780*/  PRMT R237, R21, 0x3340, R20 ;  /* 0x0000334015ed7816 */ /* 0x000fe40000000014 */
[----:B------:R-:W-:Y:S02]  /*38790*/  LOP3.LUT R22, R243, 0xffff, RZ, 0xc0, !PT ;  /* 0x0000fffff3167812 */ /* 0x000fe400078ec0ff */
[----:B------:R-:W-:Y:S02]  /*387a0*/  LOP3.LUT R21, R233, 0xffff, RZ, 0xc0, !PT ;  /* 0x0000ffffe9157812 */ /* 0x000fe400078ec0ff */
[----:B------:R-:W-:Y:S02]  /*387b0*/  LOP3.LUT R20, R224, 0xffff, RZ, 0xc0, !PT ;  /* 0x0000ffffe0147812 */ /* 0x000fe400078ec0ff */
[----:B------:R-:W-:Y:S02]  /*387c0*/  PRMT R229, R23, 0x3340, R22 ;  /* 0x0000334017e57816 */ /* 0x000fe40000000016 */
[----:B------:R-:W-:-:S02]  /*387d0*/  LOP3.LUT R23, R216, 0xffff, RZ, 0xc0, !PT ;  /* 0x0000ffffd8177812 */ /* 0x000fc400078ec0ff */
        /* <DEDUP_REMOVED lines=11> */
[----:B------:R-:W-:-:S02]  /*38890*/  PRMT R23, R21, 0x3340, R20 ;  /* 0x0000334015177816 */ /* 0x000fc40000000014 */
[----:B------:R-:W-:Y:S02]  /*388a0*/  PRMT R20, R239, 0x5410, R237 ;  /* 0x00005410ef147816 */ /* 0x000fe400000000ed */
[----:B------:R-:W-:Y:S02]  /*388b0*/  PRMT R21, R229, 0x5410, R224 ;  /* 0x00005410e5157816 */ /* 0x000fe400000000e0 */
[----:B------:R-:W-:Y:S02]  /*388c0*/  PRMT R22, R196, 0x5410, R153 ;  /* 0x00005410c4167816 */ /* 0x000fe40000000099 */
[----:B------:R-:W-:-:S05]  /*388d0*/  PRMT R23, R152, 0x5410, R23 ;  /* 0x0000541098177816 */ /* 0x000fca0000000017 */
[----:B---3--:R0:W-:Y:S02]  /*388e0*/  STS.128 [R26], R20 ;  /* 0x000000141a007388 */ /* 0x0081e40000000c00 */
[----:B0-----:R-:W-:Y:S02]  /*388f0*/  LOP3.LUT R23, R112, 0xffff, RZ, 0xc0, !PT ;  /* 0x0000ffff70177812 */ /* 0x001fe400078ec0ff */
[----:B------:R-:W-:Y:S02]  /*38900*/  LOP3.LUT R22, R113, 0xffff, RZ, 0xc0, !PT ;  /* 0x0000ffff71167812 */ /* 0x000fe400078ec0ff */
[----:B------:R-:W-:Y:S02]  /*38910*/  LOP3.LUT R21, R114, 0xffff, RZ, 0xc0, !PT ;  /* 0x0000ffff72157812 */ /* 0x000fe400078ec0ff */
[----:B------:R-:W-:Y:S01]  /*38920*/  LOP3.LUT R20, R115, 0xffff, RZ, 0xc0, !PT ;  /* 0x0000ffff73147812 */ /* 0x000fe200078ec0ff */
[----:B------:R-:W3:Y:S01]  /*38930*/  LDL.LU R112, [R1+0x3844] ;  /* 0x0038440001707983 */ /* 0x000ee20000300800 */
[----:B------:R-:W-:-:S02]  /*38940*/  PRMT R196, R23, 0x3340, R22 ;  /* 0x0000334017c47816 */ /* 0x000fc40000000016 */
[----:B------:R-:W-:Y:S02]  /*38950*/  LOP3.LUT R23, R116, 0xffff, RZ, 0xc0, !PT ;  /* 0x0000ffff74177812 */ /* 0x000fe400078ec0ff */
[----:B------:R-:W-:Y:S02]  /*38960*/  PRMT R190, R21, 0x3340, R20 ;  /* 0x0000334015be7816 */ /* 0x000fe40000000014 */
[----:B------:R-:W-:Y:S02]  /*38970*/  LOP3.LUT R22, R117, 0xffff, RZ, 0xc0, !PT ;  /* 0x0000ffff75167812 */ /* 0x000fe400078ec0ff */
[----:B------:R-:W-:Y:S02]  /*38980*/  LOP3.LUT R21, R118, 0xffff, RZ, 0xc0, !PT ;  /* 0x0000ffff76157812 */ /* 0x000fe400078ec0ff */
[----:B------:R-:W-:Y:S01]  /*38990*/  LOP3.LUT R20, R248, 0xffff, RZ, 0xc0, !PT ;  /* 0x0000fffff8147812 */ /* 0x000fe200078ec0ff */
[----:B------:R-:W4:Y:S01]  /*389a0*/  LDL.LU R113, [R1+0x3840] ;  /* 0x0038400001717983 */ /* 0x000f220000300800 */
[----:B------:R-:W-:-:S02]  /*389b0*/  PRMT R184, R23, 0x3340, R22 ;  /* 0x0000334017b87816 */ /* 0x000fc40000000016 */
[----:B------:R-:W-:Y:S02]  /*389c0*/  LOP3.LUT R23, R238, 0xffff, RZ, 0xc0, !PT ;  /* 0x0000ffffee177812 */ /* 0x000fe400078ec0ff */
[----:B------:R-:W-:Y:S02]  /*389d0*/  PRMT R179, R21, 0x3340, R20 ;  /* 0x0000334015b37816 */ /* 0x000fe40000000014 */
[----:B------:R-:W-:Y:S02]  /*389e0*/  LOP3.LUT R22, R228, 0xffff, RZ, 0xc0, !PT ;  /* 0x0000ffffe4167812 */ /* 0x000fe400078ec0ff */
[----:B------:R-:W-:Y:S02]  /*389f0*/  LOP3.LUT R21, R220, 0xffff, RZ, 0xc0, !PT ;  /* 0x0000ffffdc157812 */ /* 0x000fe400078ec0ff */
[----:B------:R-:W-:Y:S01]  /*38a00*/  LOP3.LUT R20, R213, 0xffff, RZ, 0xc0, !PT ;  /* 0x0000ffffd5147812 */ /* 0x000fe200078ec0ff */
[----:B------:R-:W2:Y:S01]  /*38a10*/  LDL.LU R114, [R1+0x383c] ;  /* 0x00383c0001727983 */ /* 0x000ea20000300800 */
[----:B------:R-:W-:-:S02]  /*38a20*/  PRMT R174, R23, 0x3340, R22 ;  /* 0x0000334017ae7816 */ /* 0x000fc40000000016 */
[----:B------:R-:W-:Y:S02]  /*38a30*/  LOP3.LUT R23, R206, 0xffff, RZ, 0xc0, !PT ;  /* 0x0000ffffce177812 */ /* 0x000fe400078ec0ff */
[----:B------:R-:W-:Y:S02]  /*38a40*/  PRMT R153, R21, 0x3340, R20 ;  /* 0x0000334015997816 */ /* 0x000fe40000000014 */
[----:B------:R-:W-:Y:S02]  /*38a50*/  LOP3.LUT R22, R199, 0xffff, RZ, 0xc0, !PT ;  /* 0x0000ffffc7167812 */ /* 0x000fe400078ec0ff */
[----:B------:R-:W-:Y:S02]  /*38a60*/  LOP3.LUT R21, R193, 0xffff, RZ, 0xc0, !PT ;  /* 0x0000ffffc1157812 */ /* 0x000fe400078ec0ff */
[----:B------:R-:W-:Y:S01]  /*38a70*/  LOP3.LUT R20, R187, 0xffff, RZ, 0xc0, !PT ;  /* 0x0000ffffbb147812 */ /* 0x000fe200078ec0ff */
[----:B------:R-:W3:Y:S01]  /*38a80*/  LDL.LU R115, [R1+0x3838] ;  /* 0x0038380001737983 */ /* 0x000ee20000300800 */
[----:B------:R-:W-:-:S03]  /*38a90*/  PRMT R152, R23, 0x3340, R22 ;  /* 0x0000334017987816 */ /* 0x000fc60000000016 */
[----:B------:R-:W4:Y:S01]  /*38aa0*/  LDL.LU R116, [R1+0x3834] ;  /* 0x0038340001747983 */ /* 0x000f220000300800 */
[----:B------:R-:W-:Y:S02]  /*38ab0*/  PRMT R23, R21, 0x3340, R20 ;  /* 0x0000334015177816 */ /* 0x000fe40000000014 */
[----:B------:R-:W-:Y:S02]  /*38ac0*/  PRMT R20, R196, 0x5410, R190 ;  /* 0x00005410c4147816 */ /* 0x000fe400000000be */
[----:B------:R-:W-:Y:S02]  /*38ad0*/  PRMT R21, R184, 0x5410, R179 ;  /* 0x00005410b8157816 */ /* 0x000fe400000000b3 */
[----:B------:R-:W-:Y:S02]  /*38ae0*/  PRMT R22, R174, 0x5410, R153 ;  /* 0x00005410ae167816 */ /* 0x000fe40000000099 */
[----:B------:R-:W-:Y:S01]  /*38af0*/  PRMT R23, R152, 0x5410, R23 ;  /* 0x0000541098177816 */ /* 0x000fe20000000017 */
[----:B------:R-:W2:Y:S04]  /*38b00*/  LDL.LU R117, [R1+0x3830] ;  /* 0x0038300001757983 */ /* 0x000ea80000300800 */
[----:B------:R-:W3:Y:S04]  /*38b10*/  LDL.LU R118, [R1+0x382c] ;  /* 0x00382c0001767983 */ /* 0x000ee80000300800 */
[----:B------:R0:W-:Y:S02]  /*38b20*/  STS.128 [R26+0x4000], R20 ;  /* 0x004000141a007388 */ /* 0x0001e40000000c00 */
[----:B0-----:R-:W-:-:S02]  /*38b30*/  LOP3.LUT R23, R119, 0xffff, RZ, 0xc0, !PT ;  /* 0x0000ffff77177812 */ /* 0x001fc400078ec0ff */
        /* <DEDUP_REMOVED lines=25> */
[----:B------:R-:W-:-:S03]  /*38cd0*/  PRMT R152, R23, 0x3340, R22 ;  /* 0x0000334017987816 */ /* 0x000fc60000000016 */
[----:B------:R-:W2:Y:S01]  /*38ce0*/  LDL.LU R123, [R1+0x3818] ;  /* 0x00381800017b7983 */ /* 0x000ea20000300800 */
[----:B------:R-:W-:Y:S02]  /*38cf0*/  PRMT R23, R21, 0x3340, R20 ;  /* 0x0000334015177816 */ /* 0x000fe40000000014 */
[----:B------:R-:W-:Y:S02]  /*38d00*/  PRMT R20, R190, 0x5410, R187 ;  /* 0x00005410be147816 */ /* 0x000fe400000000bb */
[----:B------:R-:W-:Y:S02]  /*38d10*/  PRMT R21, R184, 0x5410, R179 ;  /* 0x00005410b8157816 */ /* 0x000fe400000000b3 */
[----:B------:R-:W-:Y:S02]  /*38d20*/  PRMT R22, R174, 0x5410, R153 ;  /* 0x00005410ae167816 */ /* 0x000fe40000000099 */
[----:B------:R-:W-:Y:S01]  /*38d30*/  PRMT R23, R152, 0x5410, R23 ;  /* 0x0000541098177816 */ /* 0x000fe20000000017 */
[----:B------:R-:W3:Y:S04]  /*38d40*/  LDL.LU R124, [R1+0x3814] ;  /* 0x00381400017c7983 */ /* 0x000ee80000300800 */
[----:B------:R0:W-:Y:S02]  /*38d50*/  STS.128 [R26+0x8000], R20 ;  /* 0x008000141a007388 */ /* 0x0001e40000000c00 */
[----:B0-----:R-:W-:-:S02]  /*38d60*/  LOP3.LUT R21, R40, 0xffff, RZ, 0xc0, !PT ;  /* 0x0000ffff28157812 */ /* 0x001fc400078ec0ff */
[----:B------:R-:W-:-:S04]  /*38d70*/  LOP3.LUT R20, R39, 0xffff, RZ, 0xc0, !PT ;  /* 0x0000ffff27147812 */ /* 0x000fc800078ec0ff */
[----:B------:R-:W-:Y:S02]  /*38d80*/  PRMT R187, R21, 0x3340, R20 ;  /* 0x0000334015bb7816 */ /* 0x000fe40000000014 */
[----:B------:R-:W-:Y:S02]  /*38d90*/  LOP3.LUT R21, R32, 0xffff, RZ, 0xc0, !PT ;  /* 0x0000ffff20157812 */ /* 0x000fe400078ec0ff */
[----:B------:R-:W-:Y:S02]  /*38da0*/  LOP3.LUT R20, R30, 0xffff, RZ, 0xc0, !PT ;  /* 0x0000ffff1e147812 */ /* 0x000fe400078ec0ff */
[----:B------:R-:W-:Y:S02]  /*38db0*/  LOP3.LUT R23, R44, 0xffff, RZ, 0xc0, !PT ;  /* 0x0000ffff2c177812 */ /* 0x000fe400078ec0ff */
[----:B------:R-:W-:Y:S01]  /*38dc0*/  LOP3.LUT R22, R41, 0xffff, RZ, 0xc0, !PT ;  /* 0x0000ffff29167812 */ /* 0x000fe200078ec0ff */
[----:B------:R-:W4:Y:S01]  /*38dd0*/  LDL R30, [R1+0x2840] ;  /* 0x00284000011e7983 */ /* 0x000f220000100800 */
[----:B------:R-:W-:-:S02]  /*38de0*/  PRMT R179, R21, 0x3340, R20 ;  /* 0x0000334015b37816 */ /* 0x000fc40000000014 */
[----:B------:R-:W-:Y:S01]  /*38df0*/  LOP3.LUT R20, R0, 0xffff, RZ, 0xc0, !PT ;  /* 0x0000ffff00147812 */ /* 0x000fe200078ec0ff */
[----:B------:R-:W0:Y:S01]  /*38e00*/  S2R R244, SR_TID.X ;  /* 0x0000000000f47919 */ /* 0x000e220000002100 */
[----:B------:R-:W2:Y:S01]  /*38e10*/  LDL R0, [R1+0x149c] ;  /* 0x00149c0001007983 */ /* 0x000ea20000100800 */
[----:B------:R-:W-:Y:S02]  /*38e20*/  PRMT R190, R23, 0x3340, R22 ;  /* 0x0000334017be7816 */ /* 0x000fe40000000016 */
[----:B------:R-:W-:Y:S02]  /*38e30*/  LOP3.LUT R23, R37, 0xffff, RZ, 0xc0, !PT ;  /* 0x0000ffff25177812 */ /* 0x000fe400078ec0ff */
[----:B------:R-:W-:Y:S02]  /*38e40*/  LOP3.LUT R22, R34, 0xffff, RZ, 0xc0, !PT ;  /* 0x0000ffff22167812 */ /* 0x000fe400078ec0ff */
[----:B------:R-:W-:Y:S01]  /*38e50*/  LOP3.LUT R21, R27, 0xffff, RZ, 0xc0, !PT ;  /* 0x0000ffff1b157812 */ /* 0x000fe200078ec0ff */
[----:B------:R-:W4:Y:S04]  /*38e60*/  LDL R34, [R1+0x2be0] ;  /* 0x002be00001227983 */ /* 0x000f280000100800 */
[----:B------:R-:W4:Y:S01]  /*38e70*/  LDL R27, [R1+0x2c64] ;  /* 0x002c6400011b7983 */ /* 0x000f220000100800 */
[----:B------:R-:W-:-:S02]  /*38e80*/  PRMT R184, R23, 0x3340, R22 ;  /* 0x0000334017b87816 */ /* 0x000fc40000000016 */
[----:B------:R-:W-:Y:S01]  /*38e90*/  LOP3.LUT R23, R29, 0xffff, RZ, 0xc0, !PT ;  /* 0x0000ffff1d177812 */ /* 0x000fe200078ec0ff */
[----:B------:R-:W4:Y:S04]  /*38ea0*/  LDL R32, [R1+0x2ba0] ;  /* 0x002ba00001207983 */ /* 0x000f280000100800 */
[----:B------:R-:W4:Y:S01]  /*38eb0*/  LDL R29, [R1+0x2c84] ;  /* 0x002c8400011d7983 */ /* 0x000f220000100800 */
[----:B------:R-:W-:Y:S02]  /*38ec0*/  LOP3.LUT R22, R28, 0xffff, RZ, 0xc0, !PT ;  /* 0x0000ffff1c167812 */ /* 0x000fe400078ec0ff */
[----:B------:R-:W-:Y:S02]  /*38ed0*/  PRMT R153, R21, 0x3340, R20 ;  /* 0x0000334015997816 */ /* 0x000fe40000000014 */
[----:B------:R-:W-:Y:S01]  /*38ee0*/  LOP3.LUT R21, R231, 0xffff, RZ, 0xc0, !PT ;  /* 0x0000ffffe7157812 */ /* 0x000fe200078ec0ff */
[----:B------:R-:W4:Y:S01]  /*38ef0*/  LDL R28, [R1+0x2c60] ;  /* 0x002c6000011c7983 */ /* 0x000f220000100800 */
[----:B------:R-:W-:-:S02]  /*38f00*/  PRMT R174, R23, 0x3340, R22 ;  /* 0x0000334017ae7816 */ /* 0x000fc40000000016 */
[----:B------:R-:W-:Y:S02]  /*38f10*/  LOP3.LUT R23, R251, 0xffff, RZ, 0xc0, !PT ;  /* 0x0000fffffb177812 */ /* 0x000fe400078ec0ff */
[----:B------:R-:W-:Y:S02]  /*38f20*/  LOP3.LUT R22, R241, 0xffff, RZ, 0xc0, !PT ;  /* 0x0000fffff1167812 */ /* 0x000fe400078ec0ff */
[----:B------:R-:W-:Y:S02]  /*38f30*/  LOP3.LUT R20, R222, 0xffff, RZ, 0xc0, !PT ;  /* 0x0000ffffde147812 */ /* 0x000fe400078ec0ff */
[----:B------:R-:W-:Y:S02]  /*38f40*/  PRMT R152, R23, 0x3340, R22 ;  /* 0x0000334017987816 */ /* 0x000fe40000000016 */
[----:B------:R-:W-:Y:S02]  /*38f50*/  PRMT R23, R21, 0x3340, R20 ;  /* 0x0000334015177816 */ /* 0x000fe40000000014 */
[----:B------:R-:W-:-:S02]  /*38f60*/  PRMT R20, R190, 0x5410, R187 ;  /* 0x00005410be147816 */ /* 0x000fc400000000bb */
[----:B------:R-:W-:Y:S02]  /*38f70*/  PRMT R21, R184, 0x5410, R179 ;  /* 0x00005410b8157816 */ /* 0x000fe400000000b3 */
[----:B------:R-:W-:Y:S02]  /*38f80*/  PRMT R22, R174, 0x5410, R153 ;  /* 0x00005410ae167816 */ /* 0x000fe40000000099 */
[----:B------:R-:W-:-:S05]  /*38f90*/  PRMT R23, R152, 0x5410, R23 ;  /* 0x0000541098177816 */ /* 0x000fca0000000017 */
[----:B------:R1:W-:Y:S02]  /*38fa0*/  STS.128 [R26+0xc000], R20 ;  /* 0x00c000141a007388 */ /* 0x0003e40000000c00 */
[----:B-1----:R-:W-:Y:S02]  /*38fb0*/  LOP3.LUT R23, R225, 0xffff, RZ, 0xc0, !PT ;  /* 0x0000ffffe1177812 */ /* 0x002fe400078ec0ff */
[----:B------:R-:W-:Y:S02]  /*38fc0*/  LOP3.LUT R22, R217, 0xffff, RZ, 0xc0, !PT ;  /* 0x0000ffffd9167812 */ /* 0x000fe400078ec0ff */
[----:B------:R-:W-:Y:S02]  /*38fd0*/  LOP3.LUT R21, R210, 0xffff, RZ, 0xc0, !PT ;  /* 0x0000ffffd2157812 */ /* 0x000fe400078ec0ff */
[----:B------:R-:W-:Y:S02]  /*38fe0*/  LOP3.LUT R20, R203, 0xffff, RZ, 0xc0, !PT ;  /* 0x0000ffffcb147812 */ /* 0x000fe400078ec0ff */
[----:B0-----:R-:W-:-:S02]  /*38ff0*/  LOP3.LUT R244, R244, 0x7f, RZ, 0xc0, !PT ;  /* 0x0000007ff4f47812 */ /* 0x001fc400078ec0ff */
[----:B------:R-:W-:Y:S02]  /*39000*/  PRMT R187, R23, 0x3340, R22 ;  /* 0x0000334017bb7816 */ /* 0x000fe40000000016 */
[----:B------:R-:W-:Y:S02]  /*39010*/  LOP3.LUT R23, R197, 0xffff, RZ, 0xc0, !PT ;  /* 0x0000ffffc5177812 */ /* 0x000fe400078ec0ff */
[----:B------:R-:W-:Y:S02]  /*39020*/  PRMT R184, R21, 0x3340, R20 ;  /* 0x0000334015b87816 */ /* 0x000fe40000000014 */
[----:B------:R-:W-:Y:S02]  /*39030*/  LOP3.LUT R22, R191, 0xffff, RZ, 0xc0, !PT ;  /* 0x0000ffffbf167812 */ /* 0x000fe400078ec0ff */
[----:B------:R-:W-:Y:S02]  /*39040*/  LOP3.LUT R21, R185, 0xffff, RZ, 0xc0, !PT ;  /* 0x0000ffffb9157812 */ /* 0x000fe400078ec0ff */
[----:B------:R-:W-:Y:S01]  /*39050*/  LOP3.LUT R20, R180, 0xffff, RZ, 0xc0, !PT ;  /* 0x0000ffffb4147812 */ /* 0x000fe200078ec0ff */
[----:B------:R-:W4:Y:S01]  /*39060*/  LDL R26, [R1+0x2c20] ;  /* 0x002c2000011a7983 */ /* 0x000f220000100800 */
[----:B------:R-:W-:-:S02]  /*39070*/  PRMT R179, R23, 0x3340, R22 ;  /* 0x0000334017b37816 */ /* 0x000fc40000000016 */
[----:B------:R-:W-:Y:S02]  /*39080*/  LOP3.LUT R23, R175, 0xffff, RZ, 0xc0, !PT ;  /* 0x0000ffffaf177812 */ /* 0x000fe400078ec0ff */
[----:B------:R-:W-:Y:S02]  /*39090*/  PRMT R174, R21, 0x3340, R20 ;  /* 0x0000334015ae7816 */ /* 0x000fe40000000014 */
[----:B------:R-:W-:Y:S02]  /*390a0*/  LOP3.LUT R22, R165, 0xffff, RZ, 0xc0, !PT ;  /* 0x0000ffffa5167812 */ /* 0x000fe400078ec0ff */
[----:B------:R-:W-:Y:S02]  /*390b0*/  LOP3.LUT R21, R162, 0xffff, RZ, 0xc0, !PT ;  /* 0x0000ffffa2157812 */ /* 0x000fe400078ec0ff */
[----:B------:R-:W-:Y:S02]  /*390c0*/  LOP3.LUT R20, R160, 0xffff, RZ, 0xc0, !PT ;  /* 0x0000ffffa0147812 */ /* 0x000fe400078ec0ff */
[----:B------:R-:W-:-:S02]  /*390d0*/  PRMT R160, R23, 0x3340, R22 ;  /* 0x0000334017a07816 */ /* 0x000fc40000000016 */
[----:B------:R-:W-:Y:S02]  /*390e0*/  LOP3.LUT R23, R158, 0xffff, RZ, 0xc0, !PT ;  /* 0x0000ffff9e177812 */ /* 0x000fe400078ec0ff */
[----:B------:R-:W-:Y:S02]  /*390f0*/  PRMT R153, R21, 0x3340, R20 ;  /* 0x0000334015997816 */ /* 0x000fe40000000014 */
[----:B------:R-:W-:Y:S02]  /*39100*/  LOP3.LUT R22, R156, 0xffff, RZ, 0xc0, !PT ;  /* 0x0000ffff9c167812 */ /* 0x000fe400078ec0ff */
[----:B------:R-:W-:Y:S02]  /*39110*/  LOP3.LUT R21, R155, 0xffff, RZ, 0xc0, !PT ;  /* 0x0000ffff9b157812 */ /* 0x000fe400078ec0ff */
[----:B------:R-:W-:Y:S02]  /*39120*/  LOP3.LUT R20, R154, 0xffff, RZ, 0xc0, !PT ;  /* 0x0000ffff9a147812 */ /* 0x000fe400078ec0ff */
[----:B------:R-:W-:-:S02]  /*39130*/  PRMT R152, R23, 0x3340, R22 ;  /* 0x0000334017987816 */ /* 0x000fc40000000016 */
[----:B------:R-:W-:Y:S02]  /*39140*/  PRMT R23, R21, 0x3340, R20 ;  /* 0x0000334015177816 */ /* 0x000fe40000000014 */
[----:B------:R-:W-:Y:S02]  /*39150*/  PRMT R20, R187, 0x5410, R184 ;  /* 0x00005410bb147816 */ /* 0x000fe400000000b8 */
[----:B------:R-:W-:Y:S02]  /*39160*/  PRMT R21, R179, 0x5410, R174 ;  /* 0x00005410b3157816 */ /* 0x000fe400000000ae */
[----:B------:R-:W-:Y:S02]  /*39170*/  PRMT R22, R160, 0x5410, R153 ;  /* 0x00005410a0167816 */ /* 0x000fe40000000099 */
[----:B------:R-:W-:Y:S02]  /*39180*/  PRMT R23, R152, 0x5410, R23 ;  /* 0x0000541098177816 */ /* 0x000fe40000000017 */
[----:B------:R-:W-:-:S02]  /*39190*/  ISETP.GE.AND P0, PT, R244, R11, PT ;  /* 0x0000000bf400720c */ /* 0x000fc40003f06270 */
[----:B------:R-:W-:Y:S01]  /*391a0*/  LOP3.LUT R11, R10, 0xffff, RZ, 0xc0, !PT ;  /* 0x0000ffff0a0b7812 */ /* 0x000fe200078ec0ff */
[----:B--2---:R0:W-:Y:S02]  /*391b0*/  STS.128 [R0], R20 ;  /* 0x0000001400007388 */ /* 0x0041e40000000c00 */
[----:B0-----:R-:W-:Y:S02]  /*391c0*/  LOP3.LUT R23, R250, 0xffff, RZ, 0xc0, !PT ;  /* 0x0000fffffa177812 */ /* 0x001fe400078ec0ff */
        /* <DEDUP_REMOVED lines=26> */
[----:B------:R-:W-:-:S05]  /*39370*/  PRMT R23, R152, 0x5410, R23 ;  /* 0x0000541098177816 */ /* 0x000fca0000000017 */
[----:B------:R0:W-:Y:S02]  /*39380*/  STS.128 [R0+0x4000], R20 ;  /* 0x0040001400007388 */ /* 0x0001e40000000c00 */
[----:B0-----:R-:W-:Y:S02]  /*39390*/  LOP3.LUT R23, R25, 0xffff, RZ, 0xc0, !PT ;  /* 0x0000ffff19177812 */ /* 0x001fe400078ec0ff */
[----:B------:R-:W-:Y:S02]  /*393a0*/  LOP3.LUT R22, R24, 0xffff, RZ, 0xc0, !PT ;  /* 0x0000ffff18167812 */ /* 0x000fe400078ec0ff */
[----:B------:R-:W-:Y:S02]  /*393b0*/  LOP3.LUT R21, R17, 0xffff, RZ, 0xc0, !PT ;  /* 0x0000ffff11157812 */ /* 0x000fe400078ec0ff */
[----:B------:R-:W-:Y:S02]  /*393c0*/  LOP3.LUT R20, R246, 0xffff, RZ, 0xc0, !PT ;  /* 0x0000fffff6147812 */ /* 0x000fe400078ec0ff */
[----:B---3--:R-:W-:-:S02]  /*393d0*/  PRMT R124, RZ, 0x7610, R124 ;  /* 0x00007610ff7c7816 */ /* 0x008fc4000000007c */
[----:B------:R-:W-:Y:S02]  /*393e0*/  PRMT R158, R23, 0x3340, R22 ;  /* 0x00003340179e7816 */ /* 0x000fe40000000016 */
[----:B------:R-:W-:Y:S02]  /*393f0*/  LOP3.LUT R23, R235, 0xffff, RZ, 0xc0, !PT ;  /* 0x0000ffffeb177812 */ /* 0x000fe400078ec0ff */
[----:B------:R-:W-:Y:S02]  /*39400*/  PRMT R157, R21, 0x3340, R20 ;  /* 0x00003340159d7816 */ /* 0x000fe40000000014 */
[----:B------:R-:W-:Y:S02]  /*39410*/  LOP3.LUT R22, R227, 0xffff, RZ, 0xc0, !PT ;  /* 0x0000ffffe3167812 */ /* 0x000fe400078ec0ff */
[----:B------:R-:W-:Y:S02]  /*39420*/  LOP3.LUT R21, R219, 0xffff, RZ, 0xc0, !PT ;  /* 0x0000ffffdb157812 */ /* 0x000fe400078ec0ff */
[----:B------:R-:W-:Y:S01]  /*39430*/  LOP3.LUT R20, R212, 0xffff, RZ, 0xc0, !PT ;  /* 0x0000ffffd4147812 */ /* 0x000fe200078ec0ff */
[----:B------:R-:W2:Y:S01]  /*39440*/  LDL R25, [R1+0x2c24] ;  /* 0x002c240001197983 */ /* 0x000ea20000100800 */
[----:B------:R-:W-:-:S02]  /*39450*/  PRMT R156, R23, 0x3340, R22 ;  /* 0x00003340179c7816 */ /* 0x000fc40000000016 */
[----:B------:R-:W-:Y:S02]  /*39460*/  LOP3.LUT R23, R205, 0xffff, RZ, 0xc0, !PT ;  /* 0x0000ffffcd177812 */ /* 0x000fe400078ec0ff */
[----:B------:R-:W-:Y:S02]  /*39470*/  PRMT R155, R21, 0x3340, R20 ;  /* 0x00003340159b7816 */ /* 0x000fe40000000014 */
[----:B------:R-:W-:Y:S02]  /*39480*/  LOP3.LUT R22, R198, 0xffff, RZ, 0xc0, !PT ;  /* 0x0000ffffc6167812 */ /* 0x000fe400078ec0ff */
[----:B------:R-:W-:Y:S02]  /*39490*/  LOP3.LUT R21, R192, 0xffff, RZ, 0xc0, !PT ;  /* 0x0000ffffc0157812 */ /* 0x000fe400078ec0ff */
[----:B------:R-:W-:Y:S01]  /*394a0*/  LOP3.LUT R20, R186, 0xffff, RZ, 0xc0, !PT ;  /* 0x0000ffffba147812 */ /* 0x000fe200078ec0ff */
[----:B------:R-:W3:Y:S01]  /*394b0*/  LDL R24, [R1+0x2be4] ;  /* 0x002be40001187983 */ /* 0x000ee20000100800 */
        /* <DEDUP_REMOVED lines=16> */
[----:B------:R-:W3:Y:S01]  /*395c0*/  LDL R12, [R1+0x2ba4] ;  /* 0x002ba400010c7983 */ /* 0x000ee20000100800 */
[----:B------:R-:W-:Y:S02]  /*395d0*/  PRMT R157, R22, 0x3340, R21 ;  /* 0x00003340169d7816 */ /* 0x000fe40000000015 */
[----:B------:R-:W-:-:S02]  /*395e0*/  PRMT R156, R20, 0x3340, R11 ;  /* 0x00003340149c7816 */ /* 0x000fc4000000000b */
[----:B------:R-:W-:Y:S02]  /*395f0*/  LOP3.LUT R22, R2, 0xffff, RZ, 0xc0, !PT ;  /* 0x0000ffff02167812 */ /* 0x000fe400078ec0ff */
[----:B------:R-:W-:Y:S02]  /*39600*/  LOP3.LUT R21, R252, 0xffff, RZ, 0xc0, !PT ;  /* 0x0000fffffc157812 */ /* 0x000fe400078ec0ff */
[----:B------:R-:W-:Y:S02]  /*39610*/  LOP3.LUT R20, R242, 0xffff, RZ, 0xc0, !PT ;  /* 0x0000fffff2147812 */ /* 0x000fe400078ec0ff */
[----:B------:R-:W-:Y:S01]  /*39620*/  LOP3.LUT R11, R232, 0xffff, RZ, 0xc0, !PT ;  /* 0x0000ffffe80b7812 */ /* 0x000fe200078ec0ff */
[----:B------:R-:W3:Y:S01]  /*39630*/  LDL R2, [R1+0x2b60] ;  /* 0x002b600001027983 */ /* 0x000ee20000100800 */
        /* <DEDUP_REMOVED lines=18> */
[----:B------:R4:W-:Y:S02]  /*39760*/  STS.128 [R0+0xc000], R20 ;  /* 0x00c0001400007388 */ /* 0x0009e40000000c00 */
[----:B----4-:R-:W-:Y:S02]  /*39770*/  @!P0 IMAD.MOV.U32 R20, RZ, RZ, R29 ;  /* 0x000000ffff148224 */ /* 0x010fe400078e001d */
[----:B------:R-:W-:Y:S01]  /*39780*/  @!P0 IMAD.MOV.U32 R21, RZ, RZ, R30 ;  /* 0x000000ffff158224 */ /* 0x000fe200078e001e */
[----:B------:R-:W4:Y:S04]  /*39790*/  LDL R0, [R1+0x2b64] ;  /* 0x002b640001007983 */ /* 0x000f280000100800 */
[----:B------:R-:W4:Y:S04]  /*397a0*/  LDL.LU R17, [R1+0x1558] ;  /* 0x0015580001117983 */ /* 0x000f280000300800 */
[----:B------:R-:W4:Y:S04]  /*397b0*/  LDL.LU R15, [R1+0x1550] ;  /* 0x00155000010f7983 */ /* 0x000f280000300800 */
[----:B------:R-:W4:Y:S04]  /*397c0*/  LDL.LU R14, [R1+0x1524] ;  /* 0x00152400010e7983 */ /* 0x000f280000300800 */
[----:B------:R0:W4:Y:S04]  /*397d0*/  @!P0 LDG.E.U8 R124, desc[UR60][R20.64] ;  /* 0x0000003c147c8981 */ /* 0x000128000c1e1100 */
[----:B------:R-:W4:Y:S04]  /*397e0*/  LDL.LU R10, [R1+0x1548] ;  /* 0x00154800010a7983 */ /* 0x000f280000300800 */
[----:B------:R-:W4:Y:S04]  /*397f0*/  LDL.LU R244, [R1+0x151c] ;  /* 0x00151c0001f47983 */ /* 0x000f280000300800 */
[----:B------:R-:W4:Y:S04]  /*39800*/  LDL R30, [R1+0x2b20] ;  /* 0x002b2000011e7983 */ /* 0x000f280000100800 */
[----:B------:R-:W4:Y:S01]  /*39810*/  LDL R29, [R1+0x2b24] ;  /* 0x002b2400011d7983 */ /* 0x000f220000100800 */
[----:B------:R-:W-:Y:S01]  /*39820*/  PRMT R123, RZ, 0x7610, R123 ;  /* 0x00007610ff7b7816 */ /* 0x000fe2000000007b */
[----:B0-----:R-:W-:-:S02]  /*39830*/  @!P0 IMAD.MOV.U32 R20, RZ, RZ, R27 ;  /* 0x000000ffff148224 */ /* 0x001fc400078e001b */
[----:B------:R-:W-:-:S05]  /*39840*/  @!P0 IMAD.MOV.U32 R21, RZ, RZ, R28 ;  /* 0x000000ffff158224 */ /* 0x000fca00078e001c */
[----:B------:R0:W4:Y:S01]  /*39850*/  @!P0 LDG.E.U8 R123, desc[UR60][R20.64] ;  /* 0x0000003c147b8981 */ /* 0x000122000c1e1100 */
[----:B------:R-:W-:Y:S02]  /*39860*/  PRMT R122, RZ, 0x7610, R122 ;  /* 0x00007610ff7a7816 */ /* 0x000fe4000000007a */
[----:B------:R-:W-:Y:S01]  /*39870*/  PRMT R121, RZ, 0x7610, R121 ;  /* 0x00007610ff797816 */ /* 0x000fe20000000079 */
[----:B0-----:R-:W-:Y:S01]  /*39880*/  @!P0 IMAD.MOV.U32 R21, RZ, RZ, R26 ;  /* 0x000000ffff158224 */ /* 0x001fe200078e001a */
[----:B------:R-:W-:Y:S02]  /*39890*/  PRMT R120, RZ, 0x7610, R120 ;  /* 0x00007610ff787816 */ /* 0x000fe40000000078 */
[----:B------:R-:W-:Y:S01]  /*398a0*/  PRMT R119, RZ, 0x7610, R119 ;  /* 0x00007610ff777816 */ /* 0x000fe20000000077 */
[----:B--2---:R-:W-:-:S05]  /*398b0*/  @!P0 IMAD.MOV.U32 R20, RZ, RZ, R25 ;  /* 0x000000ffff148224 */ /* 0x004fca00078e0019 */
[----:B------:R3:W2:Y:S02]  /*398c0*/  @!P0 LDG.E.U8 R122, desc[UR60][R20.64] ;  /* 0x0000003c147a8981 */ /* 0x0006a4000c1e1100 */
[----:B---3--:R-:W-:Y:S02]  /*398d0*/  @!P0 IMAD.MOV.U32 R20, RZ, RZ, R24 ;  /* 0x000000ffff148224 */ /* 0x008fe400078e0018 */
[----:B------:R-:W-:-:S05]  /*398e0*/  @!P0 IMAD.MOV.U32 R21, RZ, RZ, R34 ;  /* 0x000000ffff158224 */ /* 0x000fca00078e0022 */
[----:B------:R0:W3:Y:S02]  /*398f0*/  @!P0 LDG.E.U8 R121, desc[UR60][R20.64] ;  /* 0x0000003c14798981 */ /* 0x0000e4000c1e1100 */
[----:B0-----:R-:W-:Y:S02]  /*39900*/  @!P0 IMAD.MOV.U32 R21, RZ, RZ, R32 ;  /* 0x000000ffff158224 */ /* 0x001fe400078e0020 */
[----:B------:R-:W-:-:S05]  /*39910*/  @!P0 IMAD.MOV.U32 R20, RZ, RZ, R12 ;  /* 0x000000ffff148224 */ /* 0x000fca00078e000c */
[----:B------:R0:W3:Y:S02]  /*39920*/  @!P0 LDG.E.U8 R120, desc[UR60][R20.64] ;  /* 0x0000003c14788981 */ /* 0x0000e4000c1e1100 */
[----:B0-----:R-:W-:Y:S02]  /*39930*/  @!P0 IMAD.MOV.U32 R21, RZ, RZ, R2 ;  /* 0x000000ffff158224 */ /* 0x001fe400078e0002 */
[----:B----4-:R-:W-:Y:S04]  /*39940*/  STL [R1+0x3688], R124 ;  /* 0x0036887c01007387 */ /* 0x010fe80000100800 */
[----:B------:R-:W4:Y:S04]  /*39950*/  LDL R28, [R1+0x2ae0] ;  /* 0x002ae000011c7983 */ /* 0x000f280000100800 */
[----:B------:R-:W4:Y:S01]  /*39960*/  LDL R27, [R1+0x2ae4] ;  /* 0x002ae400011b7983 */ /* 0x000f220000100800 */
[----:B------:R-:W-:-:S05]  /*39970*/  @!P0 IMAD.MOV.U32 R20, RZ, RZ, R0 ;  /* 0x000000ffff148224 */ /* 0x000fca00078e0000 */
[----:B------:R0:W4:Y:S01]  /*39980*/  @!P0 LDG.E.U8 R119, desc[UR60][R20.64] ;  /* 0x0000003c14778981 */ /* 0x000122000c1e1100 */
[----:B------:R-:W-:Y:S02]  /*39990*/  PRMT R118, RZ, 0x7610, R118 ;  /* 0x00007610ff767816 */ /* 0x000fe40000000076 */
[----:B------:R-:W-:Y:S01]  /*399a0*/  PRMT R117, RZ, 0x7610, R117 ;  /* 0x00007610ff757816 */ /* 0x000fe20000000075 */
[----:B0-----:R-:W-:Y:S02]  /*399b0*/  @!P0 IMAD.MOV.U32 R20, RZ, RZ, R29 ;  /* 0x000000ffff148224 */ /* 0x001fe400078e001d */
[----:B------:R-:W-:-:S05]  /*399c0*/  @!P0 IMAD.MOV.U32 R21, RZ, RZ, R30 ;  /* 0x000000ffff158224 */ /* 0x000fca00078e001e */
[----:B------:R4:W4:Y:S04]  /*399d0*/  @!P0 LDG.E.U8 R118, desc[UR60][R20.64] ;  /* 0x0000003c14768981 */ /* 0x000928000c1e1100 */
[----:B------:R-:W-:Y:S04]  /*399e0*/  STL [R1+0x368c], R123 ;  /* 0x00368c7b01007387 */ /* 0x000fe80000100800 */
[----:B------:R-:W4:Y:S04]  /*399f0*/  LDL R26, [R1+0x2aa0] ;  /* 0x002aa000011a7983 */ /* 0x000f280000100800 */
[----:B------:R-:W4:Y:S04]  /*39a00*/  LDL R25, [R1+0x2aa4] ;  /* 0x002aa40001197983 */ /* 0x000f280000100800 */
[----:B--2---:R-:W-:Y:S04]  /*39a10*/  STL [R1+0x3690], R122 ;  /* 0x0036907a01007387 */ /* 0x004fe80000100800 */
[----:B------:R-:W2:Y:S04]  /*39a20*/  LDL R24, [R1+0x2a60] ;  /* 0x002a600001187983 */ /* 0x000ea80000100800 */
[----:B------:R-:W2:Y:S04]  /*39a30*/  LDL R23, [R1+0x2a64] ;  /* 0x002a640001177983 */ /* 0x000ea80000100800 */
[----:B---3--:R-:W-:Y:S04]  /*39a40*/  STL [R1+0x3694], R121 ;  /* 0x0036947901007387 */ /* 0x008fe80000100800 */
[----:B------:R-:W3:Y:S04]  /*39a50*/  LDL R22, [R1+0x2a20] ;  /* 0x002a200001167983 */ /* 0x000ee80000100800 */
[----:B------:R-:W3:Y:S04]  /*39a60*/  LDL R12, [R1+0x2a24] ;  /* 0x002a2400010c7983 */ /* 0x000ee80000100800 */
[----:B------:R-:W-:Y:S04]  /*39a70*/  STL [R1+0x3698], R120 ;  /* 0x0036987801007387 */ /* 0x000fe80000100800 */
[----:B------:R-:W3:Y:S04]  /*39a80*/  LDL R2, [R1+0x29e0] ;  /* 0x0029e00001027983 */ /* 0x000ee80000100800 */
[----:B------:R-:W3:Y:S01]  /*39a90*/  LDL R0, [R1+0x29e4] ;  /* 0x0029e40001007983 */ /* 0x000ee20000100800 */
[----:B----4-:R-:W-:-:S02]  /*39aa0*/  @!P0 IMAD.MOV.U32 R21, RZ, RZ, R28 ;  /* 0x000000ffff158224 */ /* 0x010fc400078e001c */
[----:B------:R-:W-:-:S05]  /*39ab0*/  @!P0 IMAD.MOV.U32 R20, RZ, RZ, R27 ;  /* 0x000000ffff148224 */ /* 0x000fca00078e001b */
[----:B------:R0:W4:Y:S04]  /*39ac0*/  @!P0 LDG.E.U8 R117, desc[UR60][R20.64] ;  /* 0x0000003c14758981 */ /* 0x000128000c1e1100 */
[----:B------:R-:W-:Y:S04]  /*39ad0*/  STL [R1+0x369c], R119 ;  /* 0x00369c7701007387 */ /* 0x000fe80000100800 */
[----:B------:R-:W4:Y:S04]  /*39ae0*/  LDL R30, [R1+0x29a0] ;  /* 0x0029a000011e7983 */ /* 0x000f280000100800 */
[----:B------:R-:W4:Y:S01]  /*39af0*/  LDL R29, [R1+0x29a4] ;  /* 0x0029a400011d7983 */ /* 0x000f220000100800 */
[----:B------:R-:W-:-:S03]  /*39b00*/  PRMT R116, RZ, 0x7610, R116 ;  /* 0x00007610ff747816 */ /* 0x000fc60000000074 */
[----:B------:R-:W-:Y:S04]  /*39b10*/  STL [R1+0x36a0], R118 ;  /* 0x0036a07601007387 */ /* 0x000fe80000100800 */
[----:B------:R-:W4:Y:S04]  /*39b20*/  LDL R28, [R1+0x2960] ;  /* 0x00296000011c7983 */ /* 0x000f280000100800 */
[----:B------:R-:W4:Y:S01]  /*39b30*/  LDL R27, [R1+0x2964] ;  /* 0x00296400011b7983 */ /* 0x000f220000100800 */
[----:B0-----:R-:W-:Y:S02]  /*39b40*/  @!P0 IMAD.MOV.U32 R20, RZ, RZ, R25 ;  /* 0x000000ffff148224 */ /* 0x001fe400078e0019 */
[----:B------:R-:W-:-:S05]  /*39b50*/  @!P0 IMAD.MOV.U32 R21, RZ, RZ, R26 ;  /* 0x000000ffff158224 */ /* 0x000fca00078e001a */
[----:B------:R2:W4:Y:S01]  /*39b60*/  @!P0 LDG.E.U8 R116, desc[UR60][R20.64] ;  /* 0x0000003c14748981 */ /* 0x000522000c1e1100 */
[----:B------:R-:W-:Y:S02]  /*39b70*/  PRMT R115, RZ, 0x7610, R115 ;  /* 0x00007610ff737816 */ /* 0x000fe40000000073 */
[----:B------:R-:W-:Y:S02]  /*39b80*/  PRMT R114, RZ, 0x7610, R114 ;  /* 0x00007610ff727816 */ /* 0x000fe40000000072 */
[----:B------:R-:W-:Y:S02]  /*39b90*/  PRMT R113, RZ, 0x7610, R113 ;  /* 0x00007610ff717816 */ /* 0x000fe40000000071 */
[----:B------:R-:W-:Y:S01]  /*39ba0*/  PRMT R112, RZ, 0x7610, R112 ;  /* 0x00007610ff707816 */ /* 0x000fe20000000070 */
[----:B--2---:R-:W-:Y:S02]  /*39bb0*/  @!P0 IMAD.MOV.U32 R21, RZ, RZ, R24 ;  /* 0x000000ffff158224 */ /* 0x004fe400078e0018 */
[----:B------:R-:W-:-:S05]  /*39bc0*/  @!P0 IMAD.MOV.U32 R20, RZ, RZ, R23 ;  /* 0x000000ffff148224 */ /* 0x000fca00078e0017 */
[----:B------:R3:W2:Y:S02]  /*39bd0*/  @!P0 LDG.E.U8 R115, desc[UR60][R20.64] ;  /* 0x0000003c14738981 */ /* 0x0006a4000c1e1100 */
[----:B---3--:R-:W-:Y:S02]  /*39be0*/  @!P0 IMAD.MOV.U32 R21, RZ, RZ, R22 ;  /* 0x000000ffff158224 */ /* 0x008fe400078e0016 */
[----:B------:R-:W-:-:S05]  /*39bf0*/  @!P0 IMAD.MOV.U32 R20, RZ, RZ, R12 ;  /* 0x000000ffff148224 */ /* 0x000fca00078e000c */
[----:B------:R0:W3:Y:S02]  /*39c00*/  @!P0 LDG.E.U8 R114, desc[UR60][R20.64] ;  /* 0x0000003c14728981 */ /* 0x0000e4000c1e1100 */
[----:B0-----:R-:W-:Y:S02]  /*39c10*/  @!P0 IMAD.MOV.U32 R21, RZ, RZ, R2 ;  /* 0x000000ffff158224 */ /* 0x001fe400078e0002 */
[----:B------:R-:W-:-:S05]  /*39c20*/  @!P0 IMAD.MOV.U32 R20, RZ, RZ, R0 ;  /* 0x000000ffff148224 */ /* 0x000fca00078e0000 */
[----:B------:R0:W3:Y:S04]  /*39c30*/  @!P0 LDG.E.U8 R113, desc[UR60][R20.64] ;  /* 0x0000003c14718981 */ /* 0x0000e8000c1e1100 */
[----:B----4-:R-:W-:Y:S04]  /*39c40*/  STL [R1+0x36a4], R117 ;  /* 0x0036a47501007387 */ /* 0x010fe80000100800 */
[----:B------:R-:W4:Y:S04]  /*39c50*/  LDL R26, [R1+0x2920] ;  /* 0x00292000011a7983 */ /* 0x000f280000100800 */
[----:B------:R-:W4:Y:S01]  /*39c60*/  LDL R25, [R1+0x2924] ;  /* 0x0029240001197983 */ /* 0x000f220000100800 */
[----:B0-----:R-:W-:-:S02]  /*39c70*/  @!P0 IMAD.MOV.U32 R20, RZ, RZ, R29 ;  /* 0x000000ffff148224 */ /* 0x001fc400078e001d */
        /* <DEDUP_REMOVED lines=79> */
[----:B------:R-:W-:Y:S01]  /*3a170*/  @!P0 IMAD.MOV.U32 R21, RZ, RZ, R22 ;  /* 0x000000ffff158224 */ /* 0x000fe200078e0016 */
[----:B------:R-:W-:-:S04]  /*3a180*/  PRMT R101, RZ, 0x7610, R101 ;  /* 0x00007610ff657816 */ /* 0x000fc80000000065 */
[----:B------:R2:W4:Y:S01]  /*3a190*/  @!P0 LDG.E.U8 R102, desc[UR60][R20.64] ;  /* 0x0000003c14668981 */ /* 0x000522000c1e1100 */
        /* <DEDUP_REMOVED lines=27> */
[----:B---3--:R-:W-:Y:S04]  /*3a350*/  STL [R1+0x36e8], R100 ;  /* 0x0036e86401007387 */ /* 0x008fe80000100800 */
[----:B------:R-:W2:Y:S04]  /*3a360*/  LDL.LU R34, [R1+0x1520] ;  /* 0x0015200001227983 */ /* 0x000ea80000300800 */
[----:B------:R-:W-:Y:S04]  /*3a370*/  STL [R1+0x36ec], R99 ;  /* 0x0036ec6301007387 */ /* 0x000fe80000100800 */
[----:B------:R-:W3:Y:S04]  /*3a380*/  LDL.LU R44, [R1+0x14e0] ;  /* 0x0014e000012c7983 */ /* 0x000ee80000300800 */
[----:B------:R-:W3:Y:S01]  /*3a390*/  LDL.LU R29, [R1+0x14e4] ;  /* 0x0014e400011d7983 */ /* 0x000ee20000300800 */
[----:B----4-:R-:W-:-:S02]  /*3a3a0*/  @!P0 IMAD.MOV.U32 R21, RZ, RZ, R22 ;  /* 0x000000ffff158224 */ /* 0x010fc400078e0016 */
[----:B------:R-:W-:-:S05]  /*3a3b0*/  @!P0 IMAD.MOV.U32 R20, RZ, RZ, R12 ;  /* 0x000000ffff148224 */ /* 0x000fca00078e000c */
[----:B------:R0:W4:Y:S04]  /*3a3c0*/  @!P0 LDG.E.U8 R96, desc[UR60][R20.64] ;  /* 0x0000003c14608981 */ /* 0x000128000c1e1100 */
[----:B------:R-:W-:Y:S04]  /*3a3d0*/  STL [R1+0x36f0], R98 ;  /* 0x0036f06201007387 */ /* 0x000fe80000100800 */
[----:B------:R-:W4:Y:S04]  /*3a3e0*/  LDL R27, [R1+0x1854] ;  /* 0x00185400011b7983 */ /* 0x000f280000100800 */
[----:B------:R-:W4:Y:S04]  /*3a3f0*/  LDL R26, [R1+0x283c] ;  /* 0x00283c00011a7983 */ /* 0x000f280000100800 */
[----:B------:R-:W-:Y:S04]  /*3a400*/  STL [R1+0x36f4], R97 ;  /* 0x0036f46101007387 */ /* 0x000fe80000100800 */
[----:B------:R-:W4:Y:S04]  /*3a410*/  LDL R25, [R1+0x2c58] ;  /* 0x002c580001197983 */ /* 0x000f280000100800 */
[----:B------:R-:W4:Y:S01]  /*3a420*/  LDL R24, [R1+0x2c5c] ;  /* 0x002c5c0001187983 */ /* 0x000f220000100800 */
[----:B------:R-:W-:Y:S01]  /*3a430*/  PRMT R95, RZ, 0x7610, R95 ;  /* 0x00007610ff5f7816 */ /* 0x000fe2000000005f */
[----:B0-----:R-:W-:-:S02]  /*3a440*/  @!P0 IMAD.MOV.U32 R20, RZ, RZ, R0 ;  /* 0x000000ffff148224 */ /* 0x001fc400078e0000 */
[----:B------:R-:W-:Y:S01]  /*3a450*/  @!P0 IMAD.MOV.U32 R21, RZ, RZ, R2 ;  /* 0x000000ffff158224 */ /* 0x000fe200078e0002 */
[----:B------:R-:W-:-:S04]  /*3a460*/  PRMT R94, RZ, 0x7610, R94 ;  /* 0x00007610ff5e7816 */ /* 0x000fc8000000005e */
[----:B------:R0:W4:Y:S01]  /*3a470*/  @!P0 LDG.E.U8 R95, desc[UR60][R20.64] ;  /* 0x0000003c145f8981 */ /* 0x000122000c1e1100 */
[----:B------:R-:W-:Y:S01]  /*3a480*/  PRMT R93, RZ, 0x7610, R93 ;  /* 0x00007610ff5d7816 */ /* 0x000fe2000000005d */
[----:B0-----:R-:W-:Y:S01]  /*3a490*/  @!P0 IMAD.MOV.U32 R20, RZ, RZ, R14 ;  /* 0x000000ffff148224 */ /* 0x001fe200078e000e */
[----:B------:R-:W-:Y:S01]  /*3a4a0*/  PRMT R92, RZ, 0x7610, R92 ;  /* 0x00007610ff5c7816 */ /* 0x000fe2000000005c */
[----:B--2---:R-:W-:-:S05]  /*3a4b0*/  @!P0 IMAD.MOV.U32 R21, RZ, RZ, R34 ;  /* 0x000000ffff158224 */ /* 0x004fca00078e0022 */
[----:B------:R3:W2:Y:S02]  /*3a4c0*/  @!P0 LDG.E.U8 R94, desc[UR60][R20.64] ;  /* 0x0000003c145e8981 */ /* 0x0006a4000c1e1100 */
[----:B---3--:R-:W-:Y:S02]  /*3a4d0*/  @!P0 IMAD.MOV.U32 R21, RZ, RZ, R44 ;  /* 0x000000ffff158224 */ /* 0x008fe400078e002c */
[----:B------:R-:W-:-:S05]  /*3a4e0*/  @!P0 IMAD.MOV.U32 R20, RZ, RZ, R29 ;  /* 0x000000ffff148224 */ /* 0x000fca00078e001d */
[----:B------:R0:W3:Y:S04]  /*3a4f0*/  @!P0 LDG.E.U8 R93, desc[UR60][R20.64] ;  /* 0x0000003c145d8981 */ /* 0x0000e8000c1e1100 */
[----:B----4-:R-:W-:Y:S04]  /*3a500*/  STL [R1+0x36f8], R96 ;  /* 0x0036f86001007387 */ /* 0x010fe80000100800 */
[----:B------:R-:W4:Y:S04]  /*3a510*/  LDL R32, [R1+0x2c18] ;  /* 0x002c180001207983 */ /* 0x000f280000100800 */
[----:B------:R-:W4:Y:S04]  /*3a520*/  LDL R30, [R1+0x2c1c] ;  /* 0x002c1c00011e7983 */ /* 0x000f280000100800 */
[----:B------:R-:W4:Y:S04]  /*3a530*/  LDL R23, [R1+0x2bd8] ;  /* 0x002bd80001177983 */ /* 0x000f280000100800 */
[----:B------:R-:W4:Y:S04]  /*3a540*/  LDL R22, [R1+0x2bdc] ;  /* 0x002bdc0001167983 */ /* 0x000f280000100800 */
[----:B------:R-:W4:Y:S04]  /*3a550*/  LDL R12, [R1+0x2b98] ;  /* 0x002b9800010c7983 */ /* 0x000f280000100800 */
[----:B------:R-:W4:Y:S01]  /*3a560*/  LDL R2, [R1+0x2b9c] ;  /* 0x002b9c0001027983 */ /* 0x000f220000100800 */
[----:B0-----:R-:W-:-:S02]  /*3a570*/  @!P0 IMAD.MOV.U32 R20, RZ, RZ, R26 ;  /* 0x000000ffff148224 */ /* 0x001fc400078e001a */
[----:B------:R-:W-:Y:S01]  /*3a580*/  @!P0 IMAD.MOV.U32 R21, RZ, RZ, R27 ;  /* 0x000000ffff158224 */ /* 0x000fe200078e001b */
[----:B------:R-:W4:Y:S04]  /*3a590*/  LDL R28, [R1+0x2b58] ;  /* 0x002b5800011c7983 */ /* 0x000f280000100800 */
[----:B------:R-:W4:Y:S04]  /*3a5a0*/  LDL R0, [R1+0x2b5c] ;  /* 0x002b5c0001007983 */ /* 0x000f280000100800 */
[----:B------:R0:W4:Y:S01]  /*3a5b0*/  @!P0 LDG.E.U8 R92, desc[UR60][R20.64] ;  /* 0x0000003c145c8981 */ /* 0x000122000c1e1100 */
[----:B------:R-:W-:-:S02]  /*3a5c0*/  PRMT R91, RZ, 0x7610, R91 ;  /* 0x00007610ff5b7816 */ /* 0x000fc4000000005b */
[----:B------:R-:W-:Y:S01]  /*3a5d0*/  PRMT R90, RZ, 0x7610, R90 ;  /* 0x00007610ff5a7816 */ /* 0x000fe2000000005a */
[----:B0-----:R-:W-:Y:S02]  /*3a5e0*/  @!P0 IMAD.MOV.U32 R20, RZ, RZ, R24 ;  /* 0x000000ffff148224 */ /* 0x001fe400078e0018 */
[----:B------:R-:W-:-:S05]  /*3a5f0*/  @!P0 IMAD.MOV.U32 R21, RZ, RZ, R25 ;  /* 0x000000ffff158224 */ /* 0x000fca00078e0019 */
[----:B------:R4:W4:Y:S01]  /*3a600*/  @!P0 LDG.E.U8 R91, desc[UR60][R20.64] ;  /* 0x0000003c145b8981 */ /* 0x000922000c1e1100 */
[----:B------:R-:W-:Y:S02]  /*3a610*/  PRMT R89, RZ, 0x7610, R89 ;  /* 0x00007610ff597816 */ /* 0x000fe40000000059 */
[----:B------:R-:W-:Y:S01]  /*3a620*/  PRMT R88, RZ, 0x7610, R88 ;  /* 0x00007610ff587816 */ /* 0x000fe20000000058 */
[----:B------:R-:W-:Y:S04]  /*3a630*/  STL [R1+0x36fc], R95 ;  /* 0x0036fc5f01007387 */ /* 0x000fe80000100800 */
[----:B------:R-:W-:Y:S04]  /*3a640*/  STL [R1+0x3700], R34 ;  /* 0x0037002201007387 */ /* 0x000fe80000100800 */
[----:B------:R-:W-:Y:S01]  /*3a650*/  STL [R1+0x2d20], R14 ;  /* 0x002d200e01007387 */ /* 0x000fe20000100800 */
[----:B------:R-:W-:-:S03]  /*3a660*/  PRMT R87, RZ, 0x7610, R87 ;  /* 0x00007610ff577816 */ /* 0x000fc60000000057 */
[----:B--2---:R-:W-:Y:S04]  /*3a670*/  STL [R1+0x3704], R94 ;  /* 0x0037045e01007387 */ /* 0x004fe80000100800 */
[----:B------:R0:W-:Y:S04]  /*3a680*/  STL [R1+0x370c], R29 ;  /* 0x00370c1d01007387 */ /* 0x0001e80000100800 */
[----:B------:R-:W-:Y:S04]  /*3a690*/  STL [R1+0x3708], R44 ;  /* 0x0037082c01007387 */ /* 0x000fe80000100800 */
[----:B---3--:R-:W-:Y:S04]  /*3a6a0*/  STL [R1+0x3710], R93 ;  /* 0x0037105d01007387 */ /* 0x008fe80000100800 */
[----:B------:R-:W2:Y:S04]  /*3a6b0*/  LDL R27, [R1+0x2b18] ;  /* 0x002b1800011b7983 */ /* 0x000ea80000100800 */
[----:B------:R-:W3:Y:S01]  /*3a6c0*/  LDL R26, [R1+0x2b1c] ;  /* 0x002b1c00011a7983 */ /* 0x000ee20000100800 */
[----:B----4-:R-:W-:-:S02]  /*3a6d0*/  @!P0 IMAD.MOV.U32 R21, RZ, RZ, R32 ;  /* 0x000000ffff158224 */ /* 0x010fc400078e0020 */
[----:B------:R-:W-:-:S05]  /*3a6e0*/  @!P0 IMAD.MOV.U32 R20, RZ, RZ, R30 ;  /* 0x000000ffff148224 */ /* 0x000fca00078e001e */
[----:B------:R1:W4:Y:S02]  /*3a6f0*/  @!P0 LDG.E.U8 R90, desc[UR60][R20.64] ;  /* 0x0000003c145a8981 */ /* 0x000324000c1e1100 */
[----:B-1----:R-:W-:Y:S02]  /*3a700*/  @!P0 IMAD.MOV.U32 R20, RZ, RZ, R22 ;  /* 0x000000ffff148224 */ /* 0x002fe400078e0016 */
[----:B------:R-:W-:-:S05]  /*3a710*/  @!P0 IMAD.MOV.U32 R21, RZ, RZ, R23 ;  /* 0x000000ffff158224 */ /* 0x000fca00078e0017 */
[----:B------:R1:W4:Y:S02]  /*3a720*/  @!P0 LDG.E.U8 R89, desc[UR60][R20.64] ;  /* 0x0000003c14598981 */ /* 0x000324000c1e1100 */
[----:B-1----:R-:W-:Y:S02]  /*3a730*/  @!P0 IMAD.MOV.U32 R20, RZ, RZ, R2 ;  /* 0x000000ffff148224 */ /* 0x002fe400078e0002 */
[----:B------:R-:W-:-:S05]  /*3a740*/  @!P0 IMAD.MOV.U32 R21, RZ, RZ, R12 ;  /* 0x000000ffff158224 */ /* 0x000fca00078e000c */
[----:B------:R1:W4:Y:S04]  /*3a750*/  @!P0 LDG.E.U8 R88, desc[UR60][R20.64] ;  /* 0x0000003c14588981 */ /* 0x000328000c1e1100 */
[----:B------:R-:W-:Y:S04]  /*3a760*/  STL [R1+0x3714], R92 ;  /* 0x0037145c01007387 */ /* 0x000fe80000100800 */
[----:B------:R-:W4:Y:S04]  /*3a770*/  LDL R25, [R1+0x2ad8] ;  /* 0x002ad80001197983 */ /* 0x000f280000100800 */
[----:B------:R-:W4:Y:S01]  /*3a780*/  LDL R24, [R1+0x2adc] ;  /* 0x002adc0001187983 */ /* 0x000f220000100800 */
[----:B-1----:R-:W-:-:S02]  /*3a790*/  @!P0 IMAD.MOV.U32 R20, RZ, RZ, R0 ;  /* 0x000000ffff148224 */ /* 0x002fc400078e0000 */
[----:B------:R-:W-:-:S05]  /*3a7a0*/  @!P0 IMAD.MOV.U32 R21, RZ, RZ, R28 ;  /* 0x000000ffff158224 */ /* 0x000fca00078e001c */
[----:B------:R2:W4:Y:S04]  /*3a7b0*/  @!P0 LDG.E.U8 R87, desc[UR60][R20.64] ;  /* 0x0000003c14578981 */ /* 0x000528000c1e1100 */
[----:B------:R-:W-:Y:S04]  /*3a7c0*/  STL [R1+0x3718], R91 ;  /* 0x0037185b01007387 */ /* 0x000fe80000100800 */
[----:B------:R-:W4:Y:S04]  /*3a7d0*/  LDL R30, [R1+0x2a98] ;  /* 0x002a9800011e7983 */ /* 0x000f280000100800 */
[----:B0-----:R-:W4:Y:S01]  /*3a7e0*/  LDL R29, [R1+0x2a9c] ;  /* 0x002a9c00011d7983 */ /* 0x001f220000100800 */
[----:B------:R-:W-:-:S02]  /*3a7f0*/  PRMT R86, RZ, 0x7610, R86 ;  /* 0x00007610ff567816 */ /* 0x000fc40000000056 */
[----:B------:R-:W-:Y:S01]  /*3a800*/  PRMT R85, RZ, 0x7610, R85 ;  /* 0x00007610ff557816 */ /* 0x000fe20000000055 */
[----:B--2---:R-:W-:Y:S02]  /*3a810*/  @!P0 IMAD.MOV.U32 R21, RZ, RZ, R27 ;  /* 0x000000ffff158224 */ /* 0x004fe400078e001b */
[----:B---3--:R-:W-:-:S05]  /*3a820*/  @!P0 IMAD.MOV.U32 R20, RZ, RZ, R26 ;  /* 0x000000ffff148224 */ /* 0x008fca00078e001a */
[----:B------:R0:W2:Y:S04]  /*3a830*/  @!P0 LDG.E.U8 R86, desc[UR60][R20.64] ;  /* 0x0000003c14568981 */ /* 0x0000a8000c1e1100 */
[----:B----4-:R-:W-:Y:S04]  /*3a840*/  STL [R1+0x371c], R90 ;  /* 0x00371c5a01007387 */ /* 0x010fe80000100800 */
[----:B------:R-:W3:Y:S04]  /*3a850*/  LDL R23, [R1+0x2a58] ;  /* 0x002a580001177983 */ /* 0x000ee80000100800 */
[----:B------:R-:W4:Y:S04]  /*3a860*/  LDL R22, [R1+0x2a5c] ;  /* 0x002a5c0001167983 */ /* 0x000f280000100800 */
[----:B------:R-:W-:Y:S04]  /*3a870*/  STL [R1+0x3720], R89 ;  /* 0x0037205901007387 */ /* 0x000fe80000100800 */
[----:B------:R-:W4:Y:S04]  /*3a880*/  LDL R12, [R1+0x2a18] ;  /* 0x002a1800010c7983 */ /* 0x000f280000100800 */
[----:B------:R-:W4:Y:S04]  /*3a890*/  LDL R2, [R1+0x2a1c] ;  /* 0x002a1c0001027983 */ /* 0x000f280000100800 */
[----:B------:R-:W-:Y:S04]  /*3a8a0*/  STL [R1+0x3724], R88 ;  /* 0x0037245801007387 */ /* 0x000fe80000100800 */
[----:B------:R-:W4:Y:S04]  /*3a8b0*/  LDL R28, [R1+0x29d8] ;  /* 0x0029d800011c7983 */ /* 0x000f280000100800 */
[----:B------:R-:W4:Y:S01]  /*3a8c0*/  LDL R0, [R1+0x29dc] ;  /* 0x0029dc0001007983 */ /* 0x000f220000100800 */
[----:B0-----:R-:W-:-:S02]  /*3a8d0*/  @!P0 IMAD.MOV.U32 R20, RZ, RZ, R24 ;  /* 0x000000ffff148224 */ /* 0x001fc400078e0018 */
[----:B------:R-:W-:-:S05]  /*3a8e0*/  @!P0 IMAD.MOV.U32 R21, RZ, RZ, R25 ;  /* 0x000000ffff158224 */ /* 0x000fca00078e0019 */
[----:B------:R0:W4:Y:S04]  /*3a8f0*/  @!P0 LDG.E.U8 R85, desc[UR60][R20.64] ;  /* 0x0000003c14558981 */ /* 0x000128000c1e1100 */
        /* <DEDUP_REMOVED lines=8> */
[----:B------:R-:W-:Y:S02]  /*3a980*/  PRMT R82, RZ, 0x7610, R82 ;  /* 0x00007610ff527816 */ /* 0x000fe40000000052 */
[----:B------:R-:W-:Y:S02]  /*3a990*/  PRMT R81, RZ, 0x7610, R81 ;  /* 0x00007610ff517816 */ /* 0x000fe40000000051 */
[----:B------:R-:W-:Y:S01]  /*3a9a0*/  PRMT R80, RZ, 0x7610, R80 ;  /* 0x00007610ff507816 */ /* 0x000fe20000000050 */
[----:B--2---:R-:W-:Y:S04]  /*3a9b0*/  STL [R1+0x372c], R86 ;  /* 0x00372c5601007387 */ /* 0x004fe80000100800 */
[----:B------:R-:W2:Y:S04]  /*3a9c0*/  LDL R25, [R1+0x2958] ;  /* 0x0029580001197983 */ /* 0x000ea80000100800 */
[----:B------:R-:W2:Y:S01]  /*3a9d0*/  LDL R24, [R1+0x295c] ;  /* 0x00295c0001187983 */ /* 0x000ea20000100800 */
[----:B---3--:R-:W-:-:S02]  /*3a9e0*/  @!P0 IMAD.MOV.U32 R21, RZ, RZ, R23 ;  /* 0x000000ffff158224 */ /* 0x008fc400078e0017 */
[----:B----4-:R-:W-:-:S05]  /*3a9f0*/  @!P0 IMAD.MOV.U32 R20, RZ, RZ, R22 ;  /* 0x000000ffff148224 */ /* 0x010fca00078e0016 */
[----:B------:R0:W3:Y:S02]  /*3aa00*/  @!P0 LDG.E.U8 R83, desc[UR60][R20.64] ;  /* 0x0000003c14538981 */ /* 0x0000e4000c1e1100 */
[----:B0-----:R-:W-:Y:S02]  /*3aa10*/  @!P0 IMAD.MOV.U32 R21, RZ, RZ, R12 ;  /* 0x000000ffff158224 */ /* 0x001fe400078e000c */
[----:B------:R-:W-:-:S05]  /*3aa20*/  @!P0 IMAD.MOV.U32 R20, RZ, RZ, R2 ;  /* 0x000000ffff148224 */ /* 0x000fca00078e0002 */
[----:B------:R0:W4:Y:S02]  /*3aa30*/  @!P0 LDG.E.U8 R82, desc[UR60][R20.64] ;  /* 0x0000003c14528981 */ /* 0x000124000c1e1100 */
[----:B0-----:R-:W-:Y:S02]  /*3aa40*/  @!P0 IMAD.MOV.U32 R21, RZ, RZ, R28 ;  /* 0x000000ffff158224 */ /* 0x001fe400078e001c */
[----:B------:R-:W-:-:S05]  /*3aa50*/  @!P0 IMAD.MOV.U32 R20, RZ, RZ, R0 ;  /* 0x000000ffff148224 */ /* 0x000fca00078e0000 */
[----:B------:R0:W4:Y:S04]  /*3aa60*/  @!P0 LDG.E.U8 R81, desc[UR60][R20.64] ;  /* 0x0000003c14518981 */ /* 0x000128000c1e1100 */
        /* <DEDUP_REMOVED lines=9> */
[----:B------:R-:W-:-:S02]  /*3ab00*/  PRMT R79, RZ, 0x7610, R79 ;  /* 0x00007610ff4f7816 */ /* 0x000fc4000000004f */
[----:B------:R-:W-:Y:S01]  /*3ab10*/  PRMT R78, RZ, 0x7610, R78 ;  /* 0x00007610ff4e7816 */ /* 0x000fe2000000004e */
[----:B--2---:R-:W-:Y:S02]  /*3ab20*/  @!P0 IMAD.MOV.U32 R21, RZ, RZ, R25 ;  /* 0x000000ffff158224 */ /* 0x004fe400078e0019 */
[----:B------:R-:W-:-:S05]  /*3ab30*/  @!P0 IMAD.MOV.U32 R20, RZ, RZ, R24 ;  /* 0x000000ffff148224 */ /* 0x000fca00078e0018 */
[----:B------:R0:W2:Y:S04]  /*3ab40*/  @!P0 LDG.E.U8 R79, desc[UR60][R20.64] ;  /* 0x0000003c144f8981 */ /* 0x0000a8000c1e1100 */
[----:B---3--:R-:W-:Y:S04]  /*3ab50*/  STL [R1+0x3738], R83 ;  /* 0x0037385301007387 */ /* 0x008fe80000100800 */
[----:B------:R-:W3:Y:S04]  /*3ab60*/  LDL R12, [R1+0x2898] ;  /* 0x00289800010c7983 */ /* 0x000ee80000100800 */
[----:B------:R-:W3:Y:S04]  /*3ab70*/  LDL R2, [R1+0x289c] ;  /* 0x00289c0001027983 */ /* 0x000ee80000100800 */
[----:B----4-:R-:W-:Y:S04]  /*3ab80*/  STL [R1+0x373c], R82 ;  /* 0x00373c5201007387 */ /* 0x010fe80000100800 */
        /* <DEDUP_REMOVED lines=19> */
[----:B--2---:R-:W-:Y:S01]  /*3acc0*/  STL [R1+0x3748], R79 ;  /* 0x0037484f01007387 */ /* 0x004fe20000100800 */
[----:B---3--:R-:W-:Y:S02]  /*3acd0*/  @!P0 IMAD.MOV.U32 R21, RZ, RZ, R12 ;  /* 0x000000ffff158224 */ /* 0x008fe400078e000c */
[----:B------:R-:W-:-:S05]  /*3ace0*/  @!P0 IMAD.MOV.U32 R20, RZ, RZ, R2 ;  /* 0x000000ffff148224 */ /* 0x000fca00078e0002 */
[----:B------:R4:W2:Y:S02]  /*3acf0*/  @!P0 LDG.E.U8 R76, desc[UR60][R20.64] ;  /* 0x0000003c144c8981 */ /* 0x0008a4000c1e1100 */
[----:B----4-:R-:W-:Y:S02]  /*3ad00*/  @!P0 IMAD.MOV.U32 R21, RZ, RZ, R28 ;  /* 0x000000ffff158224 */ /* 0x010fe400078e001c */
[----:B------:R-:W-:-:S05]  /*3ad10*/  @!P0 IMAD.MOV.U32 R20, RZ, RZ, R0 ;  /* 0x000000ffff148224 */ /* 0x000fca00078e0000 */
[----:B------:R0:W3:Y:S02]  /*3ad20*/  @!P0 LDG.E.U8 R75, desc[UR60][R20.64] ;  /* 0x0000003c144b8981 */ /* 0x0000e4000c1e1100 */
        /* <DEDUP_REMOVED lines=12> */
[----:B------:R-:W-:-:S03]  /*3adf0*/  PRMT R72, RZ, 0x7610, R72 ;  /* 0x00007610ff487816 */ /* 0x000fc60000000048 */
[----:B--2---:R-:W-:Y:S04]  /*3ae00*/  STL [R1+0x3754], R76 ;  /* 0x0037544c01007387 */ /* 0x004fe80000100800 */
[----:B------:R-:W2:Y:S04]  /*3ae10*/  LDL R34, [R1+0x1718] ;  /* 0x0017180001227983 */ /* 0x000ea80000100800 */
[----:B------:R-:W2:Y:S04]  /*3ae20*/  LDL R0, [R1+0x171c] ;  /* 0x00171c0001007983 */ /* 0x000ea80000100800 */
[----:B---3--:R-:W-:Y:S04]  /*3ae30*/  STL [R1+0x3758], R75 ;  /* 0x0037584b01007387 */ /* 0x008fe80000100800 */
[----:B------:R-:W3:Y:S04]  /*3ae40*/  LDL R32, [R1+0x16d8] ;  /* 0x0016d80001207983 */ /* 0x000ee80000100800 */
[----:B------:R-:W3:Y:S04]  /*3ae50*/  LDL R30, [R1+0x16dc] ;  /* 0x0016dc00011e7983 */ /* 0x000ee80000100800 */
[----:B------:R-:W3:Y:S04]  /*3ae60*/  LDL R29, [R1+0x1698] ;  /* 0x00169800011d7983 */ /* 0x000ee80000100800 */
[----:B------:R-:W3:Y:S04]  /*3ae70*/  LDL R28, [R1+0x169c] ;  /* 0x00169c00011c7983 */ /* 0x000ee80000100800 */
[----:B----4-:R-:W-:Y:S04]  /*3ae80*/  STL [R1+0x375c], R74 ;  /* 0x00375c4a01007387 */ /* 0x010fe80000100800 */
[----:B------:R-:W4:Y:S04]  /*3ae90*/  LDL R27, [R1+0x1658] ;  /* 0x00165800011b7983 */ /* 0x000f280000100800 */
[----:B------:R-:W4:Y:S04]  /*3aea0*/  LDL R26, [R1+0x165c] ;  /* 0x00165c00011a7983 */ /* 0x000f280000100800 */
        /* <DEDUP_REMOVED lines=15> */
[----:B------:R-:W-:Y:S02]  /*3afa0*/  PRMT R67, RZ, 0x7610, R67 ;  /* 0x00007610ff437816 */ /* 0x000fe40000000043 */
[----:B------:R-:W-:Y:S02]  /*3afb0*/  PRMT R66, RZ, 0x7610, R66 ;  /* 0x00007610ff427816 */ /* 0x000fe40000000042 */
[----:B------:R-:W-:Y:S01]  /*3afc0*/  PRMT R65, RZ, 0x7610, R65 ;  /* 0x00007610ff417816 */ /* 0x000fe20000000041 */
[----:B--2---:R-:W-:-:S02]  /*3afd0*/  @!P0 IMAD.MOV.U32 R21, RZ, RZ, R34 ;  /* 0x000000ffff158224 */ /* 0x004fc400078e0022 */
[----:B------:R-:W-:-:S05]  /*3afe0*/  @!P0 IMAD.MOV.U32 R20, RZ, RZ, R0 ;  /* 0x000000ffff148224 */ /* 0x000fca00078e0000 */
[----:B------:R3:W2:Y:S02]  /*3aff0*/  @!P0 LDG.E.U8 R70, desc[UR60][R20.64] ;  /* 0x0000003c14468981 */ /* 0x0006a4000c1e1100 */
[----:B---3--:R-:W-:Y:S02]  /*3b000*/  @!P0 IMAD.MOV.U32 R21, RZ, RZ, R32 ;  /* 0x000000ffff158224 */ /* 0x008fe400078e0020 */
[----:B------:R-:W-:-:S05]  /*3b010*/  @!P0 IMAD.MOV.U32 R20, RZ, RZ, R30 ;  /* 0x000000ffff148224 */ /* 0x000fca00078e001e */
[----:B------:R0:W3:Y:S02]  /*3b020*/  @!P0 LDG.E.U8 R69, desc[UR60][R20.64] ;  /* 0x0000003c14458981 */ /* 0x0000e4000c1e1100 */
[----:B0-----:R-:W-:Y:S02]  /*3b030*/  @!P0 IMAD.MOV.U32 R20, RZ, RZ, R28 ;  /* 0x000000ffff148224 */ /* 0x001fe400078e001c */
[----:B------:R-:W-:-:S05]  /*3b040*/  @!P0 IMAD.MOV.U32 R21, RZ, RZ, R29 ;  /* 0x000000ffff158224 */ /* 0x000fca00078e001d */
[----:B------:R4:W3:Y:S02]  /*3b050*/  @!P0 LDG.E.U8 R68, desc[UR60][R20.64] ;  /* 0x0000003c14448981 */ /* 0x0008e4000c1e1100 */
[----:B----4-:R-:W-:Y:S02]  /*3b060*/  @!P0 IMAD.MOV.U32 R20, RZ, RZ, R26 ;  /* 0x000000ffff148224 */ /* 0x010fe400078e001a */
        /* <DEDUP_REMOVED lines=12> */
[----:B------:R-:W4:Y:S01]  /*3b130*/  LDL R0, [R1+0x155c] ;  /* 0x00155c0001007983 */ /* 0x000f220000100800 */
[----:B------:R-:W-:-:S03]  /*3b140*/  PRMT R64, RZ, 0x7610, R64 ;  /* 0x00007610ff407816 */ /* 0x000fc60000000040 */
[----:B--2---:R-:W-:Y:S04]  /*3b150*/  STL [R1+0x376c], R70 ;  /* 0x00376c4601007387 */ /* 0x004fe80000100800 */
[----:B---3--:R-:W-:Y:S04]  /*3b160*/  STL [R1+0x3770], R69 ;  /* 0x0037704501007387 */ /* 0x008fe80000100800 */
[----:B------:R-:W-:Y:S04]  /*3b170*/  STL [R1+0x3774], R68 ;  /* 0x0037744401007387 */ /* 0x000fe80000100800 */
[----:B------:R-:W2:Y:S04]  /*3b180*/  LDL.LU R32, [R1+0x1518] ;  /* 0x0015180001207983 */ /* 0x000ea80000300800 */
[----:B----4-:R-:W-:Y:S04]  /*3b190*/  STL [R1+0x3778], R67 ;  /* 0x0037784301007387 */ /* 0x010fe80000100800 */
[----:B------:R-:W3:Y:S04]  /*3b1a0*/  LDL.LU R45, [R1+0x14d8] ;  /* 0x0014d800012d7983 */ /* 0x000ee80000300800 */
[----:B------:R-:W4:Y:S04]  /*3b1b0*/  LDL.LU R41, [R1+0x14dc] ;  /* 0x0014dc0001297983 */ /* 0x000f280000300800 */
[----:B------:R-:W-:Y:S01]  /*3b1c0*/  STL [R1+0x377c], R66 ;  /* 0x00377c4201007387 */ /* 0x000fe20000100800 */
        /* <DEDUP_REMOVED lines=17> */
[----:B----4-:R-:W-:-:S05]  /*3b2e0*/  @!P0 IMAD.MOV.U32 R20, RZ, RZ, R41 ;  /* 0x000000ffff148224 */ /* 0x010fca00078e0029 */
[----:B------:R0:W3:Y:S04]  /*3b2f0*/  @!P0 LDG.E.U8 R61, desc[UR60][R20.64] ;  /* 0x0000003c143d8981 */ /* 0x0000e8000c1e1100 */
[----:B------:R-:W-:Y:S04]  /*3b300*/  STL [R1+0x3784], R64 ;  /* 0x0037844001007387 */ /* 0x000fe80000100800 */
[----:B------:R-:W4:Y:S04]  /*3b310*/  LDL R25, [R1+0x2c50] ;  /* 0x002c500001197983 */ /* 0x000f280000100800 */
[----:B------:R-:W4:Y:S04]  /*3b320*/  LDL R24, [R1+0x2c54] ;  /* 0x002c540001187983 */ /* 0x000f280000100800 */
        /* <DEDUP_REMOVED lines=10> */
[----:B------:R4:W4:Y:S04]  /*3b3d0*/  @!P0 LDG.E.U8 R60, desc[UR60][R20.64] ;  /* 0x0000003c143c8981 */ /* 0x000928000c1e1100 */
[----:B------:R-:W-:Y:S04]  /*3b3e0*/  STL [R1+0x2d24], R17 ;  /* 0x002d241101007387 */ /* 0x000fe80000100800 */
[----:B------:R-:W-:Y:S04]  /*3b3f0*/  STL [R1+0x3788], R63 ;  /* 0x0037883f01007387 */ /* 0x000fe80000100800 */
[----:B------:R-:W-:Y:S04]  /*3b400*/  STL [R1+0x378c], R32 ;  /* 0x00378c2001007387 */ /* 0x000fe80000100800 */
[----:B------:R0:W-:Y:S01]  /*3b410*/  STL [R1+0x2d28], R244 ;  /* 0x002d28f401007387 */ /* 0x0001e20000100800 */
[----:B------:R-:W-:-:S03]  /*3b420*/  PRMT R59, RZ, 0x7610, R59 ;  /* 0x00007610ff3b7816 */ /* 0x000fc6000000003b */
[----:B0-----:R-:W4:Y:S04]  /*3b430*/  LDL.LU R244, [R1+0x1544] ;  /* 0x0015440001f47983 */ /* 0x001f280000300800 */
[----:B--2---:R-:W-:Y:S04]  /*3b440*/  STL [R1+0x3790], R62 ;  /* 0x0037903e01007387 */ /* 0x004fe80000100800 */
[----:B------:R-:W-:Y:S04]  /*3b450*/  STL [R1+0x3798], R41 ;  /* 0x0037982901007387 */ /* 0x000fe80000100800 */
[----:B------:R-:W-:Y:S04]  /*3b460*/  STL [R1+0x3794], R45 ;  /* 0x0037942d01007387 */ /* 0x000fe80000100800 */
[----:B---3--:R-:W-:Y:S04]  /*3b470*/  STL [R1+0x379c], R61 ;  /* 0x00379c3d01007387 */ /* 0x008fe80000100800 */
[----:B------:R-:W2:Y:S04]  /*3b480*/  LDL R27, [R1+0x2b10] ;  /* 0x002b1000011b7983 */ /* 0x000ea80000100800 */
[----:B------:R-:W3:Y:S01]  /*3b490*/  LDL R26, [R1+0x2b14] ;  /* 0x002b1400011a7983 */ /* 0x000ee20000100800 */
[----:B----4-:R-:W-:-:S02]  /*3b4a0*/  @!P0 IMAD.MOV.U32 R21, RZ, RZ, R25 ;  /* 0x000000ffff158224 */ /* 0x010fc400078e0019 */
        /* <DEDUP_REMOVED lines=11> */
[----:B0-----:R-:W-:Y:S02]  /*3b560*/  @!P0 IMAD.MOV.U32 R20, RZ, RZ, R12 ;  /* 0x000000ffff148224 */ /* 0x001fe400078e000c */
[----:B------:R-:W-:-:S05]  /*3b570*/  @!P0 IMAD.MOV.U32 R21, RZ, RZ, R30 ;  /* 0x000000ffff158224 */ /* 0x000fca00078e001e */
[----:B------:R0:W4:Y:S02]  /*3b580*/  @!P0 LDG.E.U8 R57, desc[UR60][R20.64] ;  /* 0x0000003c14398981 */ /* 0x000124000c1e1100 */
[----:B0-----:R-:W-:Y:S02]  /*3b590*/  @!P0 IMAD.MOV.U32 R20, RZ, RZ, R2 ;  /* 0x000000ffff148224 */ /* 0x001fe400078e0002 */
[----:B------:R-:W-:-:S05]  /*3b5a0*/  @!P0 IMAD.MOV.U32 R21, RZ, RZ, R29 ;  /* 0x000000ffff158224 */ /* 0x000fca00078e001d */
[----:B------:R0:W4:Y:S01]  /*3b5b0*/  @!P0 LDG.E.U8 R56, desc[UR60][R20.64] ;  /* 0x0000003c14388981 */ /* 0x000122000c1e1100 */
[----:B------:R-:W-:Y:S01]  /*3b5c0*/  PRMT R55, RZ, 0x7610, R55 ;  /* 0x00007610ff377816 */ /* 0x000fe20000000037 */
[----:B0-----:R-:W-:Y:S02]  /*3b5d0*/  @!P0 IMAD.MOV.U32 R20, RZ, RZ, R0 ;  /* 0x000000ffff148224 */ /* 0x001fe400078e0000 */
[----:B------:R-:W-:Y:S01]  /*3b5e0*/  @!P0 IMAD.MOV.U32 R21, RZ, RZ, R28 ;  /* 0x000000ffff158224 */ /* 0x000fe200078e001c */
[----:B------:R-:W-:-:S04]  /*3b5f0*/  PRMT R54, RZ, 0x7610, R54 ;  /* 0x00007610ff367816 */ /* 0x000fc80000000036 */
[----:B------:R2:W4:Y:S01]  /*3b600*/  @!P0 LDG.E.U8 R55, desc[UR60][R20.64] ;  /* 0x0000003c14378981 */ /* 0x000522000c1e1100 */
[----:B------:R-:W-:Y:S01]  /*3b610*/  PRMT R53, RZ, 0x7610, R53 ;  /* 0x00007610ff357816 */ /* 0x000fe20000000035 */
[----:B--2---:R-:W-:Y:S02]  /*3b620*/  @!P0 IMAD.MOV.U32 R21, RZ, RZ, R27 ;  /* 0x000000ffff158224 */ /* 0x004fe400078e001b */
[----:B---3--:R-:W-:-:S05]  /*3b630*/  @!P0 IMAD.MOV.U32 R20, RZ, RZ, R26 ;  /* 0x000000ffff148224 */ /* 0x008fca00078e001a */
[----:B------:R0:W2:Y:S04]  /*3b640*/  @!P0 LDG.E.U8 R54, desc[UR60][R20.64] ;  /* 0x0000003c14368981 */ /* 0x0000a8000c1e1100 */
[----:B----4-:R-:W-:Y:S04]  /*3b650*/  STL [R1+0x37a4], R59 ;  /* 0x0037a43b01007387 */ /* 0x010fe80000100800 */
[----:B------:R-:W3:Y:S04]  /*3b660*/  LDL R23, [R1+0x2a90] ;  /* 0x002a900001177983 */ /* 0x000ee80000100800 */
[----:B------:R-:W4:Y:S01]  /*3b670*/  LDL R22, [R1+0x2a94] ;  /* 0x002a940001167983 */ /* 0x000f220000100800 */
[----:B0-----:R-:W-:-:S02]  /*3b680*/  @!P0 IMAD.MOV.U32 R21, RZ, RZ, R25 ;  /* 0x000000ffff158224 */ /* 0x001fc400078e0019 */
[----:B------:R-:W-:-:S05]  /*3b690*/  @!P0 IMAD.MOV.U32 R20, RZ, RZ, R24 ;  /* 0x000000ffff148224 */ /* 0x000fca00078e0018 */
[----:B------:R3:W4:Y:S04]  /*3b6a0*/  @!P0 LDG.E.U8 R53, desc[UR60][R20.64] ;  /* 0x0000003c14358981 */ /* 0x000728000c1e1100 */
[----:B------:R-:W-:Y:S04]  /*3b6b0*/  STL [R1+0x37a8], R58 ;  /* 0x0037a83a01007387 */ /* 0x000fe80000100800 */
[----:B------:R-:W4:Y:S04]  /*3b6c0*/  LDL R30, [R1+0x2a50] ;  /* 0x002a5000011e7983 */ /* 0x000f280000100800 */
[----:B------:R-:W4:Y:S04]  /*3b6d0*/  LDL R12, [R1+0x2a54] ;  /* 0x002a5400010c7983 */ /* 0x000f280000100800 */
        /* <DEDUP_REMOVED lines=8> */
[----:B------:R-:W4:Y:S01]  /*3b760*/  LDL R26, [R1+0x2994] ;  /* 0x00299400011a7983 */ /* 0x000f220000100800 */
[----:B------:R-:W-:-:S03]  /*3b770*/  PRMT R52, RZ, 0x7610, R52 ;  /* 0x00007610ff347816 */ /* 0x000fc60000000034 */
[----:B--2---:R-:W-:Y:S04]  /*3b780*/  STL [R1+0x37b8], R54 ;  /* 0x0037b83601007387 */ /* 0x004fe80000100800 */
[----:B------:R-:W2:Y:S04]  /*3b790*/  LDL R25, [R1+0x2950] ;  /* 0x0029500001197983 */ /* 0x000ea80000100800 */
[----:B------:R-:W2:Y:S01]  /*3b7a0*/  LDL R24, [R1+0x2954] ;  /* 0x0029540001187983 */ /* 0x000ea20000100800 */
[----:B---3--:R-:W-:Y:S02]  /*3b7b0*/  @!P0 IMAD.MOV.U32 R21, RZ, RZ, R23 ;  /* 0x000000ffff158224 */ /* 0x008fe400078e0017 */
[----:B----4-:R-:W-:-:S05]  /*3b7c0*/  @!P0 IMAD.MOV.U32 R20, RZ, RZ, R22 ;  /* 0x000000ffff148224 */ /* 0x010fca00078e0016 */
[----:B------:R0:W3:Y:S04]  /*3b7d0*/  @!P0 LDG.E.U8 R52, desc[UR60][R20.64] ;  /* 0x0000003c14348981 */ /* 0x0000e8000c1e1100 */
        /* <DEDUP_REMOVED lines=22> */
[----:B------:R-:W-:-:S05]  /*3b940*/  @!P0 IMAD.MOV.U32 R20, RZ, RZ, R24 ;  /* 0x000000ffff148224 */ /* 0x000fca00078e0018 */
[----:B------:R4:W2:Y:S04]  /*3b950*/  @!P0 LDG.E.U8 R43, desc[UR60][R20.64] ;  /* 0x0000003c142b8981 */ /* 0x0008a8000c1e1100 */
[----:B---3--:R-:W-:Y:S04]  /*3b960*/  STL [R1+0x37c0], R52 ;  /* 0x0037c03401007387 */ /* 0x008fe80000100800 */
[----:B------:R-:W3:Y:S04]  /*3b970*/  LDL R30, [R1+0x28d0] ;  /* 0x0028d000011e7983 */ /* 0x000ee80000100800 */
[----:B------:R-:W3:Y:S01]  /*3b980*/  LDL R12, [R1+0x28d4] ;  /* 0x0028d400010c7983 */ /* 0x000ee20000100800 */
        /* <DEDUP_REMOVED lines=20> */
[----:B------:R-:W-:-:S05]  /*3bad0*/  @!P0 IMAD.MOV.U32 R20, RZ, RZ, R12 ;  /* 0x000000ffff148224 */ /* 0x000fca00078e000c */
[----:B------:R0:W3:Y:S04]  /*3bae0*/  @!P0 LDG.E.U8 R38, desc[UR60][R20.64] ;  /* 0x0000003c14268981 */ /* 0x0000e8000c1e1100 */
[----:B----4-:R-:W-:Y:S04]  /*3baf0*/  STL [R1+0x37d8], R42 ;  /* 0x0037d82a01007387 */ /* 0x010fe80000100800 */
        /* <DEDUP_REMOVED lines=42> */
[----:B--2---:R0:W-:Y:S04]  /*3bda0*/  STL [R1+0x37f0], R19 ;  /* 0x0037f01301007387 */ /* 0x0041e80000100800 */
[----:B------:R-:W2:Y:S04]  /*3bdb0*/  LDL R12, [R1+0x15d4] ;  /* 0x0015d400010c7983 */ /* 0x000ea80000100800 */
[----:B0-----:R-:W2:Y:S01]  /*3bdc0*/  LDL R19, [R1+0x15d0] ;  /* 0x0015d00001137983 */ /* 0x001ea20000100800 */
[----:B---3--:R-:W-:-:S03]  /*3bdd0*/  @!P0 IMAD.MOV.U32 R20, RZ, RZ, R2 ;  /* 0x000000ffff148224 */ /* 0x008fc600078e0002 */
[----:B----4-:R0:W-:Y:S04]  /*3bde0*/  STL [R1+0x37f4], R17 ;  /* 0x0037f41101007387 */ /* 0x0101e80000100800 */
[----:B------:R-:W3:Y:S04]  /*3bdf0*/  LDL R2, [R1+0x1594] ;  /* 0x0015940001027983 */ /* 0x000ee80000100800 */
[----:B0-----:R-:W4:Y:S01]  /*3be00*/  LDL R17, [R1+0x1590] ;  /* 0x0015900001117983 */ /* 0x001f220000100800 */
[----:B------:R-:W-:-:S05]  /*3be10*/  @!P0 IMAD.MOV.U32 R21, RZ, RZ, R29 ;  /* 0x000000ffff158224 */ /* 0x000fca00078e001d */
[----:B------:R0:W4:Y:S01]  /*3be20*/  @!P0 LDG.E.U8 R16, desc[UR60][R20.64] ;  /* 0x0000003c14108981 */ /* 0x000122000c1e1100 */
[----:B------:R-:W-:Y:S02]  /*3be30*/  PRMT R14, RZ, 0x7610, R14 ;  /* 0x00007610ff0e7816 */ /* 0x000fe4000000000e */
[----:B------:R-:W-:Y:S01]  /*3be40*/  PRMT R13, RZ, 0x7610, R13 ;  /* 0x00007610ff0d7816 */ /* 0x000fe2000000000d */
[----:B0-----:R-:W-:Y:S02]  /*3be50*/  @!P0 IMAD.MOV.U32 R20, RZ, RZ, R0 ;  /* 0x000000ffff148224 */ /* 0x001fe400078e0000 */
[----:B------:R-:W-:-:S05]  /*3be60*/  @!P0 IMAD.MOV.U32 R21, RZ, RZ, R28 ;  /* 0x000000ffff158224 */ /* 0x000fca00078e001c */
        /* <DEDUP_REMOVED lines=16> */
[----:B------:R3:W2:Y:S02]  /*3bf70*/  @!P0 LDG.E.U8 R250, desc[UR60][R20.64] ;  /* 0x0000003c14fa8981 */ /* 0x0006a4000c1e1100 */
[----:B---3--:R-:W-:Y:S02]  /*3bf80*/  @!P0 IMAD.MOV.U32 R20, RZ, RZ, R2 ;  /* 0x000000ffff148224 */ /* 0x008fe400078e0002 */
[----:B----4-:R-:W-:-:S05]  /*3bf90*/  @!P0 IMAD.MOV.U32 R21, RZ, RZ, R17 ;  /* 0x000000ffff158224 */ /* 0x010fca00078e0011 */
[----:B------:R-:W3:Y:S04]  /*3bfa0*/  @!P0 LDG.E.U8 R249, desc[UR60][R20.64] ;  /* 0x0000003c14f98981 */ /* 0x000ee8000c1e1100 */
[----:B------:R-:W-:Y:S04]  /*3bfb0*/  STL [R1+0x37f8], R16 ;  /* 0x0037f81001007387 */ /* 0x000fe80000100800 */
[----:B------:R-:W4:Y:S04]  /*3bfc0*/  LDL R0, [R1+0x1554] ;  /* 0x0015540001007983 */ /* 0x000f280000100800 */
[----:B------:R0:W-:Y:S04]  /*3bfd0*/  STL [R1+0x37fc], R14 ;  /* 0x0037fc0e01007387 */ /* 0x0001e80000100800 */
[----:B------:R1:W-:Y:S04]  /*3bfe0*/  STL [R1+0x3800], R13 ;  /* 0x0038000d01007387 */ /* 0x0003e80000100800 */
[----:B------:R-:W4:Y:S04]  /*3bff0*/  LDL.LU R30, [R1+0x1510] ;  /* 0x00151000011e7983 */ /* 0x000f280000300800 */
[----:B------:R-:W4:Y:S04]  /*3c000*/  LDL.LU R24, [R1+0x1514] ;  /* 0x0015140001187983 */ /* 0x000f280000300800 */
[----:B------:R-:W-:Y:S04]  /*3c010*/  STL [R1+0x3804], R252 ;  /* 0x003804fc01007387 */ /* 0x000fe80000100800 */
[----:B------:R-:W4:Y:S04]  /*3c020*/  LDL R29, [R1+0x1850] ;  /* 0x00185000011d7983 */ /* 0x000f280000100800 */
[----:B0-----:R-:W4:Y:S04]  /*3c030*/  LDL R14, [R1+0x2c7c] ;  /* 0x002c7c00010e7983 */ /* 0x001f280000100800 */
[----:B------:R-:W4:Y:S04]  /*3c040*/  LDL.LU R39, [R1+0x14d4] ;  /* 0x0014d40001277983 */ /* 0x000f280000300800 */
[----:B------:R-:W4:Y:S04]  /*3c050*/  LDL.LU R28, [R1+0x14d0] ;  /* 0x0014d000011c7983 */ /* 0x000f280000300800 */
        /* <DEDUP_REMOVED lines=11> */
[----:B-1----:R-:W3:Y:S01]  /*3c110*/  LDL R13, [R1+0x2b48] ;  /* 0x002b4800010d7983 */ /* 0x002ee20000100800 */
[----:B----4-:R-:W-:-:S03]  /*3c120*/  @!P0 IMAD.MOV.U32 R20, RZ, RZ, R0 ;  /* 0x000000ffff148224 */ /* 0x010fc600078e0000 */
[----:B------:R-:W4:Y:S01]  /*3c130*/  LDL R0, [R1+0x2b4c] ;  /* 0x002b4c0001007983 */ /* 0x000f220000100800 */
[----:B------:R-:W-:Y:S01]  /*3c140*/  PRMT R248, RZ, 0x7610, R248 ;  /* 0x00007610fff87816 */ /* 0x000fe200000000f8 */
[----:B------:R-:W-:Y:S01]  /*3c150*/  @!P0 IMAD.MOV.U32 R21, RZ, RZ, R15 ;  /* 0x000000ffff158224 */ /* 0x000fe200078e000f */
[----:B------:R-:W-:Y:S01]  /*3c160*/  PRMT R247, RZ, 0x7610, R247 ;  /* 0x00007610fff77816 */ /* 0x000fe200000000f7 */
[----:B------:R-:W4:Y:S04]  /*3c170*/  LDL R17, [R1+0x2b08] ;  /* 0x002b080001117983 */ /* 0x000f280000100800 */
[----:B------:R0:W4:Y:S01]  /*3c180*/  @!P0 LDG.E.U8 R248, desc[UR60][R20.64] ;  /* 0x0000003c14f88981 */ /* 0x000122000c1e1100 */
[----:B------:R-:W-:-:S03]  /*3c190*/  PRMT R246, RZ, 0x7610, R246 ;  /* 0x00007610fff67816 */ /* 0x000fc600000000f6 */
[----:B------:R-:W4:Y:S04]  /*3c1a0*/  LDL R16, [R1+0x2b0c] ;  /* 0x002b0c0001107983 */ /* 0x000f280000100800 */
[----:B------:R1:W-:Y:S01]  /*3c1b0*/  STL [R1+0x2d2c], R15 ;  /* 0x002d2c0f01007387 */ /* 0x0003e20000100800 */
[----:B------:R-:W-:Y:S02]  /*3c1c0*/  PRMT R245, RZ, 0x7610, R245 ;  /* 0x00007610fff57816 */ /* 0x000fe400000000f5 */
[----:B------:R-:W-:Y:S02]  /*3c1d0*/  PRMT R243, RZ, 0x7610, R243 ;  /* 0x00007610fff37816 */ /* 0x000fe400000000f3 */
[----:B------:R-:W-:Y:S02]  /*3c1e0*/  PRMT R242, RZ, 0x7610, R242 ;  /* 0x00007610fff27816 */ /* 0x000fe400000000f2 */
[----:B------:R-:W-:-:S02]  /*3c1f0*/  PRMT R241, RZ, 0x7610, R241 ;  /* 0x00007610fff17816 */ /* 0x000fc400000000f1 */
[----:B------:R-:W-:Y:S02]  /*3c200*/  PRMT R240, RZ, 0x7610, R240 ;  /* 0x00007610fff07816 */ /* 0x000fe400000000f0 */
[----:B------:R-:W-:Y:S02]  /*3c210*/  PRMT R239, RZ, 0x7610, R239 ;  /* 0x00007610ffef7816 */ /* 0x000fe400000000ef */
[----:B------:R-:W-:Y:S02]  /*3c220*/  PRMT R238, RZ, 0x7610, R238 ;  /* 0x00007610ffee7816 */ /* 0x000fe400000000ee */
[----:B------:R-:W-:Y:S02]  /*3c230*/  PRMT R237, RZ, 0x7610, R237 ;  /* 0x00007610ffed7816 */ /* 0x000fe400000000ed */
[----:B------:R-:W-:Y:S01]  /*3c240*/  PRMT R235, RZ, 0x7610, R235 ;  /* 0x00007610ffeb7816 */ /* 0x000fe200000000eb */
[----:B-1----:R-:W4:Y:S01]  /*3c250*/  LDL R15, [R1+0x2ac8] ;  /* 0x002ac800010f7983 */ /* 0x002f220000100800 */
[----:B------:R-:W-:-:S02]  /*3c260*/  PRMT R234, RZ, 0x7610, R234 ;  /* 0x00007610ffea7816 */ /* 0x000fc400000000ea */
[----:B------:R-:W-:Y:S02]  /*3c270*/  PRMT R233, RZ, 0x7610, R233 ;  /* 0x00007610ffe97816 */ /* 0x000fe400000000e9 */
[----:B------:R-:W-:Y:S02]  /*3c280*/  PRMT R232, RZ, 0x7610, R232 ;  /* 0x00007610ffe87816 */ /* 0x000fe400000000e8 */
[----:B------:R-:W-:Y:S02]  /*3c290*/  PRMT R231, RZ, 0x7610, R231 ;  /* 0x00007610ffe77816 */ /* 0x000fe400000000e7 */
[----:B------:R-:W-:Y:S02]  /*3c2a0*/  PRMT R230, RZ, 0x7610, R230 ;  /* 0x00007610ffe67816 */ /* 0x000fe400000000e6 */
[----:B------:R-:W-:Y:S01]  /*3c2b0*/  PRMT R229, RZ, 0x7610, R229 ;  /* 0x00007610ffe57816 */ /* 0x000fe200000000e5 */
[----:B------:R-:W4:Y:S01]  /*3c2c0*/  LDL R31, [R1+0x1748] ;  /* 0x00174800011f7983 */ /* 0x000f220000100800 */
[----:B0-----:R-:W-:-:S02]  /*3c2d0*/  @!P0 IMAD.MOV.U32 R21, RZ, RZ, R30 ;  /* 0x000000ffff158224 */ /* 0x001fc400078e001e */
[----:B------:R-:W-:-:S05]  /*3c2e0*/  @!P0 IMAD.MOV.U32 R20, RZ, RZ, R24 ;  /* 0x000000ffff148224 */ /* 0x000fca00078e0018 */
[----:B------:R0:W4:Y:S02]  /*3c2f0*/  @!P0 LDG.E.U8 R247, desc[UR60][R20.64] ;  /* 0x0000003c14f78981 */ /* 0x000124000c1e1100 */
[----:B0-----:R-:W-:Y:S02]  /*3c300*/  @!P0 IMAD.MOV.U32 R20, RZ, RZ, R39 ;  /* 0x000000ffff148224 */ /* 0x001fe400078e0027 */
[----:B------:R-:W-:-:S05]  /*3c310*/  @!P0 IMAD.MOV.U32 R21, RZ, RZ, R28 ;  /* 0x000000ffff158224 */ /* 0x000fca00078e001c */
[----:B------:R0:W4:Y:S02]  /*3c320*/  @!P0 LDG.E.U8 R246, desc[UR60][R20.64] ;  /* 0x0000003c14f68981 */ /* 0x000124000c1e1100 */
[----:B0-----:R-:W-:Y:S02]  /*3c330*/  @!P0 IMAD.MOV.U32 R20, RZ, RZ, R14 ;  /* 0x000000ffff148224 */ /* 0x001fe400078e000e */
[----:B------:R-:W4:Y:S01]  /*3c340*/  LDL R14, [R1+0x2acc] ;  /* 0x002acc00010e7983 */ /* 0x000f220000100800 */
[----:B------:R-:W-:-:S03]  /*3c350*/  @!P0 IMAD.MOV.U32 R21, RZ, RZ, R29 ;  /* 0x000000ffff158224 */ /* 0x000fc600078e001d */
[----:B------:R-:W4:Y:S04]  /*3c360*/  LDL R29, [R1+0x174c] ;  /* 0x00174c00011d7983 */ /* 0x000f280000100800 */
[----:B------:R0:W4:Y:S02]  /*3c370*/  @!P0 LDG.E.U8 R245, desc[UR60][R20.64] ;  /* 0x0000003c14f58981 */ /* 0x000124000c1e1100 */
[----:B0-----:R-:W-:Y:S02]  /*3c380*/  @!P0 IMAD.MOV.U32 R20, RZ, RZ, R12 ;  /* 0x000000ffff148224 */ /* 0x001fe400078e000c */
[----:B------:R-:W4:Y:S01]  /*3c390*/  LDL R12, [R1+0x2a8c] ;  /* 0x002a8c00010c7983 */ /* 0x000f220000100800 */
[----:B------:R-:W-:-:S03]  /*3c3a0*/  @!P0 IMAD.MOV.U32 R21, RZ, RZ, R25 ;  /* 0x000000ffff158224 */ /* 0x000fc600078e0019 */
[----:B------:R-:W4:Y:S04]  /*3c3b0*/  LDL R25, [R1+0x2a88] ;  /* 0x002a880001197983 */ /* 0x000f280000100800 */
[----:B------:R2:W4:Y:S02]  /*3c3c0*/  @!P0 LDG.E.U8 R243, desc[UR60][R20.64] ;  /* 0x0000003c14f38981 */ /* 0x000524000c1e1100 */
[----:B--2---:R-:W-:Y:S02]  /*3c3d0*/  @!P0 IMAD.MOV.U32 R21, RZ, RZ, R23 ;  /* 0x000000ffff158224 */ /* 0x004fe400078e0017 */
[----:B------:R-:W-:Y:S01]  /*3c3e0*/  @!P0 IMAD.MOV.U32 R20, RZ, RZ, R22 ;  /* 0x000000ffff148224 */ /* 0x000fe200078e0016 */
[----:B------:R-:W2:Y:S04]  /*3c3f0*/  LDL R23, [R1+0x2a48] ;  /* 0x002a480001177983 */ /* 0x000ea80000100800 */
[----:B------:R-:W2:Y:S04]  /*3c400*/  LDL R22, [R1+0x2a4c] ;  /* 0x002a4c0001167983 */ /* 0x000ea80000100800 */
[----:B------:R3:W2:Y:S02]  /*3c410*/  @!P0 LDG.E.U8 R242, desc[UR60][R20.64] ;  /* 0x0000003c14f28981 */ /* 0x0006a4000c1e1100 */
[----:B---3--:R-:W-:-:S02]  /*3c420*/  @!P0 IMAD.MOV.U32 R21, RZ, RZ, R27 ;  /* 0x000000ffff158224 */ /* 0x008fc400078e001b */
[----:B------:R-:W-:Y:S01]  /*3c430*/  @!P0 IMAD.MOV.U32 R20, RZ, RZ, R26 ;  /* 0x000000ffff148224 */ /* 0x000fe200078e001a */
[----:B------:R-:W3:Y:S04]  /*3c440*/  LDL R27, [R1+0x2a08] ;  /* 0x002a0800011b7983 */ /* 0x000ee80000100800 */
[----:B------:R-:W3:Y:S04]  /*3c450*/  LDL R26, [R1+0x2a0c] ;  /* 0x002a0c00011a7983 */ /* 0x000ee80000100800 */
[----:B------:R0:W3:Y:S02]  /*3c460*/  @!P0 LDG.E.U8 R241, desc[UR60][R20.64] ;  /* 0x0000003c14f18981 */ /* 0x0000e4000c1e1100 */
[----:B0-----:R-:W-:-:S02]  /*3c470*/  @!P0 IMAD.MOV.U32 R20, RZ, RZ, R2 ;  /* 0x000000ffff148224 */ /* 0x001fc400078e0002 */
[----:B------:R-:W-:Y:S01]  /*3c480*/  @!P0 IMAD.MOV.U32 R21, RZ, RZ, R19 ;  /* 0x000000ffff158224 */ /* 0x000fe200078e0013 */
[----:B------:R-:W3:Y:S04]  /*3c490*/  LDL R2, [R1+0x29cc] ;  /* 0x0029cc0001027983 */ /* 0x000ee80000100800 */
[----:B------:R-:W3:Y:S04]  /*3c4a0*/  LDL R19, [R1+0x29c8] ;  /* 0x0029c80001137983 */ /* 0x000ee80000100800 */
[----:B------:R0:W3:Y:S02]  /*3c4b0*/  @!P0 LDG.E.U8 R240, desc[UR60][R20.64] ;  /* 0x0000003c14f08981 */ /* 0x0000e4000c1e1100 */
[----:B0-----:R-:W-:-:S02]  /*3c4c0*/  @!P0 IMAD.MOV.U32 R21, RZ, RZ, R13 ;  /* 0x000000ffff158224 */ /* 0x001fc400078e000d */
[----:B----4-:R-:W-:Y:S01]  /*3c4d0*/  @!P0 IMAD.MOV.U32 R20, RZ, RZ, R0 ;  /* 0x000000ffff148224 */ /* 0x010fe200078e0000 */
[----:B------:R-:W4:Y:S04]  /*3c4e0*/  LDL R13, [R1+0x2988] ;  /* 0x00298800010d7983 */ /* 0x000f280000100800 */
[----:B------:R-:W4:Y:S04]  /*3c4f0*/  LDL R0, [R1+0x298c] ;  /* 0x00298c0001007983 */ /* 0x000f280000100800 */
[----:B------:R0:W4:Y:S02]  /*3c500*/  @!P0 LDG.E.U8 R239, desc[UR60][R20.64] ;  /* 0x0000003c14ef8981 */ /* 0x000124000c1e1100 */
[----:B0-----:R-:W-:-:S02]  /*3c510*/  @!P0 IMAD.MOV.U32 R21, RZ, RZ, R17 ;  /* 0x000000ffff158224 */ /* 0x001fc400078e0011 */
        /* <DEDUP_REMOVED lines=21> */
[----:B------:R-:W3:Y:S01]  /*3c670*/  LDL R27, [R1+0x1708] ;  /* 0x00170800011b7983 */ /* 0x000ee20000100800 */
[----:B------:R-:W-:-:S03]  /*3c680*/  PRMT R228, RZ, 0x7610, R228 ;  /* 0x00007610ffe47816 */ /* 0x000fc600000000e4 */
[----:B------:R-:W3:Y:S04]  /*3c690*/  LDL R26, [R1+0x16c8] ;  /* 0x0016c800011a7983 */ /* 0x000ee80000100800 */
[----:B------:R0:W3:Y:S02]  /*3c6a0*/  @!P0 LDG.E.U8 R233, desc[UR60][R20.64] ;  /* 0x0000003c14e98981 */ /* 0x0000e4000c1e1100 */
[----:B0-----:R-:W-:Y:S02]  /*3c6b0*/  @!P0 IMAD.MOV.U32 R20, RZ, RZ, R2 ;  /* 0x000000ffff148224 */ /* 0x001fe400078e0002 */
[----:B------:R-:W-:Y:S01]  /*3c6c0*/  @!P0 IMAD.MOV.U32 R21, RZ, RZ, R19 ;  /* 0x000000ffff158224 */ /* 0x000fe200078e0013 */
[----:B------:R-:W3:Y:S04]  /*3c6d0*/  LDL R2, [R1+0x284c] ;  /* 0x00284c0001027983 */ /* 0x000ee80000100800 */
[----:B------:R-:W3:Y:S04]  /*3c6e0*/  LDL R19, [R1+0x2848] ;  /* 0x0028480001137983 */ /* 0x000ee80000100800 */
[----:B------:R4:W3:Y:S02]  /*3c6f0*/  @!P0 LDG.E.U8 R232, desc[UR60][R20.64] ;  /* 0x0000003c14e88981 */ /* 0x0008e4000c1e1100 */
[----:B----4-:R-:W-:-:S02]  /*3c700*/  @!P0 IMAD.MOV.U32 R21, RZ, RZ, R13 ;  /* 0x000000ffff158224 */ /* 0x010fc400078e000d */
[----:B------:R-:W-:Y:S01]  /*3c710*/  @!P0 IMAD.MOV.U32 R20, RZ, RZ, R0 ;  /* 0x000000ffff148224 */ /* 0x000fe200078e0000 */
        /* <DEDUP_REMOVED lines=16> */
[----:B------:R-:W4:Y:S01]  /*3c820*/  LDL R25, [R1+0x16cc] ;  /* 0x0016cc0001197983 */ /* 0x000f220000100800 */
[----:B------:R-:W-:-:S03]  /*3c830*/  PRMT R227, RZ, 0x7610, R227 ;  /* 0x00007610ffe37816 */ /* 0x000fc600000000e3 */
[----:B------:R2:W4:Y:S01]  /*3c840*/  @!P0 LDG.E.U8 R228, desc[UR60][R20.64] ;  /* 0x0000003c14e48981 */ /* 0x000522000c1e1100 */
[----:B------:R-:W-:Y:S01]  /*3c850*/  PRMT R226, RZ, 0x7610, R226 ;  /* 0x00007610ffe27816 */ /* 0x000fe200000000e2 */
        /* <DEDUP_REMOVED lines=10> */
[----:B----4-:R-:W-:-:S02]  /*3c900*/  @!P0 IMAD.MOV.U32 R21, RZ, RZ, R13 ;  /* 0x000000ffff158224 */ /* 0x010fc400078e000d */
[----:B------:R-:W-:Y:S01]  /*3c910*/  @!P0 IMAD.MOV.U32 R20, RZ, RZ, R0 ;  /* 0x000000ffff148224 */ /* 0x000fe200078e0000 */
[----:B------:R-:W4:Y:S04]  /*3c920*/  LDL R13, [R1+0x1608] ;  /* 0x00160800010d7983 */ /* 0x000f280000100800 */
[----:B------:R-:W4:Y:S01]  /*3c930*/  LDL R0, [R1+0x160c] ;  /* 0x00160c0001007983 */ /* 0x000f220000100800 */
[----:B------:R-:W-:-:S06]  /*3c940*/  PRMT R225, RZ, 0x7610, R225 ;  /* 0x00007610ffe17816 */ /* 0x000fcc00000000e1 */
[----:B------:R0:W4:Y:S01]  /*3c950*/  @!P0 LDG.E.U8 R225, desc[UR60][R20.64] ;  /* 0x0000003c14e18981 */ /* 0x000122000c1e1100 */
[----:B------:R-:W-:Y:S01]  /*3c960*/  PRMT R224, RZ, 0x7610, R224 ;  /* 0x00007610ffe07816 */ /* 0x000fe200000000e0 */
[----:B0-----:R-:W-:Y:S02]  /*3c970*/  @!P0 IMAD.MOV.U32 R21, RZ, RZ, R17 ;  /* 0x000000ffff158224 */ /* 0x001fe400078e0011 */
[----:B------:R-:W4:Y:S01]  /*3c980*/  LDL R17, [R1+0x15c8] ;  /* 0x0015c80001117983 */ /* 0x000f220000100800 */
[----:B------:R-:W-:-:S03]  /*3c990*/  @!P0 IMAD.MOV.U32 R20, RZ, RZ, R16 ;  /* 0x000000ffff148224 */ /* 0x000fc600078e0010 */
[----:B------:R-:W4:Y:S01]  /*3c9a0*/  LDL R16, [R1+0x15cc] ;  /* 0x0015cc0001107983 */ /* 0x000f220000100800 */
[----:B------:R-:W-:-:S03]  /*3c9b0*/  PRMT R223, RZ, 0x7610, R223 ;  /* 0x00007610ffdf7816 */ /* 0x000fc600000000df */
[----:B------:R0:W4:Y:S01]  /*3c9c0*/  @!P0 LDG.E.U8 R224, desc[UR60][R20.64] ;  /* 0x0000003c14e08981 */ /* 0x000122000c1e1100 */
[----:B------:R-:W-:Y:S01]  /*3c9d0*/  PRMT R222, RZ, 0x7610, R222 ;  /* 0x00007610ffde7816 */ /* 0x000fe200000000de */
[----:B0-----:R-:W-:Y:S02]  /*3c9e0*/  @!P0 IMAD.MOV.U32 R21, RZ, RZ, R15 ;  /* 0x000000ffff158224 */ /* 0x001fe400078e000f */
[----:B------:R-:W-:Y:S01]  /*3c9f0*/  @!P0 IMAD.MOV.U32 R20, RZ, RZ, R14 ;  /* 0x000000ffff148224 */ /* 0x000fe200078e000e */
[----:B------:R-:W4:Y:S04]  /*3ca00*/  LDL R15, [R1+0x1588] ;  /* 0x00158800010f7983 */ /* 0x000f280000100800 */
[----:B------:R-:W4:Y:S04]  /*3ca10*/  LDL R14, [R1+0x158c] ;  /* 0x00158c00010e7983 */ /* 0x000f280000100800 */
[----:B------:R0:W4:Y:S01]  /*3ca20*/  @!P0 LDG.E.U8 R223, desc[UR60][R20.64] ;  /* 0x0000003c14df8981 */ /* 0x000122000c1e1100 */
[----:B------:R-:W-:Y:S01]  /*3ca30*/  PRMT R221, RZ, 0x7610, R221 ;  /* 0x00007610ffdd7816 */ /* 0x000fe200000000dd */
[----:B0-----:R-:W-:-:S02]  /*3ca40*/  @!P0 IMAD.MOV.U32 R20, RZ, RZ, R29 ;  /* 0x000000ffff148224 */ /* 0x001fc400078e001d */
[----:B------:R-:W-:-:S05]  /*3ca50*/  @!P0 IMAD.MOV.U32 R21, RZ, RZ, R31 ;  /* 0x000000ffff158224 */ /* 0x000fca00078e001f */
[----:B------:R0:W4:Y:S01]  /*3ca60*/  @!P0 LDG.E.U8 R222, desc[UR60][R20.64] ;  /* 0x0000003c14de8981 */ /* 0x000122000c1e1100 */
[----:B------:R-:W-:Y:S01]  /*3ca70*/  PRMT R220, RZ, 0x7610, R220 ;  /* 0x00007610ffdc7816 */ /* 0x000fe200000000dc */
[----:B0-----:R-:W-:Y:S02]  /*3ca80*/  @!P0 IMAD.MOV.U32 R20, RZ, RZ, R12 ;  /* 0x000000ffff148224 */ /* 0x001fe400078e000c */
[----:B------:R-:W4:Y:S01]  /*3ca90*/  LDL R12, [R1+0x154c] ;  /* 0x00154c00010c7983 */ /* 0x000f220000100800 */
[----:B------:R-:W-:Y:S01]  /*3caa0*/  @!P0 IMAD.MOV.U32 R21, RZ, RZ, R27 ;  /* 0x000000ffff158224 */ /* 0x000fe200078e001b */
[----:B------:R-:W-:Y:S02]  /*3cab0*/  PRMT R219, RZ, 0x7610, R219 ;  /* 0x00007610ffdb7816 */ /* 0x000fe400000000db */
[----:B------:R-:W-:Y:S01]  /*3cac0*/  PRMT R218, RZ, 0x7610, R218 ;  /* 0x00007610ffda7816 */ /* 0x000fe200000000da */
[----:B------:R-:W4:Y:S04]  /*3cad0*/  LDL.LU R48, [R1+0x150c] ;  /* 0x00150c0001307983 */ /* 0x000f280000300800 */
[----:B------:R0:W4:Y:S02]  /*3cae0*/  @!P0 LDG.E.U8 R221, desc[UR60][R20.64] ;  /* 0x0000003c14dd8981 */ /* 0x000124000c1e1100 */
[----:B0-----:R-:W-:-:S02]  /*3caf0*/  @!P0 IMAD.MOV.U32 R20, RZ, RZ, R25 ;  /* 0x000000ffff148224 */ /* 0x001fc400078e0019 */
[----:B------:R-:W-:-:S05]  /*3cb00*/  @!P0 IMAD.MOV.U32 R21, RZ, RZ, R26 ;  /* 0x000000ffff158224 */ /* 0x000fca00078e001a */
[----:B------:R2:W4:Y:S02]  /*3cb10*/  @!P0 LDG.E.U8 R220, desc[UR60][R20.64] ;  /* 0x0000003c14dc8981 */ /* 0x000524000c1e1100 */
[----:B--2---:R-:W-:Y:S02]  /*3cb20*/  @!P0 IMAD.MOV.U32 R21, RZ, RZ, R23 ;  /* 0x000000ffff158224 */ /* 0x004fe400078e0017 */
[----:B------:R-:W-:-:S05]  /*3cb30*/  @!P0 IMAD.MOV.U32 R20, RZ, RZ, R22 ;  /* 0x000000ffff148224 */ /* 0x000fca00078e0016 */
[----:B------:R3:W2:Y:S02]  /*3cb40*/  @!P0 LDG.E.U8 R219, desc[UR60][R20.64] ;  /* 0x0000003c14db8981 */ /* 0x0006a4000c1e1100 */
[----:B---3--:R-:W-:Y:S02]  /*3cb50*/  @!P0 IMAD.MOV.U32 R20, RZ, RZ, R2 ;  /* 0x000000ffff148224 */ /* 0x008fe400078e0002 */
[----:B------:R-:W-:Y:S01]  /*3cb60*/  @!P0 IMAD.MOV.U32 R21, RZ, RZ, R19 ;  /* 0x000000ffff158224 */ /* 0x000fe200078e0013 */
[----:B------:R-:W3:Y:S04]  /*3cb70*/  LDL.LU R2, [R1+0x1508] ;  /* 0x0015080001027983 */ /* 0x000ee80000300800 */
[----:B------:R-:W2:Y:S04]  /*3cb80*/  LDL R29, [R1+0x184c] ;  /* 0x00184c00011d7983 */ /* 0x000ea80000100800 */
[----:B------:R4:W2:Y:S02]  /*3cb90*/  @!P0 LDG.E.U8 R218, desc[UR60][R20.64] ;  /* 0x0000003c14da8981 */ /* 0x0008a4000c1e1100 */
[----:B----4-:R-:W-:-:S02]  /*3cba0*/  @!P0 IMAD.MOV.U32 R21, RZ, RZ, R13 ;  /* 0x000000ffff158224 */ /* 0x010fc400078e000d */
[----:B------:R-:W-:Y:S01]  /*3cbb0*/  @!P0 IMAD.MOV.U32 R20, RZ, RZ, R0 ;  /* 0x000000ffff148224 */ /* 0x000fe200078e0000 */
[----:B------:R-:W4:Y:S04]  /*3cbc0*/  LDL R13, [R1+0x2c78] ;  /* 0x002c7800010d7983 */ /* 0x000f280000100800 */
[----:B------:R-:W2:Y:S04]  /*3cbd0*/  LDL.LU R27, [R1+0x14c8] ;  /* 0x0014c800011b7983 */ /* 0x000ea80000300800 */
[----:B------:R-:W4:Y:S01]  /*3cbe0*/  LDL.LU R0, [R1+0x14cc] ;  /* 0x0014cc0001007983 */ /* 0x000f220000300800 */
[----:B------:R-:W-:-:S03]  /*3cbf0*/  PRMT R217, RZ, 0x7610, R217 ;  /* 0x00007610ffd97816 */ /* 0x000fc600000000d9 */
[----:B------:R-:W4:Y:S04]  /*3cc00*/  LDL R23, [R1+0x2c40] ;  /* 0x002c400001177983 */ /* 0x000f280000100800 */
[----:B------:R-:W4:Y:S04]  /*3cc10*/  LDL R22, [R1+0x2c44] ;  /* 0x002c440001167983 */ /* 0x000f280000100800 */
[----:B------:R-:W4:Y:S04]  /*3cc20*/  LDL R19, [R1+0x2c00] ;  /* 0x002c000001137983 */ /* 0x000f280000100800 */
[----:B------:R0:W4:Y:S01]  /*3cc30*/  @!P0 LDG.E.U8 R217, desc[UR60][R20.64] ;  /* 0x0000003c14d98981 */ /* 0x000122000c1e1100 */
[----:B------:R-:W-:-:S03]  /*3cc40*/  PRMT R216, RZ, 0x7610, R216 ;  /* 0x00007610ffd87816 */ /* 0x000fc600000000d8 */
[----:B------:R-:W4:Y:S04]  /*3cc50*/  LDL R26, [R1+0x2bc0] ;  /* 0x002bc000011a7983 */ /* 0x000f280000100800 */
[----:B------:R-:W4:Y:S01]  /*3cc60*/  LDL R25, [R1+0x2bc4] ;  /* 0x002bc40001197983 */ /* 0x000f220000100800 */
[----:B0-----:R-:W-:-:S03]  /*3cc70*/  @!P0 IMAD.MOV.U32 R21, RZ, RZ, R17 ;  /* 0x000000ffff158224 */ /* 0x001fc600078e0011 */
[----:B------:R-:W4:Y:S01]  /*3cc80*/  LDL R17, [R1+0x2c04] ;  /* 0x002c040001117983 */ /* 0x000f220000100800 */
[----:B------:R-:W-:-:S03]  /*3cc90*/  @!P0 IMAD.MOV.U32 R20, RZ, RZ, R16 ;  /* 0x000000ffff148224 */ /* 0x000fc600078e0010 */
[----:B------:R-:W4:Y:S04]  /*3cca0*/  LDL R16, [R1+0x2b80] ;  /* 0x002b800001107983 */ /* 0x000f280000100800 */
[----:B------:R0:W4:Y:S01]  /*3ccb0*/  @!P0 LDG.E.U8 R216, desc[UR60][R20.64] ;  /* 0x0000003c14d88981 */ /* 0x000122000c1e1100 */
[----:B------:R-:W-:Y:S01]  /*3ccc0*/  PRMT R215, RZ, 0x7610, R215 ;  /* 0x00007610ffd77816 */ /* 0x000fe200000000d7 */
[----:B0-----:R-:W-:Y:S02]  /*3ccd0*/  @!P0 IMAD.MOV.U32 R21, RZ, RZ, R15 ;  /* 0x000000ffff158224 */ /* 0x001fe400078e000f */
[----:B------:R-:W4:Y:S01]  /*3cce0*/  LDL R15, [R1+0x2b84] ;  /* 0x002b8400010f7983 */ /* 0x000f220000100800 */
[----:B------:R-:W-:Y:S01]  /*3ccf0*/  @!P0 IMAD.MOV.U32 R20, RZ, RZ, R14 ;  /* 0x000000ffff148224 */ /* 0x000fe200078e000e */
[----:B------:R-:W-:-:S02]  /*3cd00*/  PRMT R214, RZ, 0x7610, R214 ;  /* 0x00007610ffd67816 */ /* 0x000fc400000000d6 */
[----:B------:R-:W-:Y:S01]  /*3cd10*/  PRMT R213, RZ, 0x7610, R213 ;  /* 0x00007610ffd57816 */ /* 0x000fe200000000d5 */
[----:B------:R-:W4:Y:S04]  /*3cd20*/  LDL R14, [R1+0x2b40] ;  /* 0x002b4000010e7983 */ /* 0x000f280000100800 */
[----:B------:R0:W4:Y:S02]  /*3cd30*/  @!P0 LDG.E.U8 R215, desc[UR60][R20.64] ;  /* 0x0000003c14d78981 */ /* 0x000124000c1e1100 */
[----:B0-----:R-:W-:Y:S02]  /*3cd40*/  @!P0 IMAD.MOV.U32 R20, RZ, RZ, R12 ;  /* 0x000000ffff148224 */ /* 0x001fe400078e000c */
[----:B------:R-:W4:Y:S01]  /*3cd50*/  LDL R12, [R1+0x2b44] ;  /* 0x002b4400010c7983 */ /* 0x000f220000100800 */
[----:B------:R-:W-:-:S05]  /*3cd60*/  @!P0 IMAD.MOV.U32 R21, RZ, RZ, R10 ;  /* 0x000000ffff158224 */ /* 0x000fca00078e000a */
[----:B------:R0:W4:Y:S01]  /*3cd70*/  @!P0 LDG.E.U8 R214, desc[UR60][R20.64] ;  /* 0x0000003c14d68981 */ /* 0x000122000c1e1100 */
[----:B------:R-:W-:-:S03]  /*3cd80*/  PRMT R212, RZ, 0x7610, R212 ;  /* 0x00007610ffd47816 */ /* 0x000fc600000000d4 */
[----:B------:R1:W-:Y:S04]  /*3cd90*/  STL [R1+0x2d30], R10 ;  /* 0x002d300a01007387 */ /* 0x0003e80000100800 */
[----:B------:R-:W4:Y:S04]  /*3cda0*/  LDL R33, [R1+0x2b00] ;  /* 0x002b000001217983 */ /* 0x000f280000100800 */
[----:B------:R-:W4:Y:S01]  /*3cdb0*/  LDL R32, [R1+0x2b04] ;  /* 0x002b040001207983 */ /* 0x000f220000100800 */
[----:B------:R-:W-:Y:S02]  /*3cdc0*/  PRMT R211, RZ, 0x7610, R211 ;  /* 0x00007610ffd37816 */ /* 0x000fe400000000d3 */
[----:B------:R-:W-:-:S02]  /*3cdd0*/  PRMT R210, RZ, 0x7610, R210 ;  /* 0x00007610ffd27816 */ /* 0x000fc400000000d2 */
[----:B------:R-:W-:Y:S02]  /*3cde0*/  PRMT R209, RZ, 0x7610, R209 ;  /* 0x00007610ffd17816 */ /* 0x000fe400000000d1 */
[----:B------:R-:W-:Y:S01]  /*3cdf0*/  PRMT R208, RZ, 0x7610, R208 ;  /* 0x00007610ffd07816 */ /* 0x000fe200000000d0 */
[----:B------:R-:W4:Y:S01]  /*3ce00*/  LDL R31, [R1+0x2a00] ;  /* 0x002a0000011f7983 */ /* 0x000f220000100800 */
[----:B0-----:R-:W-:-:S03]  /*3ce10*/  @!P0 IMAD.MOV.U32 R20, RZ, RZ, R48 ;  /* 0x000000ffff148224 */ /* 0x001fc600078e0030 */
[----:B-1----:R-:W4:Y:S01]  /*3ce20*/  LDL R10, [R1+0x2ac4] ;  /* 0x002ac400010a7983 */ /* 0x002f220000100800 */
[----:B------:R-:W-:Y:S02]  /*3ce30*/  PRMT R207, RZ, 0x7610, R207 ;  /* 0x00007610ffcf7816 */ /* 0x000fe400000000cf */
[----:B------:R-:W-:Y:S02]  /*3ce40*/  PRMT R206, RZ, 0x7610, R206 ;  /* 0x00007610ffce7816 */ /* 0x000fe400000000ce */
[----:B------:R-:W-:Y:S02]  /*3ce50*/  PRMT R205, RZ, 0x7610, R205 ;  /* 0x00007610ffcd7816 */ /* 0x000fe400000000cd */
[----:B------:R-:W-:Y:S02]  /*3ce60*/  PRMT R204, RZ, 0x7610, R204 ;  /* 0x00007610ffcc7816 */ /* 0x000fe400000000cc */
[----:B------:R-:W-:Y:S02]  /*3ce70*/  PRMT R203, RZ, 0x7610, R203 ;  /* 0x00007610ffcb7816 */ /* 0x000fe400000000cb */
[----:B------:R-:W-:-:S02]  /*3ce80*/  PRMT R202, RZ, 0x7610, R202 ;  /* 0x00007610ffca7816 */ /* 0x000fc400000000ca */
[----:B------:R-:W-:Y:S02]  /*3ce90*/  PRMT R201, RZ, 0x7610, R201 ;  /* 0x00007610ffc97816 */ /* 0x000fe400000000c9 */
[----:B------:R-:W-:Y:S02]  /*3cea0*/  PRMT R200, RZ, 0x7610, R200 ;  /* 0x00007610ffc87816 */ /* 0x000fe400000000c8 */
[----:B------:R-:W-:Y:S01]  /*3ceb0*/  PRMT R199, RZ, 0x7610, R199 ;  /* 0x00007610ffc77816 */ /* 0x000fe200000000c7 */
[----:B------:R-:W4:Y:S04]  /*3cec0*/  LDL R35, [R1+0x1800] ;  /* 0x0018000001237983 */ /* 0x000f280000100800 */
[----:B------:R-:W4:Y:S01]  /*3ced0*/  LDL R34, [R1+0x1804] ;  /* 0x0018040001227983 */ /* 0x000f220000100800 */
[----:B---3--:R-:W-:-:S05]  /*3cee0*/  @!P0 IMAD.MOV.U32 R21, RZ, RZ, R2 ;  /* 0x000000ffff158224 */ /* 0x008fca00078e0002 */
[----:B------:R2:W3:Y:S02]  /*3cef0*/  @!P0 LDG.E.U8 R213, desc[UR60][R20.64] ;  /* 0x0000003c14d58981 */ /* 0x0004e4000c1e1100 */
[----:B--2---:R-:W-:Y:S02]  /*3cf00*/  @!P0 IMAD.MOV.U32 R21, RZ, RZ, R27 ;  /* 0x000000ffff158224 */ /* 0x004fe400078e001b */
[----:B----4-:R-:W-:-:S05]  /*3cf10*/  @!P0 IMAD.MOV.U32 R20, RZ, RZ, R0 ;  /* 0x000000ffff148224 */ /* 0x010fca00078e0000 */
[----:B------:R0:W2:Y:S02]  /*3cf20*/  @!P0 LDG.E.U8 R212, desc[UR60][R20.64] ;  /* 0x0000003c14d48981 */ /* 0x0000a4000c1e1100 */
[----:B0-----:R-:W-:Y:S02]  /*3cf30*/  @!P0 IMAD.MOV.U32 R20, RZ, RZ, R13 ;  /* 0x000000ffff148224 */ /* 0x001fe400078e000d */
[----:B------:R-:W4:Y:S01]  /*3cf40*/  LDL R13, [R1+0x2ac0] ;  /* 0x002ac000010d7983 */ /* 0x000f220000100800 */
[----:B------:R-:W-:-:S03]  /*3cf50*/  @!P0 IMAD.MOV.U32 R21, RZ, RZ, R29 ;  /* 0x000000ffff158224 */ /* 0x000fc600078e001d */
[----:B------:R-:W3:Y:S04]  /*3cf60*/  LDL R29, [R1+0x2a04] ;  /* 0x002a0400011d7983 */ /* 0x000ee80000100800 */
[----:B------:R0:W2:Y:S02]  /*3cf70*/  @!P0 LDG.E.U8 R211, desc[UR60][R20.64] ;  /* 0x0000003c14d38981 */ /* 0x0000a4000c1e1100 */
[----:B0-----:R-:W-:Y:S02]  /*3cf80*/  @!P0 IMAD.MOV.U32 R20, RZ, RZ, R22 ;  /* 0x000000ffff148224 */ /* 0x001fe400078e0016 */
[----:B------:R-:W-:Y:S01]  /*3cf90*/  @!P0 IMAD.MOV.U32 R21, RZ, RZ, R23 ;  /* 0x000000ffff158224 */ /* 0x000fe200078e0017 */
[----:B------:R-:W3:Y:S04]  /*3cfa0*/  LDL R22, [R1+0x2a84] ;  /* 0x002a840001167983 */ /* 0x000ee80000100800 */
[----:B------:R-:W2:Y:S04]  /*3cfb0*/  LDL R23, [R1+0x2a80] ;  /* 0x002a800001177983 */ /* 0x000ea80000100800 */
[----:B------:R0:W2:Y:S02]  /*3cfc0*/  @!P0 LDG.E.U8 R210, desc[UR60][R20.64] ;  /* 0x0000003c14d28981 */ /* 0x0000a4000c1e1100 */
[----:B0-----:R-:W-:-:S02]  /*3cfd0*/  @!P0 IMAD.MOV.U32 R20, RZ, RZ, R17 ;  /* 0x000000ffff148224 */ /* 0x001fc400078e0011 */
[----:B------:R-:W-:Y:S01]  /*3cfe0*/  @!P0 IMAD.MOV.U32 R21, RZ, RZ, R19 ;  /* 0x000000ffff158224 */ /* 0x000fe200078e0013 */
[----:B------:R-:W2:Y:S04]  /*3cff0*/  LDL R17, [R1+0x2a44] ;  /* 0x002a440001117983 */ /* 0x000ea80000100800 */
        /* <DEDUP_REMOVED lines=13> */
[----:B------:R-:W2:Y:S01]  /*3d0d0*/  LDL R12, [R1+0x2944] ;  /* 0x00294400010c7983 */ /* 0x000ea20000100800 */
[----:B------:R-:W-:-:S03]  /*3d0e0*/  @!P0 IMAD.MOV.U32 R21, RZ, RZ, R14 ;  /* 0x000000ffff158224 */ /* 0x000fc600078e000e */
[----:B------:R-:W2:Y:S04]  /*3d0f0*/  LDL R14, [R1+0x2940] ;  /* 0x00294000010e7983 */ /* 0x000ea80000100800 */
[----:B------:R0:W2:Y:S02]  /*3d100*/  @!P0 LDG.E.U8 R206, desc[UR60][R20.64] ;  /* 0x0000003c14ce8981 */ /* 0x0000a4000c1e1100 */
[----:B0-----:R-:W-:Y:S02]  /*3d110*/  @!P0 IMAD.MOV.U32 R20, RZ, RZ, R32 ;  /* 0x000000ffff148224 */ /* 0x001fe400078e0020 */
[----:B------:R-:W-:Y:S01]  /*3d120*/  @!P0 IMAD.MOV.U32 R21, RZ, RZ, R33 ;  /* 0x000000ffff158224 */ /* 0x000fe200078e0021 */
[----:B------:R-:W-:Y:S01]  /*3d130*/  PRMT R198, RZ, 0x7610, R198 ;  /* 0x00007610ffc67816 */ /* 0x000fe200000000c6 */
[----:B------:R-:W2:Y:S04]  /*3d140*/  LDL R33, [R1+0x1740] ;  /* 0x0017400001217983 */ /* 0x000ea80000100800 */
[----:B------:R0:W2:Y:S04]  /*3d150*/  @!P0 LDG.E.U8 R205, desc[UR60][R20.64] ;  /* 0x0000003c14cd8981 */ /* 0x0000a8000c1e1100 */
[----:B------:R-:W2:Y:S01]  /*3d160*/  LDL R32, [R1+0x1744] ;  /* 0x0017440001207983 */ /* 0x000ea20000100800 */
[----:B0-----:R-:W-:-:S03]  /*3d170*/  @!P0 IMAD.MOV.U32 R20, RZ, RZ, R10 ;  /* 0x000000ffff148224 */ /* 0x001fc600078e000a */
[----:B------:R-:W2:Y:S01]  /*3d180*/  LDL R10, [R1+0x2904] ;  /* 0x00290400010a7983 */ /* 0x000ea20000100800 */
[----:B----4-:R-:W-:-:S03]  /*3d190*/  @!P0 IMAD.MOV.U32 R21, RZ, RZ, R13 ;  /* 0x000000ffff158224 */ /* 0x010fc600078e000d */
[----:B------:R-:W4:Y:S04]  /*3d1a0*/  LDL R13, [R1+0x2900] ;  /* 0x00290000010d7983 */ /* 0x000f280000100800 */
[----:B------:R3:W4:Y:S02]  /*3d1b0*/  @!P0 LDG.E.U8 R204, desc[UR60][R20.64] ;  /* 0x0000003c14cc8981 */ /* 0x000724000c1e1100 */
[----:B---3--:R-:W-:Y:S02]  /*3d1c0*/  @!P0 IMAD.MOV.U32 R20, RZ, RZ, R22 ;  /* 0x000000ffff148224 */ /* 0x008fe400078e0016 */
[----:B--2---:R-:W-:Y:S01]  /*3d1d0*/  @!P0 IMAD.MOV.U32 R21, RZ, RZ, R23 ;  /* 0x000000ffff158224 */ /* 0x004fe200078e0017 */
[----:B------:R-:W2:Y:S04]  /*3d1e0*/  LDL R22, [R1+0x28c4] ;  /* 0x0028c40001167983 */ /* 0x000ea80000100800 */
        /* <DEDUP_REMOVED lines=8> */
[----:B------:R-:W-:Y:S01]  /*3d270*/  @!P0 IMAD.MOV.U32 R21, RZ, RZ, R31 ;  /* 0x000000ffff158224 */ /* 0x000fe200078e001f */
[----:B------:R-:W-:Y:S01]  /*3d280*/  PRMT R197, RZ, 0x7610, R197 ;  /* 0x00007610ffc57816 */ /* 0x000fe200000000c5 */
[----:B------:R-:W3:Y:S04]  /*3d290*/  LDL R31, [R1+0x1700] ;  /* 0x00170000011f7983 */ /* 0x000ee80000100800 */
[----:B------:R0:W3:Y:S04]  /*3d2a0*/  @!P0 LDG.E.U8 R201, desc[UR60][R20.64] ;  /* 0x0000003c14c98981 */ /* 0x0000e8000c1e1100 */
[----:B------:R-:W3:Y:S01]  /*3d2b0*/  LDL R29, [R1+0x1704] ;  /* 0x00170400011d7983 */ /* 0x000ee20000100800 */
        /* <DEDUP_REMOVED lines=11> */
[----:B0-----:R-:W-:-:S03]  /*3d370*/  @!P0 IMAD.MOV.U32 R20, RZ, RZ, R12 ;  /* 0x000000ffff148224 */ /* 0x001fc600078e000c */
[----:B------:R-:W3:Y:S01]  /*3d380*/  LDL R12, [R1+0x17c4] ;  /* 0x0017c400010c7983 */ /* 0x000ee20000100800 */
[----:B------:R-:W-:-:S03]  /*3d390*/  @!P0 IMAD.MOV.U32 R21, RZ, RZ, R14 ;  /* 0x000000ffff158224 */ /* 0x000fc600078e000e */
[----:B------:R-:W3:Y:S04]  /*3d3a0*/  LDL R14, [R1+0x17c0] ;  /* 0x0017c000010e7983 */ /* 0x000ee80000100800 */
[----:B------:R0:W3:Y:S02]  /*3d3b0*/  @!P0 LDG.E.U8 R198, desc[UR60][R20.64] ;  /* 0x0000003c14c68981 */ /* 0x0000e4000c1e1100 */
[----:B0-----:R-:W-:Y:S02]  /*3d3c0*/  @!P0 IMAD.MOV.U32 R20, RZ, RZ, R10 ;  /* 0x000000ffff148224 */ /* 0x001fe400078e000a */
[----:B------:R-:W3:Y:S01]  /*3d3d0*/  LDL R10, [R1+0x1784] ;  /* 0x00178400010a7983 */ /* 0x000ee20000100800 */
[----:B----4-:R-:W-:-:S03]  /*3d3e0*/  @!P0 IMAD.MOV.U32 R21, RZ, RZ, R13 ;  /* 0x000000ffff158224 */ /* 0x010fc600078e000d */
[----:B------:R-:W4:Y:S04]  /*3d3f0*/  LDL R13, [R1+0x1780] ;  /* 0x00178000010d7983 */ /* 0x000f280000100800 */
[----:B------:R2:W4:Y:S01]  /*3d400*/  @!P0 LDG.E.U8 R197, desc[UR60][R20.64] ;  /* 0x0000003c14c58981 */ /* 0x000522000c1e1100 */
[----:B------:R-:W-:Y:S02]  /*3d410*/  PRMT R195, RZ, 0x7610, R195 ;  /* 0x00007610ffc37816 */ /* 0x000fe400000000c3 */
[----:B------:R-:W-:Y:S01]  /*3d420*/  PRMT R194, RZ, 0x7610, R194 ;  /* 0x00007610ffc27816 */ /* 0x000fe200000000c2 */
[----:B--2---:R-:W-:Y:S02]  /*3d430*/  @!P0 IMAD.MOV.U32 R20, RZ, RZ, R22 ;  /* 0x000000ffff148224 */ /* 0x004fe400078e0016 */
[----:B---3--:R-:W-:Y:S01]  /*3d440*/  @!P0 IMAD.MOV.U32 R21, RZ, RZ, R23 ;  /* 0x000000ffff158224 */ /* 0x008fe200078e0017 */
[----:B------:R-:W2:Y:S04]  /*3d450*/  LDL R22, [R1+0x1684] ;  /* 0x0016840001167983 */ /* 0x000ea80000100800 */
[----:B------:R-:W3:Y:S04]  /*3d460*/  LDL R23, [R1+0x1680] ;  /* 0x0016800001177983 */ /* 0x000ee80000100800 */
[----:B------:R0:W3:Y:S02]  /*3d470*/  @!P0 LDG.E.U8 R196, desc[UR60][R20.64] ;  /* 0x0000003c14c48981 */ /* 0x0000e4000c1e1100 */
[----:B0-----:R-:W-:-:S02]  /*3d480*/  @!P0 IMAD.MOV.U32 R20, RZ, RZ, R17 ;  /* 0x000000ffff148224 */ /* 0x001fc400078e0011 */
[----:B------:R-:W-:Y:S01]  /*3d490*/  @!P0 IMAD.MOV.U32 R21, RZ, RZ, R19 ;  /* 0x000000ffff158224 */ /* 0x000fe200078e0013 */
[----:B------:R-:W3:Y:S04]  /*3d4a0*/  LDL R17, [R1+0x1644] ;  /* 0x0016440001117983 */ /* 0x000ee80000100800 */
[----:B------:R-:W3:Y:S04]  /*3d4b0*/  LDL R19, [R1+0x1640] ;  /* 0x0016400001137983 */ /* 0x000ee80000100800 */
[----:B------:R0:W3:Y:S01]  /*3d4c0*/  @!P0 LDG.E.U8 R195, desc[UR60][R20.64] ;  /* 0x0000003c14c38981 */ /* 0x0000e2000c1e1100 */
[----:B------:R-:W-:Y:S01]  /*3d4d0*/  PRMT R193, RZ, 0x7610, R193 ;  /* 0x00007610ffc17816 */ /* 0x000fe200000000c1 */
[----:B0-----:R-:W-:-:S02]  /*3d4e0*/  @!P0 IMAD.MOV.U32 R20, RZ, RZ, R15 ;  /* 0x000000ffff148224 */ /* 0x001fc400078e000f */
[----:B------:R-:W-:Y:S01]  /*3d4f0*/  @!P0 IMAD.MOV.U32 R21, RZ, RZ, R16 ;  /* 0x000000ffff158224 */ /* 0x000fe200078e0010 */
[----:B------:R-:W3:Y:S04]  /*3d500*/  LDL R15, [R1+0x1604] ;  /* 0x00160400010f7983 */ /* 0x000ee80000100800 */
[----:B------:R-:W3:Y:S04]  /*3d510*/  LDL R16, [R1+0x1600] ;  /* 0x0016000001107983 */ /* 0x000ee80000100800 */
[----:B------:R0:W3:Y:S02]  /*3d520*/  @!P0 LDG.E.U8 R194, desc[UR60][R20.64] ;  /* 0x0000003c14c28981 */ /* 0x0000e4000c1e1100 */
[----:B0-----:R-:W-:-:S02]  /*3d530*/  @!P0 IMAD.MOV.U32 R20, RZ, RZ, R34 ;  /* 0x000000ffff148224 */ /* 0x001fc400078e0022 */
[----:B------:R-:W-:-:S05]  /*3d540*/  @!P0 IMAD.MOV.U32 R21, RZ, RZ, R35 ;  /* 0x000000ffff158224 */ /* 0x000fca00078e0023 */
[----:B------:R0:W3:Y:S02]  /*3d550*/  @!P0 LDG.E.U8 R193, desc[UR60][R20.64] ;  /* 0x0000003c14c18981 */ /* 0x0000e4000c1e1100 */
[----:B0-----:R-:W-:Y:S02]  /*3d560*/  @!P0 IMAD.MOV.U32 R20, RZ, RZ, R12 ;  /* 0x000000ffff148224 */ /* 0x001fe400078e000c */
[----:B------:R-:W3:Y:S01]  /*3d570*/  LDL R12, [R1+0x15c4] ;  /* 0x0015c400010c7983 */ /* 0x000ee20000100800 */
[----:B------:R-:W-:Y:S01]  /*3d580*/  PRMT R192, RZ, 0x7610, R192 ;  /* 0x00007610ffc07816 */ /* 0x000fe200000000c0 */
[----:B------:R-:W-:Y:S02]  /*3d590*/  @!P0 IMAD.MOV.U32 R21, RZ, RZ, R14 ;  /* 0x000000ffff158224 */ /* 0x000fe400078e000e */
[----:B------:R-:W3:Y:S04]  /*3d5a0*/  LDL R14, [R1+0x15c0] ;  /* 0x0015c000010e7983 */ /* 0x000ee80000100800 */
[----:B------:R0:W3:Y:S02]  /*3d5b0*/  @!P0 LDG.E.U8 R192, desc[UR60][R20.64] ;  /* 0x0000003c14c08981 */ /* 0x0000e4000c1e1100 */
[----:B0-----:R-:W-:-:S02]  /*3d5c0*/  @!P0 IMAD.MOV.U32 R20, RZ, RZ, R10 ;  /* 0x000000ffff148224 */ /* 0x001fc400078e000a */
[----:B------:R-:W3:Y:S01]  /*3d5d0*/  LDL R10, [R1+0x1584] ;  /* 0x00158400010a7983 */ /* 0x000ee20000100800 */
[----:B----4-:R-:W-:-:S03]  /*3d5e0*/  @!P0 IMAD.MOV.U32 R21, RZ, RZ, R13 ;  /* 0x000000ffff158224 */ /* 0x010fc600078e000d */
[----:B------:R-:W4:Y:S01]  /*3d5f0*/  LDL R13, [R1+0x1580] ;  /* 0x00158000010d7983 */ /* 0x000f220000100800 */
[----:B------:R-:W-:Y:S02]  /*3d600*/  PRMT R191, RZ, 0x7610, R191 ;  /* 0x00007610ffbf7816 */ /* 0x000fe400000000bf */
[----:B------:R-:W-:-:S04]  /*3d610*/  PRMT R190, RZ, 0x7610, R190 ;  /* 0x00007610ffbe7816 */ /* 0x000fc800000000be */
[----:B------:R0:W4:Y:S01]  /*3d620*/  @!P0 LDG.E.U8 R191, desc[UR60][R20.64] ;  /* 0x0000003c14bf8981 */ /* 0x000122000c1e1100 */
[----:B------:R-:W-:Y:S01]  /*3d630*/  PRMT R189, RZ, 0x7610, R189 ;  /* 0x00007610ffbd7816 */ /* 0x000fe200000000bd */
[----:B0-----:R-:W-:Y:S02]  /*3d640*/  @!P0 IMAD.MOV.U32 R20, RZ, RZ, R32 ;  /* 0x000000ffff148224 */ /* 0x001fe400078e0020 */
[----:B------:R-:W-:-:S05]  /*3d650*/  @!P0 IMAD.MOV.U32 R21, RZ, RZ, R33 ;  /* 0x000000ffff158224 */ /* 0x000fca00078e0021 */
[----:B------:R0:W4:Y:S01]  /*3d660*/  @!P0 LDG.E.U8 R190, desc[UR60][R20.64] ;  /* 0x0000003c14be8981 */ /* 0x000122000c1e1100 */
[----:B------:R-:W-:Y:S01]  /*3d670*/  PRMT R188, RZ, 0x7610, R188 ;  /* 0x00007610ffbc7816 */ /* 0x000fe200000000bc */
[----:B0-----:R-:W-:Y:S02]  /*3d680*/  @!P0 IMAD.MOV.U32 R20, RZ, RZ, R29 ;  /* 0x000000ffff148224 */ /* 0x001fe400078e001d */
[----:B------:R-:W-:-:S05]  /*3d690*/  @!P0 IMAD.MOV.U32 R21, RZ, RZ, R31 ;  /* 0x000000ffff158224 */ /* 0x000fca00078e001f */
[----:B------:R0:W4:Y:S01]  /*3d6a0*/  @!P0 LDG.E.U8 R189, desc[UR60][R20.64] ;  /* 0x0000003c14bd8981 */ /* 0x000122000c1e1100 */
[----:B------:R-:W-:Y:S01]  /*3d6b0*/  PRMT R187, RZ, 0x7610, R187 ;  /* 0x00007610ffbb7816 */ /* 0x000fe200000000bb */
[----:B0-----:R-:W-:Y:S02]  /*3d6c0*/  @!P0 IMAD.MOV.U32 R20, RZ, RZ, R25 ;  /* 0x000000ffff148224 */ /* 0x001fe400078e0019 */
[----:B------:R-:W-:Y:S01]  /*3d6d0*/  @!P0 IMAD.MOV.U32 R21, RZ, RZ, R26 ;  /* 0x000000ffff158224 */ /* 0x000fe200078e001a */
[----:B------:R-:W4:Y:S01]  /*3d6e0*/  LDL.LU R25, [R1+0x1540] ;  /* 0x0015400001197983 */ /* 0x000f220000300800 */
[----:B------:R-:W-:-:S03]  /*3d6f0*/  PRMT R186, RZ, 0x7610, R186 ;  /* 0x00007610ffba7816 */ /* 0x000fc600000000ba */
[----:B------:R-:W4:Y:S04]  /*3d700*/  LDL R33, [R1+0x1848] ;  /* 0x0018480001217983 */ /* 0x000f280000100800 */
[----:B------:R-:W4:Y:S04]  /*3d710*/  LDL.LU R40, [R1+0x1500] ;  /* 0x0015000001287983 */ /* 0x000f280000300800 */
[----:B------:R2:W4:Y:S04]  /*3d720*/  @!P0 LDG.E.U8 R188, desc[UR60][R20.64] ;  /* 0x0000003c14bc8981 */ /* 0x000528000c1e1100 */
[----:B------:R-:W4:Y:S01]  /*3d730*/  LDL.LU R37, [R1+0x1504] ;  /* 0x0015040001257983 */ /* 0x000f220000300800 */
[----:B------:R-:W-:-:S03]  /*3d740*/  PRMT R185, RZ, 0x7610, R185 ;  /* 0x00007610ffb97816 */ /* 0x000fc600000000b9 */
[----:B------:R-:W4:Y:S04]  /*3d750*/  LDL.LU R26, [R1+0x14c0] ;  /* 0x0014c000011a7983 */ /* 0x000f280000300800 */
[----:B------:R-:W4:Y:S04]  /*3d760*/  LDL.LU R170, [R1+0x14c4] ;  /* 0x0014c40001aa7983 */ /* 0x000f280000300800 */
[----:B------:R-:W4:Y:S04]  /*3d770*/  LDL R32, [R1+0x2c38] ;  /* 0x002c380001207983 */ /* 0x000f280000100800 */
[----:B------:R-:W4:Y:S01]  /*3d780*/  LDL R31, [R1+0x2c3c] ;  /* 0x002c3c00011f7983 */ /* 0x000f220000100800 */
[----:B--2---:R-:W-:-:S02]  /*3d790*/  @!P0 IMAD.MOV.U32 R20, RZ, RZ, R22 ;  /* 0x000000ffff148224 */ /* 0x004fc400078e0016 */
[----:B---3--:R-:W-:-:S05]  /*3d7a0*/  @!P0 IMAD.MOV.U32 R21, RZ, RZ, R23 ;  /* 0x000000ffff158224 */ /* 0x008fca00078e0017 */
[----:B------:R0:W2:Y:S02]  /*3d7b0*/  @!P0 LDG.E.U8 R187, desc[UR60][R20.64] ;  /* 0x0000003c14bb8981 */ /* 0x0000a4000c1e1100 */
[----:B0-----:R-:W-:Y:S02]  /*3d7c0*/  @!P0 IMAD.MOV.U32 R20, RZ, RZ, R17 ;  /* 0x000000ffff148224 */ /* 0x001fe400078e0011 */
[----:B------:R-:W-:-:S05]  /*3d7d0*/  @!P0 IMAD.MOV.U32 R21, RZ, RZ, R19 ;  /* 0x000000ffff158224 */ /* 0x000fca00078e0013 */
[----:B------:R0:W3:Y:S02]  /*3d7e0*/  @!P0 LDG.E.U8 R186, desc[UR60][R20.64] ;  /* 0x0000003c14ba8981 */ /* 0x0000e4000c1e1100 */
[----:B0-----:R-:W-:Y:S02]  /*3d7f0*/  @!P0 IMAD.MOV.U32 R20, RZ, RZ, R15 ;  /* 0x000000ffff148224 */ /* 0x001fe400078e000f */
[----:B------:R-:W-:-:S05]  /*3d800*/  @!P0 IMAD.MOV.U32 R21, RZ, RZ, R16 ;  /* 0x000000ffff158224 */ /* 0x000fca00078e0010 */
[----:B------:R0:W3:Y:S02]  /*3d810*/  @!P0 LDG.E.U8 R185, desc[UR60][R20.64] ;  /* 0x0000003c14b98981 */ /* 0x0000e4000c1e1100 */
[----:B0-----:R-:W-:Y:S02]  /*3d820*/  @!P0 IMAD.MOV.U32 R20, RZ, RZ, R12 ;  /* 0x000000ffff148224 */ /* 0x001fe400078e000c */
[----:B------:R-:W2:Y:S04]  /*3d830*/  LDL.LU R12, [R1+0x2c74] ;  /* 0x002c7400010c7983 */ /* 0x000ea80000300800 */
[----:B------:R-:W3:Y:S04]  /*3d840*/  LDL R29, [R1+0x2bf8] ;  /* 0x002bf800011d7983 */ /* 0x000ee80000100800 */
[----:B------:R-:W3:Y:S04]  /*3d850*/  LDL R23, [R1+0x2bfc] ;  /* 0x002bfc0001177983 */ /* 0x000ee80000100800 */
[----:B------:R-:W3:Y:S04]  /*3d860*/  LDL R22, [R1+0x2bb8] ;  /* 0x002bb80001167983 */ /* 0x000ee80000100800 */
[----:B------:R-:W3:Y:S04]  /*3d870*/  LDL R19, [R1+0x2bbc] ;  /* 0x002bbc0001137983 */ /* 0x000ee80000100800 */
[----:B------:R-:W3:Y:S04]  /*3d880*/  LDL R17, [R1+0x2b78] ;  /* 0x002b780001117983 */ /* 0x000ee80000100800 */
[----:B------:R-:W3:Y:S01]  /*3d890*/  LDL R16, [R1+0x2b7c] ;  /* 0x002b7c0001107983 */ /* 0x000ee20000100800 */
[----:B------:R-:W-:Y:S01]  /*3d8a0*/  PRMT R184, RZ, 0x7610, R184 ;  /* 0x00007610ffb87816 */ /* 0x000fe200000000b8 */
[----:B------:R-:W-:-:S02]  /*3d8b0*/  @!P0 IMAD.MOV.U32 R21, RZ, RZ, R14 ;  /* 0x000000ffff158224 */ /* 0x000fc400078e000e */
[----:B------:R-:W3:Y:S04]  /*3d8c0*/  LDL R15, [R1+0x2b38] ;  /* 0x002b3800010f7983 */ /* 0x000ee80000100800 */
[----:B------:R-:W3:Y:S04]  /*3d8d0*/  LDL R14, [R1+0x2b3c] ;  /* 0x002b3c00010e7983 */ /* 0x000ee80000100800 */
[----:B------:R0:W3:Y:S02]  /*3d8e0*/  @!P0 LDG.E.U8 R184, desc[UR60][R20.64] ;  /* 0x0000003c14b88981 */ /* 0x0000e4000c1e1100 */
[----:B0-----:R-:W-:-:S02]  /*3d8f0*/  @!P0 IMAD.MOV.U32 R20, RZ, RZ, R10 ;  /* 0x000000ffff148224 */ /* 0x001fc400078e000a */
[----:B------:R-:W3:Y:S01]  /*3d900*/  LDL R10, [R1+0x2afc] ;  /* 0x002afc00010a7983 */ /* 0x000ee20000100800 */
[----:B----4-:R-:W-:-:S03]  /*3d910*/  @!P0 IMAD.MOV.U32 R21, RZ, RZ, R13 ;  /* 0x000000ffff158224 */ /* 0x010fc600078e000d */
[----:B------:R-:W4:Y:S04]  /*3d920*/  LDL R13, [R1+0x2af8] ;  /* 0x002af800010d7983 */ /* 0x000f280000100800 */
[----:B------:R0:W-:Y:S04]  /*3d930*/  STL [R1+0x2d34], R244 ;  /* 0x002d34f401007387 */ /* 0x0001e80000100800 */
        /* <DEDUP_REMOVED lines=8> */
[----:B------:R-:W4:Y:S01]  /*3d9c0*/  LDL.LU R158, [R1+0x1464] ;  /* 0x00146400019e7983 */ /* 0x000f220000300800 */
[----:B------:R-:W-:-:S02]  /*3d9d0*/  PRMT R183, RZ, 0x7610, R183 ;  /* 0x00007610ffb77816 */ /* 0x000fc400000000b7 */
[----:B------:R-:W-:Y:S02]  /*3d9e0*/  PRMT R182, RZ, 0x7610, R182 ;  /* 0x00007610ffb67816 */ /* 0x000fe400000000b6 */
[----:B------:R-:W-:Y:S02]  /*3d9f0*/  PRMT R181, RZ, 0x7610, R181 ;  /* 0x00007610ffb57816 */ /* 0x000fe400000000b5 */
[----:B------:R-:W-:Y:S02]  /*3da00*/  PRMT R180, RZ, 0x7610, R180 ;  /* 0x00007610ffb47816 */ /* 0x000fe400000000b4 */
[----:B------:R-:W-:Y:S02]  /*3da10*/  PRMT R179, RZ, 0x7610, R179 ;  /* 0x00007610ffb37816 */ /* 0x000fe400000000b3 */
[----:B------:R-:W-:Y:S01]  /*3da20*/  PRMT R178, RZ, 0x7610, R178 ;  /* 0x00007610ffb27816 */ /* 0x000fe200000000b2 */
[----:B------:R1:W4:Y:S01]  /*3da30*/  @!P0 LDG.E.U8 R183, desc[UR60][R20.64] ;  /* 0x0000003c14b78981 */ /* 0x000322000c1e1100 */
[----:B------:R-:W-:-:S02]  /*3da40*/  PRMT R177, RZ, 0x7610, R177 ;  /* 0x00007610ffb17816 */ /* 0x000fc400000000b1 */
[----:B------:R-:W-:Y:S02]  /*3da50*/  PRMT R176, RZ, 0x7610, R176 ;  /* 0x00007610ffb07816 */ /* 0x000fe400000000b0 */
[----:B------:R-:W-:Y:S02]  /*3da60*/  PRMT R175, RZ, 0x7610, R175 ;  /* 0x00007610ffaf7816 */ /* 0x000fe400000000af */
[----:B------:R-:W-:Y:S02]  /*3da70*/  PRMT R174, RZ, 0x7610, R174 ;  /* 0x00007610ffae7816 */ /* 0x000fe400000000ae */
[----:B------:R-:W-:Y:S01]  /*3da80*/  PRMT R11, RZ, 0x7610, R11 ;  /* 0x00007610ff0b7816 */ /* 0x000fe2000000000b */
[----:B------:R-:W4:Y:S04]  /*3da90*/  LDL.LU R160, [R1+0x145c] ;  /* 0x00145c0001a07983 */ /* 0x000f280000300800 */
[----:B------:R-:W4:Y:S01]  /*3daa0*/  LDL.LU R159, [R1+0x1454] ;  /* 0x00145400019f7983 */ /* 0x000f220000300800 */
[----:B-1----:R-:W-:-:S03]  /*3dab0*/  @!P0 IMAD.MOV.U32 R20, RZ, RZ, R244 ;  /* 0x000000ffff148224 */ /* 0x002fc600078e00f4 */
[----:B------:R-:W4:Y:S04]  /*3dac0*/  LDL.LU R164, [R1+0x144c] ;  /* 0x00144c0001a47983 */ /* 0x000f280000300800 */
[----:B------:R-:W4:Y:S01]  /*3dad0*/  LDL.LU R157, [R1+0x1460] ;  /* 0x00146000019d7983 */ /* 0x000f220000300800 */
[----:B------:R-:W-:-:S05]  /*3dae0*/  @!P0 IMAD.MOV.U32 R21, RZ, RZ, R25 ;  /* 0x000000ffff158224 */ /* 0x000fca00078e0019 */
[----:B------:R1:W4:Y:S02]  /*3daf0*/  @!P0 LDG.E.U8 R182, desc[UR60][R20.64] ;  /* 0x0000003c14b68981 */ /* 0x000324000c1e1100 */
[----:B-1----:R-:W-:Y:S02]  /*3db00*/  @!P0 IMAD.MOV.U32 R20, RZ, RZ, R37 ;  /* 0x000000ffff148224 */ /* 0x002fe400078e0025 */
[----:B------:R-:W-:-:S05]  /*3db10*/  @!P0 IMAD.MOV.U32 R21, RZ, RZ, R40 ;  /* 0x000000ffff158224 */ /* 0x000fca00078e0028 */
[----:B------:R1:W4:Y:S02]  /*3db20*/  @!P0 LDG.E.U8 R181, desc[UR60][R20.64] ;  /* 0x0000003c14b58981 */ /* 0x000324000c1e1100 */
[----:B-1----:R-:W-:Y:S02]  /*3db30*/  @!P0 IMAD.MOV.U32 R20, RZ, RZ, R170 ;  /* 0x000000ffff148224 */ /* 0x002fe400078e00aa */
[----:B------:R-:W-:-:S05]  /*3db40*/  @!P0 IMAD.MOV.U32 R21, RZ, RZ, R26 ;  /* 0x000000ffff158224 */ /* 0x000fca00078e001a */
[----:B------:R1:W4:Y:S02]  /*3db50*/  @!P0 LDG.E.U8 R180, desc[UR60][R20.64] ;  /* 0x0000003c14b48981 */ /* 0x000324000c1e1100 */
[----:B-1----:R-:W-:Y:S02]  /*3db60*/  @!P0 IMAD.MOV.U32 R21, RZ, RZ, R33 ;  /* 0x000000ffff158224 */ /* 0x002fe400078e0021 */
[----:B--2---:R-:W-:-:S05]  /*3db70*/  @!P0 IMAD.MOV.U32 R20, RZ, RZ, R12 ;  /* 0x000000ffff148224 */ /* 0x004fca00078e000c */
[----:B------:R1:W2:Y:S02]  /*3db80*/  @!P0 LDG.E.U8 R179, desc[UR60][R20.64] ;  /* 0x0000003c14b38981 */ /* 0x0002a4000c1e1100 */
[----:B-1----:R-:W-:Y:S02]  /*3db90*/  @!P0 IMAD.MOV.U32 R20, RZ, RZ, R31 ;  /* 0x000000ffff148224 */ /* 0x002fe400078e001f */
[----:B------:R-:W-:-:S05]  /*3dba0*/  @!P0 IMAD.MOV.U32 R21, RZ, RZ, R32 ;  /* 0x000000ffff158224 */ /* 0x000fca00078e0020 */
[----:B------:R3:W2:Y:S02]  /*3dbb0*/  @!P0 LDG.E.U8 R178, desc[UR60][R20.64] ;  /* 0x0000003c14b28981 */ /* 0x0006a4000c1e1100 */
[----:B---3--:R-:W-:Y:S02]  /*3dbc0*/  @!P0 IMAD.MOV.U32 R20, RZ, RZ, R23 ;  /* 0x000000ffff148224 */ /* 0x008fe400078e0017 */
[----:B------:R-:W-:-:S05]  /*3dbd0*/  @!P0 IMAD.MOV.U32 R21, RZ, RZ, R29 ;  /* 0x000000ffff158224 */ /* 0x000fca00078e001d */
[----:B------:R1:W3:Y:S02]  /*3dbe0*/  @!P0 LDG.E.U8 R177, desc[UR60][R20.64] ;  /* 0x0000003c14b18981 */ /* 0x0002e4000c1e1100 */
[----:B-1----:R-:W-:Y:S02]  /*3dbf0*/  @!P0 IMAD.MOV.U32 R20, RZ, RZ, R19 ;  /* 0x000000ffff148224 */ /* 0x002fe400078e0013 */
        /* <DEDUP_REMOVED lines=9> */
[----:B----4-:R-:W-:Y:S01]  /*3dc90*/  @!P0 IMAD.MOV.U32 R21, RZ, RZ, R13 ;  /* 0x000000ffff158224 */ /* 0x010fe200078e000d */
[----:B------:R-:W-:Y:S02]  /*3dca0*/  LOP3.LUT R23, R161, 0xffff, RZ, 0xc0, !PT ;  /* 0x0000ffffa1177812 */ /* 0x000fe400078ec0ff */
[----:B------:R-:W4:Y:S04]  /*3dcb0*/  LDL.LU R161, [R1+0x1458] ;  /* 0x0014580001a17983 */ /* 0x000f280000300800 */
[----:B------:R1:W3:Y:S01]  /*3dcc0*/  @!P0 LDG.E.U8 R11, desc[UR60][R20.64] ;  /* 0x0000003c140b8981 */ /* 0x0002e2000c1e1100 */
[----:B------:R-:W-:-:S04]  /*3dcd0*/  LOP3.LUT R22, R156, 0xffff, RZ, 0xc0, !PT ;  /* 0x0000ffff9c167812 */ /* 0x000fc800078ec0ff */
[----:B------:R-:W-:Y:S02]  /*3dce0*/  PRMT R249, R23, 0x3340, R22 ;  /* 0x0000334017f97816 */ /* 0x000fe40000000016 */
[----:B-1----:R-:W-:Y:S02]  /*3dcf0*/  LOP3.LUT R21, R165, 0xffff, RZ, 0xc0, !PT ;  /* 0x0000ffffa5157812 */ /* 0x002fe400078ec0ff */
[----:B------:R-:W-:Y:S01]  /*3dd00*/  LOP3.LUT R20, R166, 0xffff, RZ, 0xc0, !PT ;  /* 0x0000ffffa6147812 */ /* 0x000fe200078ec0ff */
[----:B------:R-:W2:Y:S04]  /*3dd10*/  LDL.LU R165, [R1+0x1450] ;  /* 0x0014500001a57983 */ /* 0x000ea80000300800 */
[----:B------:R-:W3:Y:S04]  /*3dd20*/  LDL.LU R156, [R1+0x1448] ;  /* 0x00144800019c7983 */ /* 0x000ee80000300800 */
[----:B------:R-:W3:Y:S01]  /*3dd30*/  LDL.LU R166, [R1+0x1444] ;  /* 0x0014440001a67983 */ /* 0x000ee20000300800 */
[----:B------:R-:W-:-:S02]  /*3dd40*/  PRMT R250, R21, 0x3340, R20 ;  /* 0x0000334015fa7816 */ /* 0x000fc40000000014 */
[----:B------:R-:W-:Y:S02]  /*3dd50*/  LOP3.LUT R23, R162, 0xffff, RZ, 0xc0, !PT ;  /* 0x0000ffffa2177812 */ /* 0x000fe400078ec0ff */
[----:B------:R-:W-:Y:S01]  /*3dd60*/  LOP3.LUT R21, R163, 0xffff, RZ, 0xc0, !PT ;  /* 0x0000ffffa3157812 */ /* 0x000fe200078ec0ff */
[----:B------:R-:W3:Y:S04]  /*3dd70*/  LDL.LU R162, [R1+0x143c] ;  /* 0x00143c0001a27983 */ /* 0x000ee80000300800 */
[----:B------:R-:W3:Y:S01]  /*3dd80*/  LDL.LU R163, [R1+0x1434] ;  /* 0x0014340001a37983 */ /* 0x000ee20000300800 */
[----:B------:R-:W-:-:S03]  /*3dd90*/  LOP3.LUT R22, R154, 0xffff, RZ, 0xc0, !PT ;  /* 0x0000ffff9a167812 */ /* 0x000fc600078ec0ff */
[----:B------:R-:W3:Y:S01]  /*3dda0*/  LDL.LU R124, [R1+0x142c] ;  /* 0x00142c00017c7983 */ /* 0x000ee20000300800 */
[----:B------:R-:W-:-:S03]  /*3ddb0*/  LOP3.LUT R20, R167, 0xffff, RZ, 0xc0, !PT ;  /* 0x0000ffffa7147812 */ /* 0x000fc600078ec0ff */
[----:B------:R-:W3:Y:S01]  /*3ddc0*/  LDL.LU R167, [R1+0x1440] ;  /* 0x0014400001a77983 */ /* 0x000ee20000300800 */
[----:B------:R-:W-:Y:S02]  /*3ddd0*/  PRMT R251, R23, 0x3340, R22 ;  /* 0x0000334017fb7816 */ /* 0x000fe40000000016 */
[----:B------:R-:W-:Y:S02]  /*3dde0*/  LOP3.LUT R23, R158, 0xffff, RZ, 0xc0, !PT ;  /* 0x0000ffff9e177812 */ /* 0x000fe400078ec0ff */
[----:B------:R-:W3:Y:S04]  /*3ddf0*/  LDL.LU R158, [R1+0x1438] ;  /* 0x00143800019e7983 */ /* 0x000ee80000300800 */
[----:B------:R-:W3:Y:S01]  /*3de00*/  LDL.LU R155, [R1+0x1430] ;  /* 0x00143000019b7983 */ /* 0x000ee20000300800 */
[----:B------:R-:W-:-:S02]  /*3de10*/  PRMT R252, R21, 0x3340, R20 ;  /* 0x0000334015fc7816 */ /* 0x000fc40000000014 */
[----:B------:R-:W-:Y:S02]  /*3de20*/  LOP3.LUT R21, R160, 0xffff, RZ, 0xc0, !PT ;  /* 0x0000ffffa0157812 */ /* 0x000fe400078ec0ff */
[----:B------:R-:W-:Y:S01]  /*3de30*/  LOP3.LUT R22, R159, 0xffff, RZ, 0xc0, !PT ;  /* 0x0000ffff9f167812 */ /* 0x000fe200078ec0ff */
[----:B------:R-:W3:Y:S01]  /*3de40*/  LDL.LU R153, [R1+0x1428] ;  /* 0x0014280001997983 */ /* 0x000ee20000300800 */
[----:B------:R-:W-:-:S03]  /*3de50*/  LOP3.LUT R20, R164, 0xffff, RZ, 0xc0, !PT ;  /* 0x0000ffffa4147812 */ /* 0x000fc600078ec0ff */
[----:B------:R-:W3:Y:S01]  /*3de60*/  LDL.LU R159, [R1+0x1424] ;  /* 0x00142400019f7983 */ /* 0x000ee20000300800 */
[----:B------:R-:W-:Y:S02]  /*3de70*/  PRMT R164, R23, 0x3340, R22 ;  /* 0x0000334017a47816 */ /* 0x000fe40000000016 */
[----:B------:R-:W-:Y:S02]  /*3de80*/  LOP3.LUT R23, R157, 0xffff, RZ, 0xc0, !PT ;  /* 0x0000ffff9d177812 */ /* 0x000fe400078ec0ff */
[----:B------:R-:W-:Y:S01]  /*3de90*/  PRMT R160, R21, 0x3340, R20 ;  /* 0x0000334015a07816 */ /* 0x000fe20000000014 */
[----:B------:R-:W3:Y:S01]  /*3dea0*/  LDL.LU R154, [R1+0x141c] ;  /* 0x00141c00019a7983 */ /* 0x000ee20000300800 */
[----:B----4-:R-:W-:-:S03]  /*3deb0*/  LOP3.LUT R21, R161, 0xffff, RZ, 0xc0, !PT ;  /* 0x0000ffffa1157812 */ /* 0x010fc600078ec0ff */
[----:B------:R-:W4:Y:S01]  /*3dec0*/  LDL.LU R161, [R1+0x1414] ;  /* 0x0014140001a17983 */ /* 0x000f220000300800 */
[----:B--2---:R-:W-:Y:S02]  /*3ded0*/  LOP3.LUT R22, R165, 0xffff, RZ, 0xc0, !PT ;  /* 0x0000ffffa5167812 */ /* 0x004fe400078ec0ff */
[----:B---3--:R-:W-:Y:S01]  /*3dee0*/  LOP3.LUT R20, R156, 0xffff, RZ, 0xc0, !PT ;  /* 0x0000ffff9c147812 */ /* 0x008fe200078ec0ff */
[----:B------:R-:W2:Y:S04]  /*3def0*/  LDL.LU R165, [R1+0x140c] ;  /* 0x00140c0001a57983 */ /* 0x000ea80000300800 */
[----:B------:R-:W3:Y:S01]  /*3df00*/  LDL.LU R157, [R1+0x1420] ;  /* 0x00142000019d7983 */ /* 0x000ee20000300800 */
[----:B------:R-:W-:Y:S02]  /*3df10*/  PRMT R156, R23, 0x3340, R22 ;  /* 0x00003340179c7816 */ /* 0x000fe40000000016 */
[----:B------:R-:W-:-:S02]  /*3df20*/  PRMT R152, R21, 0x3340, R20 ;  /* 0x0000334015987816 */ /* 0x000fc40000000014 */
[----:B------:R-:W-:Y:S02]  /*3df30*/  LOP3.LUT R23, R166, 0xffff, RZ, 0xc0, !PT ;  /* 0x0000ffffa6177812 */ /* 0x000fe400078ec0ff */
[----:B------:R-:W-:Y:S01]  /*3df40*/  LOP3.LUT R21, R162, 0xffff, RZ, 0xc0, !PT ;  /* 0x0000ffffa2157812 */ /* 0x000fe200078ec0ff */
[----:B------:R-:W3:Y:S04]  /*3df50*/  LDL.LU R166, [R1+0x1418] ;  /* 0x0014180001a67983 */ /* 0x000ee80000300800 */
[----:B------:R-:W3:Y:S01]  /*3df60*/  LDL.LU R162, [R1+0x1410] ;  /* 0x0014100001a27983 */ /* 0x000ee20000300800 */
[----:B------:R-:W-:-:S03]  /*3df70*/  LOP3.LUT R22, R163, 0xffff, RZ, 0xc0, !PT ;  /* 0x0000ffffa3167812 */ /* 0x000fc600078ec0ff */
[----:B------:R-:W3:Y:S01]  /*3df80*/  LDL.LU R163, [R1+0x1408] ;  /* 0x0014080001a37983 */ /* 0x000ee20000300800 */
[----:B------:R-:W-:Y:S02]  /*3df90*/  LOP3.LUT R20, R124, 0xffff, RZ, 0xc0, !PT ;  /* 0x0000ffff7c147812 */ /* 0x000fe400078ec0ff */
[----:B------:R-:W-:Y:S02]  /*3dfa0*/  PRMT R13, R23, 0x3340, R22 ;  /* 0x00003340170d7816 */ /* 0x000fe40000000016 */
[----:B------:R-:W-:Y:S01]  /*3dfb0*/  LOP3.LUT R23, R167, 0xffff, RZ, 0xc0, !PT ;  /* 0x0000ffffa7177812 */ /* 0x000fe200078ec0ff */
[----:B------:R-:W3:Y:S04]  /*3dfc0*/  LDL.LU R123, [R1+0x1404] ;  /* 0x00140400017b7983 */ /* 0x000ee80000300800 */
[----:B------:R-:W3:Y:S01]  /*3dfd0*/  LDL.LU R167, [R1+0x13fc] ;  /* 0x0013fc0001a77983 */ /* 0x000ee20000300800 */
[----:B------:R-:W-:-:S02]  /*3dfe0*/  PRMT R54, R21, 0x3340, R20 ;  /* 0x0000334015367816 */ /* 0x000fc40000000014 */
[----:B------:R-:W-:Y:S02]  /*3dff0*/  LOP3.LUT R21, R158, 0xffff, RZ, 0xc0, !PT ;  /* 0x0000ffff9e157812 */ /* 0x000fe400078ec0ff */
[----:B------:R-:W3:Y:S01]  /*3e000*/  LDL.LU R158, [R1+0x13f0] ;  /* 0x0013f000019e7983 */ /* 0x000ee20000300800 */
[----:B------:R-:W-:-:S03]  /*3e010*/  LOP3.LUT R22, R155, 0xffff, RZ, 0xc0, !PT ;  /* 0x0000ffff9b167812 */ /* 0x000fc600078ec0ff */
[----:B------:R-:W3:Y:S04]  /*3e020*/  LDL.LU R155, [R1+0x13e8] ;  /* 0x0013e800019b7983 */ /* 0x000ee80000300800 */
[----:B------:R-:W3:Y:S01]  /*3e030*/  LDL.LU R119, [R1+0x1400] ;  /* 0x0014000001777983 */ /* 0x000ee20000300800 */
[----:B------:R-:W-:Y:S02]  /*3e040*/  PRMT R14, R23, 0x3340, R22 ;  /* 0x00003340170e7816 */ /* 0x000fe40000000016 */
[----:B------:R-:W-:Y:S02]  /*3e050*/  LOP3.LUT R23, R159, 0xffff, RZ, 0xc0, !PT ;  /* 0x0000ffff9f177812 */ /* 0x000fe400078ec0ff */
[----:B------:R-:W-:Y:S01]  /*3e060*/  LOP3.LUT R20, R153, 0xffff, RZ, 0xc0, !PT ;  /* 0x0000ffff99147812 */ /* 0x000fe200078ec0ff */
[----:B------:R-:W3:Y:S04]  /*3e070*/  LDL.LU R159, [R1+0x13f8] ;  /* 0x0013f800019f7983 */ /* 0x000ee80000300800 */
[----:B------:R-:W3:Y:S04]  /*3e080*/  LDL.LU R120, [R1+0x13ec] ;  /* 0x0013ec0001787983 */ /* 0x000ee80000300800 */
[----:B------:R-:W3:Y:S01]  /*3e090*/  LDL.LU R124, [R1+0x13e4] ;  /* 0x0013e400017c7983 */ /* 0x000ee20000300800 */
[----:B------:R-:W-:-:S02]  /*3e0a0*/  PRMT R16, R21, 0x3340, R20 ;  /* 0x0000334015107816 */ /* 0x000fc40000000014 */
[----:B------:R-:W-:Y:S01]  /*3e0b0*/  LOP3.LUT R21, R154, 0xffff, RZ, 0xc0, !PT ;  /* 0x0000ffff9a157812 */ /* 0x000fe200078ec0ff */
[----:B------:R-:W3:Y:S04]  /*3e0c0*/  LDL.LU R121, [R1+0x13e0] ;  /* 0x0013e00001797983 */ /* 0x000ee80000300800 */
[----:B------:R-:W3:Y:S01]  /*3e0d0*/  LDL.LU R122, [R1+0x13d8] ;  /* 0x0013d800017a7983 */ /* 0x000ee20000300800 */
[----:B----4-:R-:W-:Y:S02]  /*3e0e0*/  LOP3.LUT R22, R161, 0xffff, RZ, 0xc0, !PT ;  /* 0x0000ffffa1167812 */ /* 0x010fe400078ec0ff */
[----:B--2---:R-:W-:Y:S02]  /*3e0f0*/  LOP3.LUT R20, R165, 0xffff, RZ, 0xc0, !PT ;  /* 0x0000ffffa5147812 */ /* 0x004fe400078ec0ff */
[----:B------:R-:W-:-:S02]  /*3e100*/  PRMT R165, R23, 0x3340, R22 ;  /* 0x0000334017a57816 */ /* 0x000fc40000000016 */
[----:B------:R-:W-:Y:S02]  /*3e110*/  PRMT R161, R21, 0x3340, R20 ;  /* 0x0000334015a17816 */ /* 0x000fe40000000014 */
[----:B---3--:R-:W-:Y:S02]  /*3e120*/  LOP3.LUT R21, R166, 0xffff, RZ, 0xc0, !PT ;  /* 0x0000ffffa6157812 */ /* 0x008fe400078ec0ff */
[----:B------:R-:W-:Y:S01]  /*3e130*/  LOP3.LUT R22, R162, 0xffff, RZ, 0xc0, !PT ;  /* 0x0000ffffa2167812 */ /* 0x000fe200078ec0ff */
[----:B------:R-:W2:Y:S04]  /*3e140*/  LDL.LU R166, [R1+0x13d0] ;  /* 0x0013d00001a67983 */ /* 0x000ea80000300800 */
[----:B------:R-:W3:Y:S01]  /*3e150*/  LDL.LU R162, [R1+0x13c8] ;  /* 0x0013c80001a27983 */ /* 0x000ee20000300800 */
[----:B------:R-:W-:-:S02]  /*3e160*/  LOP3.LUT R20, R163, 0xffff, RZ, 0xc0, !PT ;  /* 0x0000ffffa3147812 */ /* 0x000fc400078ec0ff */
[----:B------:R-:W-:Y:S01]  /*3e170*/  LOP3.LUT R23, R157, 0xffff, RZ, 0xc0, !PT ;  /* 0x0000ffff9d177812 */ /* 0x000fe200078ec0ff */
[----:B------:R-:W4:Y:S04]  /*3e180*/  LDL.LU R154, [R1+0x13dc] ;  /* 0x0013dc00019a7983 */ /* 0x000f280000300800 */
[----:B------:R-:W4:Y:S01]  /*3e190*/  LDL.LU R163, [R1+0x13d4] ;  /* 0x0013d40001a37983 */ /* 0x000f220000300800 */
[----:B------:R-:W-:Y:S02]  /*3e1a0*/  PRMT R153, R21, 0x3340, R20 ;  /* 0x0000334015997816 */ /* 0x000fe40000000014 */
[----:B------:R-:W-:Y:S02]  /*3e1b0*/  LOP3.LUT R21, R167, 0xffff, RZ, 0xc0, !PT ;  /* 0x0000ffffa7157812 */ /* 0x000fe400078ec0ff */
[----:B------:R-:W-:Y:S01]  /*3e1c0*/  PRMT R157, R23, 0x3340, R22 ;  /* 0x00003340179d7816 */ /* 0x000fe20000000016 */
[----:B------:R-:W4:Y:S01]  /*3e1d0*/  LDL.LU R167, [R1+0x13cc] ;  /* 0x0013cc0001a77983 */ /* 0x000f220000300800 */
[----:B------:R-:W-:-:S02]  /*3e1e0*/  LOP3.LUT R22, R158, 0xffff, RZ, 0xc0, !PT ;  /* 0x0000ffff9e167812 */ /* 0x000fc400078ec0ff */
[----:B------:R-:W-:Y:S01]  /*3e1f0*/  LOP3.LUT R23, R123, 0xffff, RZ, 0xc0, !PT ;  /* 0x0000ffff7b177812 */ /* 0x000fe200078ec0ff */
[----:B------:R-:W4:Y:S04]  /*3e200*/  LDL.LU R158, [R1+0x13c4] ;  /* 0x0013c400019e7983 */ /* 0x000f280000300800 */
[----:B------:R-:W4:Y:S01]  /*3e210*/  LDL.LU R123, [R1+0x13c0] ;  /* 0x0013c000017b7983 */ /* 0x000f220000300800 */
[----:B------:R-:W-:-:S03]  /*3e220*/  LOP3.LUT R20, R155, 0xffff, RZ, 0xc0, !PT ;  /* 0x0000ffff9b147812 */ /* 0x000fc600078ec0ff */
[----:B------:R-:W4:Y:S01]  /*3e230*/  LDL.LU R155, [R1+0x13b8] ;  /* 0x0013b800019b7983 */ /* 0x000f220000300800 */
[----:B------:R-:W-:Y:S02]  /*3e240*/  PRMT R17, R21, 0x3340, R20 ;  /* 0x0000334015117816 */ /* 0x000fe40000000014 */
[----:B------:R-:W-:Y:S02]  /*3e250*/  LOP3.LUT R21, R159, 0xffff, RZ, 0xc0, !PT ;  /* 0x0000ffff9f157812 */ /* 0x000fe400078ec0ff */
[----:B------:R-:W4:Y:S04]  /*3e260*/  LDL.LU R159, [R1+0x13b0] ;  /* 0x0013b000019f7983 */ /* 0x000f280000300800 */
[----:B------:R-:W4:Y:S01]  /*3e270*/  LDL.LU R116, [R1+0x13a8] ;  /* 0x0013a80001747983 */ /* 0x000f220000300800 */
[----:B------:R-:W-:-:S02]  /*3e280*/  LOP3.LUT R20, R124, 0xffff, RZ, 0xc0, !PT ;  /* 0x0000ffff7c147812 */ /* 0x000fc400078ec0ff */
[----:B------:R-:W-:Y:S01]  /*3e290*/  PRMT R91, R23, 0x3340, R22 ;  /* 0x00003340175b7816 */ /* 0x000fe20000000016 */
[----:B------:R-:W4:Y:S01]  /*3e2a0*/  LDL.LU R124, [R1+0x13bc] ;  /* 0x0013bc00017c7983 */ /* 0x000f220000300800 */
[----:B------:R-:W-:Y:S02]  /*3e2b0*/  LOP3.LUT R23, R119, 0xffff, RZ, 0xc0, !PT ;  /* 0x0000ffff77177812 */ /* 0x000fe400078ec0ff */
[----:B------:R-:W-:Y:S01]  /*3e2c0*/  LOP3.LUT R22, R120, 0xffff, RZ, 0xc0, !PT ;  /* 0x0000ffff78167812 */ /* 0x000fe200078ec0ff */
[----:B------:R-:W4:Y:S04]  /*3e2d0*/  LDL.LU R117, [R1+0x13b4] ;  /* 0x0013b40001757983 */ /* 0x000f280000300800 */
[----:B------:R-:W4:Y:S01]  /*3e2e0*/  LDL.LU R118, [R1+0x13ac] ;  /* 0x0013ac0001767983 */ /* 0x000f220000300800 */
[----:B------:R-:W-:-:S02]  /*3e2f0*/  PRMT R31, R21, 0x3340, R20 ;  /* 0x00003340151f7816 */ /* 0x000fc40000000014 */
[----:B------:R-:W-:Y:S02]  /*3e300*/  PRMT R19, R23, 0x3340, R22 ;  /* 0x0000334017137816 */ /* 0x000fe40000000016 */
[----:B------:R-:W-:Y:S02]  /*3e310*/  LOP3.LUT R23, R121, 0xffff, RZ, 0xc0, !PT ;  /* 0x0000ffff79177812 */ /* 0x000fe400078ec0ff */
[----:B------:R-:W-:Y:S01]  /*3e320*/  LOP3.LUT R21, R122, 0xffff, RZ, 0xc0, !PT ;  /* 0x0000ffff7a157812 */ /* 0x000fe200078ec0ff */
[----:B------:R-:W4:Y:S04]  /*3e330*/  LDL.LU R119, [R1+0x13a4] ;  /* 0x0013a40001777983 */ /* 0x000f280000300800 */
[----:B------:R-:W4:Y:S04]  /*3e340*/  LDL.LU R120, [R1+0x13a0] ;  /* 0x0013a00001787983 */ /* 0x000f280000300800 */
[----:B------:R-:W4:Y:S01]  /*3e350*/  LDL.LU R121, [R1+0x1398] ;  /* 0x0013980001797983 */ /* 0x000f220000300800 */
[----:B--2---:R-:W-:-:S02]  /*3e360*/  LOP3.LUT R22, R166, 0xffff, RZ, 0xc0, !PT ;  /* 0x0000ffffa6167812 */ /* 0x004fc400078ec0ff */
[----:B---3--:R-:W-:Y:S02]  /*3e370*/  LOP3.LUT R20, R162, 0xffff, RZ, 0xc0, !PT ;  /* 0x0000ffffa2147812 */ /* 0x008fe400078ec0ff */
[----:B------:R-:W-:Y:S02]  /*3e380*/  PRMT R166, R23, 0x3340, R22 ;  /* 0x0000334017a67816 */ /* 0x000fe40000000016 */
[----:B------:R-:W-:Y:S02]  /*3e390*/  PRMT R162, R21, 0x3340, R20 ;  /* 0x0000334015a27816 */ /* 0x000fe40000000014 */
[----:B----4-:R-:W-:Y:S02]  /*3e3a0*/  LOP3.LUT R23, R154, 0xffff, RZ, 0xc0, !PT ;  /* 0x0000ffff9a177812 */ /* 0x010fe400078ec0ff */
[----:B------:R-:W-:Y:S02]  /*3e3b0*/  LOP3.LUT R21, R163, 0xffff, RZ, 0xc0, !PT ;  /* 0x0000ffffa3157812 */ /* 0x000fe400078ec0ff */
[----:B------:R-:W-:Y:S01]  /*3e3c0*/  LOP3.LUT R22, R167, 0xffff, RZ, 0xc0, !PT ;  /* 0x0000ffffa7167812 */ /* 0x000fe200078ec0ff */
[----:B------:R-:W2:Y:S04]  /*3e3d0*/  LDL.LU R163, [R1+0x1390] ;  /* 0x0013900001a37983 */ /* 0x000ea80000300800 */
[----:B------:R-:W3:Y:S01]  /*3e3e0*/  LDL.LU R167, [R1+0x1388] ;  /* 0x0013880001a77983 */ /* 0x000ee20000300800 */
[----:B------:R-:W-:-:S02]  /*3e3f0*/  LOP3.LUT R20, R158, 0xffff, RZ, 0xc0, !PT ;  /* 0x0000ffff9e147812 */ /* 0x000fc400078ec0ff */
[----:B------:R-:W-:Y:S02]  /*3e400*/  PRMT R158, R23, 0x3340, R22 ;  /* 0x00003340179e7816 */ /* 0x000fe40000000016 */
[----:B------:R-:W-:Y:S02]  /*3e410*/  LOP3.LUT R23, R123, 0xffff, RZ, 0xc0, !PT ;  /* 0x0000ffff7b177812 */ /* 0x000fe400078ec0ff */
[----:B------:R-:W4:Y:S01]  /*3e420*/  LDL.LU R123, [R1+0x139c] ;  /* 0x00139c00017b7983 */ /* 0x000f220000300800 */
[----:B------:R-:W-:Y:S02]  /*3e430*/  PRMT R154, R21, 0x3340, R20 ;  /* 0x00003340159a7816 */ /* 0x000fe40000000014 */
[----:B------:R-:W-:Y:S01]  /*3e440*/  LOP3.LUT R21, R155, 0xffff, RZ, 0xc0, !PT ;  /* 0x0000ffff9b157812 */ /* 0x000fe200078ec0ff */
[----:B------:R-:W4:Y:S04]  /*3e450*/  LDL.LU R122, [R1+0x1394] ;  /* 0x00139400017a7983 */ /* 0x000f280000300800 */
[----:B------:R-:W4:Y:S01]  /*3e460*/  LDL.LU R155, [R1+0x138c] ;  /* 0x00138c00019b7983 */ /* 0x000f220000300800 */
[----:B------:R-:W-:-:S03]  /*3e470*/  LOP3.LUT R22, R159, 0xffff, RZ, 0xc0, !PT ;  /* 0x0000ffff9f167812 */ /* 0x000fc600078ec0ff */
[----:B------:R-:W4:Y:S01]  /*3e480*/  LDL.LU R159, [R1+0x1384] ;  /* 0x00138400019f7983 */ /* 0x000f220000300800 */
[----:B------:R-:W-:-:S03]  /*3e490*/  LOP3.LUT R20, R116, 0xffff, RZ, 0xc0, !PT ;  /* 0x0000ffff74147812 */ /* 0x000fc600078ec0ff */
[----:B------:R-:W4:Y:S01]  /*3e4a0*/  LDL.LU R111, [R1+0x1380] ;  /* 0x00138000016f7983 */ /* 0x000f220000300800 */
[----:B------:R-:W-:Y:S02]  /*3e4b0*/  PRMT R33, R23, 0x3340, R22 ;  /* 0x0000334017217816 */ /* 0x000fe40000000016 */
[----:B------:R-:W-:Y:S01]  /*3e4c0*/  LOP3.LUT R23, R124, 0xffff, RZ, 0xc0, !PT ;  /* 0x0000ffff7c177812 */ /* 0x000fe200078ec0ff */
[----:B------:R-:W4:Y:S04]  /*3e4d0*/  LDL.LU R115, [R1+0x1378] ;  /* 0x0013780001737983 */ /* 0x000f280000300800 */
[----:B------:R-:W4:Y:S01]  /*3e4e0*/  LDL.LU R124, [R1+0x1370] ;  /* 0x00137000017c7983 */ /* 0x000f220000300800 */
[----:B------:R-:W-:-:S03]  /*3e4f0*/  LOP3.LUT R22, R118, 0xffff, RZ, 0xc0, !PT ;  /* 0x0000ffff76167812 */ /* 0x000fc600078ec0ff */
[----:B------:R-:W4:Y:S01]  /*3e500*/  LDL.LU R116, [R1+0x1368] ;  /* 0x0013680001747983 */ /* 0x000f220000300800 */
[----:B------:R-:W-:Y:S02]  /*3e510*/  PRMT R35, R21, 0x3340, R20 ;  /* 0x0000334015237816 */ /* 0x000fe40000000014 */
[----:B------:R-:W-:Y:S02]  /*3e520*/  LOP3.LUT R21, R117, 0xffff, RZ, 0xc0, !PT ;  /* 0x0000ffff75157812 */ /* 0x000fe400078ec0ff */
[----:B------:R-:W-:Y:S01]  /*3e530*/  PRMT R36, R23, 0x3340, R22 ;  /* 0x0000334017247816 */ /* 0x000fe20000000016 */
[----:B------:R-:W4:Y:S04]  /*3e540*/  LDL.LU R117, [R1+0x137c] ;  /* 0x00137c0001757983 */ /* 0x000f280000300800 */
[----:B------:R-:W4:Y:S01]  /*3e550*/  LDL.LU R118, [R1+0x1374] ;  /* 0x0013740001767983 */ /* 0x000f220000300800 */
[----:B------:R-:W-:-:S03]  /*3e560*/  LOP3.LUT R23, R120, 0xffff, RZ, 0xc0, !PT ;  /* 0x0000ffff78177812 */ /* 0x000fc600078ec0ff */
[----:B------:R-:W4:Y:S01]  /*3e570*/  LDL.LU R120, [R1+0x136c] ;  /* 0x00136c0001787983 */ /* 0x000f220000300800 */
[----:B------:R-:W-:-:S03]  /*3e580*/  LOP3.LUT R20, R119, 0xffff, RZ, 0xc0, !PT ;  /* 0x0000ffff77147812 */ /* 0x000fc600078ec0ff */
[----:B------:R-:W4:Y:S04]  /*3e590*/  LDL.LU R113, [R1+0x1364] ;  /* 0x0013640001717983 */ /* 0x000f280000300800 */
[----:B------:R-:W4:Y:S01]  /*3e5a0*/  LDL.LU R119, [R1+0x1360] ;  /* 0x0013600001777983 */ /* 0x000f220000300800 */
[----:B------:R-:W-:Y:S02]  /*3e5b0*/  PRMT R38, R21, 0x3340, R20 ;  /* 0x0000334015267816 */ /* 0x000fe40000000014 */
[----:B------:R-:W-:Y:S02]  /*3e5c0*/  LOP3.LUT R21, R121, 0xffff, RZ, 0xc0, !PT ;  /* 0x0000ffff79157812 */ /* 0x000fe400078ec0ff */
[----:B------:R-:W4:Y:S01]  /*3e5d0*/  LDL.LU R121, [R1+0x1358] ;  /* 0x0013580001797983 */ /* 0x000f220000300800 */
[----:B--2---:R-:W-:-:S02]  /*3e5e0*/  LOP3.LUT R22, R163, 0xffff, RZ, 0xc0, !PT ;  /* 0x0000ffffa3167812 */ /* 0x004fc400078ec0ff */
[----:B---3--:R-:W-:Y:S02]  /*3e5f0*/  LOP3.LUT R20, R167, 0xffff, RZ, 0xc0, !PT ;  /* 0x0000ffffa7147812 */ /* 0x008fe400078ec0ff */
[----:B------:R-:W-:Y:S02]  /*3e600*/  PRMT R167, R23, 0x3340, R22 ;  /* 0x0000334017a77816 */ /* 0x000fe40000000016 */
[----:B----4-:R-:W-:Y:S02]  /*3e610*/  LOP3.LUT R23, R123, 0xffff, RZ, 0xc0, !PT ;  /* 0x0000ffff7b177812 */ /* 0x010fe400078ec0ff */
[----:B------:R-:W2:Y:S01]  /*3e620*/  LDL.LU R123, [R1+0x1350] ;  /* 0x00135000017b7983 */ /* 0x000ea20000300800 */
[----:B------:R-:W-:Y:S02]  /*3e630*/  PRMT R163, R21, 0x3340, R20 ;  /* 0x0000334015a37816 */ /* 0x000fe40000000014 */
[----:B------:R-:W-:Y:S01]  /*3e640*/  LOP3.LUT R21, R122, 0xffff, RZ, 0xc0, !PT ;  /* 0x0000ffff7a157812 */ /* 0x000fe200078ec0ff */
[----:B------:R-:W3:Y:S01]  /*3e650*/  LDL.LU R112, [R1+0x1348] ;  /* 0x0013480001707983 */ /* 0x000ee20000300800 */
[----:B------:R-:W-:-:S03]  /*3e660*/  LOP3.LUT R20, R159, 0xffff, RZ, 0xc0, !PT ;  /* 0x0000ffff9f147812 */ /* 0x000fc600078ec0ff */
[----:B------:R-:W4:Y:S01]  /*3e670*/  LDL.LU R122, [R1+0x135c] ;  /* 0x00135c00017a7983 */ /* 0x000f220000300800 */
[----:B------:R-:W-:-:S03]  /*3e680*/  LOP3.LUT R22, R155, 0xffff, RZ, 0xc0, !PT ;  /* 0x0000ffff9b167812 */ /* 0x000fc600078ec0ff */
[----:B------:R-:W4:Y:S01]  /*3e690*/  LDL.LU R114, [R1+0x1354] ;  /* 0x0013540001727983 */ /* 0x000f220000300800 */
[----:B------:R-:W-:Y:S02]  /*3e6a0*/  PRMT R155, R21, 0x3340, R20 ;  /* 0x00003340159b7816 */ /* 0x000fe40000000014 */
[----:B------:R-:W-:Y:S02]  /*3e6b0*/  LOP3.LUT R21, R115, 0xffff, RZ, 0xc0, !PT ;  /* 0x0000ffff73157812 */ /* 0x000fe400078ec0ff */
[----:B------:R-:W-:Y:S02]  /*3e6c0*/  PRMT R159, R23, 0x3340, R22 ;  /* 0x00003340179f7816 */ /* 0x000fe40000000016 */
[----:B------:R-:W-:Y:S02]  /*3e6d0*/  LOP3.LUT R23, R111, 0xffff, RZ, 0xc0, !PT ;  /* 0x0000ffff6f177812 */ /* 0x000fe400078ec0ff */
[----:B------:R-:W-:Y:S01]  /*3e6e0*/  LOP3.LUT R22, R124, 0xffff, RZ, 0xc0, !PT ;  /* 0x0000ffff7c167812 */ /* 0x000fe200078ec0ff */
[----:B------:R-:W4:Y:S04]  /*3e6f0*/  LDL.LU R115, [R1+0x134c] ;  /* 0x00134c0001737983 */ /* 0x000f280000300800 */
[----:B------:R-:W4:Y:S01]  /*3e700*/  LDL.LU R124, [R1+0x1344] ;  /* 0x00134400017c7983 */ /* 0x000f220000300800 */
[----:B------:R-:W-:-:S02]  /*3e710*/  LOP3.LUT R20, R116, 0xffff, RZ, 0xc0, !PT ;  /* 0x0000ffff74147812 */ /* 0x000fc400078ec0ff */
[----:B------:R-:W-:Y:S02]  /*3e720*/  PRMT R43, R23, 0x3340, R22 ;  /* 0x00003340172b7816 */ /* 0x000fe40000000016 */
[----:B------:R-:W-:Y:S01]  /*3e730*/  LOP3.LUT R23, R117, 0xffff, RZ, 0xc0, !PT ;  /* 0x0000ffff75177812 */ /* 0x000fe200078ec0ff */
[----:B------:R-:W4:Y:S01]  /*3e740*/  LDL.LU R116, [R1+0x1340] ;  /* 0x0013400001747983 */ /* 0x000f220000300800 */
[----:B------:R-:W-:Y:S02]  /*3e750*/  PRMT R56, R21, 0x3340, R20 ;  /* 0x0000334015387816 */ /* 0x000fe40000000014 */
[----:B------:R-:W-:Y:S01]  /*3e760*/  LOP3.LUT R21, R118, 0xffff, RZ, 0xc0, !PT ;  /* 0x0000ffff76157812 */ /* 0x000fe200078ec0ff */
[----:B------:R-:W4:Y:S01]  /*3e770*/  LDL.LU R117, [R1+0x1338] ;  /* 0x0013380001757983 */ /* 0x000f220000300800 */
[----:B------:R-:W-:-:S03]  /*3e780*/  LOP3.LUT R22, R120, 0xffff, RZ, 0xc0, !PT ;  /* 0x0000ffff78167812 */ /* 0x000fc600078ec0ff */
[----:B------:R-:W4:Y:S01]  /*3e790*/  LDL.LU R118, [R1+0x1330] ;  /* 0x0013300001767983 */ /* 0x000f220000300800 */
[----:B------:R-:W-:-:S03]  /*3e7a0*/  LOP3.LUT R20, R113, 0xffff, RZ, 0xc0, !PT ;  /* 0x0000ffff71147812 */ /* 0x000fc600078ec0ff */
[----:B------:R-:W4:Y:S01]  /*3e7b0*/  LDL.LU R120, [R1+0x1328] ;  /* 0x0013280001787983 */ /* 0x000f220000300800 */
[----:B------:R-:W-:Y:S02]  /*3e7c0*/  PRMT R58, R23, 0x3340, R22 ;  /* 0x00003340173a7816 */ /* 0x000fe40000000016 */
[----:B------:R-:W-:Y:S02]  /*3e7d0*/  LOP3.LUT R23, R119, 0xffff, RZ, 0xc0, !PT ;  /* 0x0000ffff77177812 */ /* 0x000fe400078ec0ff */
[----:B------:R-:W4:Y:S01]  /*3e7e0*/  LDL.LU R119, [R1+0x133c] ;  /* 0x00133c0001777983 */ /* 0x000f220000300800 */
[----:B------:R-:W-:Y:S02]  /*3e7f0*/  PRMT R60, R21, 0x3340, R20 ;  /* 0x00003340153c7816 */ /* 0x000fe40000000014 */
[----:B------:R-:W-:Y:S01]  /*3e800*/  LOP3.LUT R21, R121, 0xffff, RZ, 0xc0, !PT ;  /* 0x0000ffff79157812 */ /* 0x000fe200078ec0ff */
[----:B------:R-:W4:Y:S04]  /*3e810*/  LDL.LU R113, [R1+0x1334] ;  /* 0x0013340001717983 */ /* 0x000f280000300800 */
[----:B------:R-:W4:Y:S01]  /*3e820*/  LDL.LU R121, [R1+0x132c] ;  /* 0x00132c0001797983 */ /* 0x000f220000300800 */
[----:B--2---:R-:W-:-:S03]  /*3e830*/  LOP3.LUT R22, R123, 0xffff, RZ, 0xc0, !PT ;  /* 0x0000ffff7b167812 */ /* 0x004fc600078ec0ff */
[----:B------:R-:W2:Y:S01]  /*3e840*/  LDL.LU R123, [R1+0x1324] ;  /* 0x00132400017b7983 */ /* 0x000ea20000300800 */
[----:B---3--:R-:W-:Y:S02]  /*3e850*/  LOP3.LUT R20, R112, 0xffff, RZ, 0xc0, !PT ;  /* 0x0000ffff70147812 */ /* 0x008fe400078ec0ff */
[----:B------:R-:W-:Y:S02]  /*3e860*/  PRMT R42, R23, 0x3340, R22 ;  /* 0x00003340172a7816 */ /* 0x000fe40000000016 */
[----:B----4-:R-:W-:Y:S02]  /*3e870*/  LOP3.LUT R23, R122, 0xffff, RZ, 0xc0, !PT ;  /* 0x0000ffff7a177812 */ /* 0x010fe400078ec0ff */
[----:B------:R-:W3:Y:S04]  /*3e880*/  LDL.LU R122, [R1+0x1320] ;  /* 0x00132000017a7983 */ /* 0x000ee80000300800 */
[----:B------:R-:W4:Y:S04]  /*3e890*/  LDL.LU R111, [R1+0x1318] ;  /* 0x00131800016f7983 */ /* 0x000f280000300800 */
[----:B------:R-:W4:Y:S01]  /*3e8a0*/  LDL.LU R112, [R1+0x1310] ;  /* 0x0013100001707983 */ /* 0x000f220000300800 */
[----:B------:R-:W-:-:S02]  /*3e8b0*/  PRMT R55, R21, 0x3340, R20 ;  /* 0x0000334015377816 */ /* 0x000fc40000000014 */
[----:B------:R-:W-:Y:S02]  /*3e8c0*/  LOP3.LUT R21, R114, 0xffff, RZ, 0xc0, !PT ;  /* 0x0000ffff72157812 */ /* 0x000fe400078ec0ff */
[----:B------:R-:W4:Y:S01]  /*3e8d0*/  LDL.LU R114, [R1+0x1308] ;  /* 0x0013080001727983 */ /* 0x000f220000300800 */
[----:B------:R-:W-:Y:S02]  /*3e8e0*/  LOP3.LUT R22, R115, 0xffff, RZ, 0xc0, !PT ;  /* 0x0000ffff73167812 */ /* 0x000fe400078ec0ff */
[----:B------:R-:W-:Y:S02]  /*3e8f0*/  LOP3.LUT R20, R124, 0xffff, RZ, 0xc0, !PT ;  /* 0x0000ffff7c147812 */ /* 0x000fe400078ec0ff */
[----:B------:R-:W4:Y:S01]  /*3e900*/  LDL.LU R124, [R1+0x131c] ;  /* 0x00131c00017c7983 */ /* 0x000f220000300800 */
[----:B------:R-:W-:-:S03]  /*3e910*/  PRMT R57, R23, 0x3340, R22 ;  /* 0x0000334017397816 */ /* 0x000fc60000000016 */
[----:B------:R-:W4:Y:S01]  /*3e920*/  LDL.LU R115, [R1+0x1314] ;  /* 0x0013140001737983 */ /* 0x000f220000300800 */
[----:B------:R-:W-:Y:S02]  /*3e930*/  PRMT R59, R21, 0x3340, R20 ;  /* 0x00003340153b7816 */ /* 0x000fe40000000014 */
[----:B------:R-:W-:Y:S02]  /*3e940*/  LOP3.LUT R23, R116, 0xffff, RZ, 0xc0, !PT ;  /* 0x0000ffff74177812 */ /* 0x000fe400078ec0ff */
[----:B------:R-:W-:Y:S01]  /*3e950*/  LOP3.LUT R21, R117, 0xffff, RZ, 0xc0, !PT ;  /* 0x0000ffff75157812 */ /* 0x000fe200078ec0ff */
[----:B------:R-:W4:Y:S04]  /*3e960*/  LDL.LU R116, [R1+0x130c] ;  /* 0x00130c0001747983 */ /* 0x000f280000300800 */
[----:B------:R-:W4:Y:S01]  /*3e970*/  LDL.LU R117, [R1+0x1304] ;  /* 0x0013040001757983 */ /* 0x000f220000300800 */
[----:B------:R-:W-:-:S02]  /*3e980*/  LOP3.LUT R22, R118, 0xffff, RZ, 0xc0, !PT ;  /* 0x0000ffff76167812 */ /* 0x000fc400078ec0ff */
[----:B------:R-:W-:Y:S01]  /*3e990*/  LOP3.LUT R20, R120, 0xffff, RZ, 0xc0, !PT ;  /* 0x0000ffff78147812 */ /* 0x000fe200078ec0ff */
[----:B------:R-:W4:Y:S04]  /*3e9a0*/  LDL.LU R118, [R1+0x1300] ;  /* 0x0013000001767983 */ /* 0x000f280000300800 */
[----:B------:R-:W4:Y:S01]  /*3e9b0*/  LDL.LU R120, [R1+0x12f8] ;  /* 0x0012f80001787983 */ /* 0x000f220000300800 */
[----:B------:R-:W-:Y:S02]  /*3e9c0*/  PRMT R49, R23, 0x3340, R22 ;  /* 0x0000334017317816 */ /* 0x000fe40000000016 */
[----:B------:R-:W-:Y:S02]  /*3e9d0*/  LOP3.LUT R23, R119, 0xffff, RZ, 0xc0, !PT ;  /* 0x0000ffff77177812 */ /* 0x000fe400078ec0ff */
[----:B------:R-:W4:Y:S01]  /*3e9e0*/  LDL.LU R119, [R1+0x12f0] ;  /* 0x0012f00001777983 */ /* 0x000f220000300800 */
[----:B------:R-:W-:-:S02]  /*3e9f0*/  PRMT R41, R21, 0x3340, R20 ;  /* 0x0000334015297816 */ /* 0x000fc40000000014 */
[----:B------:R-:W-:Y:S02]  /*3ea00*/  LOP3.LUT R21, R113, 0xffff, RZ, 0xc0, !PT ;  /* 0x0000ffff71157812 */ /* 0x000fe400078ec0ff */
[----:B------:R-:W4:Y:S01]  /*3ea10*/  LDL.LU R113, [R1+0x12e8] ;  /* 0x0012e80001717983 */ /* 0x000f220000300800 */
[----:B--2---:R-:W-:-:S03]  /*3ea20*/  LOP3.LUT R20, R123, 0xffff, RZ, 0xc0, !PT ;  /* 0x0000ffff7b147812 */ /* 0x004fc600078ec0ff */
[----:B------:R-:W2:Y:S01]  /*3ea30*/  LDL.LU R123, [R1+0x12fc] ;  /* 0x0012fc00017b7983 */ /* 0x000ea20000300800 */
[----:B------:R-:W-:-:S03]  /*3ea40*/  LOP3.LUT R22, R121, 0xffff, RZ, 0xc0, !PT ;  /* 0x0000ffff79167812 */ /* 0x000fc600078ec0ff */
[----:B------:R-:W2:Y:S01]  /*3ea50*/  LDL.LU R121, [R1+0x12f4] ;  /* 0x0012f40001797983 */ /* 0x000ea20000300800 */
[----:B------:R-:W-:Y:S02]  /*3ea60*/  PRMT R62, R23, 0x3340, R22 ;  /* 0x00003340173e7816 */ /* 0x000fe40000000016 */
[----:B---3--:R-:W-:Y:S02]  /*3ea70*/  LOP3.LUT R23, R122, 0xffff, RZ, 0xc0, !PT ;  /* 0x0000ffff7a177812 */ /* 0x008fe400078ec0ff */
[----:B----4-:R-:W-:Y:S01]  /*3ea80*/  LOP3.LUT R22, R112, 0xffff, RZ, 0xc0, !PT ;  /* 0x0000ffff70167812 */ /* 0x010fe200078ec0ff */
[----:B------:R-:W3:Y:S01]  /*3ea90*/  LDL.LU R122, [R1+0x12ec] ;  /* 0x0012ec00017a7983 */ /* 0x000ee20000300800 */
[----:B------:R-:W-:Y:S02]  /*3eaa0*/  PRMT R63, R21, 0x3340, R20 ;  /* 0x00003340153f7816 */ /* 0x000fe40000000014 */
[----:B------:R-:W-:Y:S02]  /*3eab0*/  LOP3.LUT R21, R111, 0xffff, RZ, 0xc0, !PT ;  /* 0x0000ffff6f157812 */ /* 0x000fe400078ec0ff */
[----:B------:R-:W-:-:S02]  /*3eac0*/  LOP3.LUT R20, R114, 0xffff, RZ, 0xc0, !PT ;  /* 0x0000ffff72147812 */ /* 0x000fc400078ec0ff */
[----:B------:R-:W-:Y:S01]  /*3ead0*/  PRMT R47, R23, 0x3340, R22 ;  /* 0x00003340172f7816 */ /* 0x000fe20000000016 */
[----:B------:R-:W4:Y:S01]  /*3eae0*/  LDL.LU R114, [R1+0x12e0] ;  /* 0x0012e00001727983 */ /* 0x000f220000300800 */
[----:B------:R-:W-:-:S03]  /*3eaf0*/  LOP3.LUT R23, R124, 0xffff, RZ, 0xc0, !PT ;  /* 0x0000ffff7c177812 */ /* 0x000fc600078ec0ff */
[----:B------:R-:W4:Y:S01]  /*3eb00*/  LDL.LU R124, [R1+0x12d8] ;  /* 0x0012d800017c7983 */ /* 0x000f220000300800 */
[----:B------:R-:W-:Y:S02]  /*3eb10*/  PRMT R61, R21, 0x3340, R20 ;  /* 0x00003340153d7816 */ /* 0x000fe40000000014 */
[----:B------:R-:W-:Y:S02]  /*3eb20*/  LOP3.LUT R21, R115, 0xffff, RZ, 0xc0, !PT ;  /* 0x0000ffff73157812 */ /* 0x000fe400078ec0ff */
[----:B------:R-:W4:Y:S01]  /*3eb30*/  LDL.LU R115, [R1+0x12d0] ;  /* 0x0012d00001737983 */ /* 0x000f220000300800 */
[----:B------:R-:W-:-:S03]  /*3eb40*/  LOP3.LUT R22, R116, 0xffff, RZ, 0xc0, !PT ;  /* 0x0000ffff74167812 */ /* 0x000fc600078ec0ff */
[----:B------:R-:W4:Y:S01]  /*3eb50*/  LDL.LU R116, [R1+0x12c8] ;  /* 0x0012c80001747983 */ /* 0x000f220000300800 */
[----:B------:R-:W-:Y:S02]  /*3eb60*/  LOP3.LUT R20, R117, 0xffff, RZ, 0xc0, !PT ;  /* 0x0000ffff75147812 */ /* 0x000fe400078ec0ff */
[----:B------:R-:W-:Y:S02]  /*3eb70*/  PRMT R45, R23, 0x3340, R22 ;  /* 0x00003340172d7816 */ /* 0x000fe40000000016 */
[----:B------:R-:W-:Y:S02]  /*3eb80*/  LOP3.LUT R23, R118, 0xffff, RZ, 0xc0, !PT ;  /* 0x0000ffff76177812 */ /* 0x000fe400078ec0ff */
[----:B------:R-:W-:Y:S01]  /*3eb90*/  PRMT R32, R21, 0x3340, R20 ;  /* 0x0000334015207816 */ /* 0x000fe20000000014 */
[----:B------:R-:W4:Y:S04]  /*3eba0*/  LDL.LU R117, [R1+0x12dc] ;  /* 0x0012dc0001757983 */ /* 0x000f280000300800 */
[----:B------:R-:W4:Y:S01]  /*3ebb0*/  LDL.LU R118, [R1+0x12d4] ;  /* 0x0012d40001767983 */ /* 0x000f220000300800 */
[----:B------:R-:W-:-:S02]  /*3ebc0*/  LOP3.LUT R21, R120, 0xffff, RZ, 0xc0, !PT ;  /* 0x0000ffff78157812 */ /* 0x000fc400078ec0ff */
[----:B------:R-:W-:Y:S01]  /*3ebd0*/  LOP3.LUT R22, R119, 0xffff, RZ, 0xc0, !PT ;  /* 0x0000ffff77167812 */ /* 0x000fe200078ec0ff */
[----:B------:R-:W4:Y:S04]  /*3ebe0*/  LDL.LU R120, [R1+0x12cc] ;  /* 0x0012cc0001787983 */ /* 0x000f280000300800 */
[----:B------:R-:W4:Y:S04]  /*3ebf0*/  LDL.LU R119, [R1+0x12c4] ;  /* 0x0012c40001777983 */ /* 0x000f280000300800 */
[----:B------:R-:W4:Y:S01]  /*3ec00*/  LDL.LU R112, [R1+0x12c0] ;  /* 0x0012c00001707983 */ /* 0x000f220000300800 */
[----:B------:R-:W-:-:S02]  /*3ec10*/  PRMT R51, R23, 0x3340, R22 ;  /* 0x0000334017337816 */ /* 0x000fc40000000016 */
[----:B--2---:R-:W-:Y:S02]  /*3ec20*/  LOP3.LUT R23, R123, 0xffff, RZ, 0xc0, !PT ;  /* 0x0000ffff7b177812 */ /* 0x004fe400078ec0ff */
[----:B------:R-:W2:Y:S01]  /*3ec30*/  LDL.LU R123, [R1+0x12b8] ;  /* 0x0012b800017b7983 */ /* 0x000ea20000300800 */
[----:B------:R-:W-:-:S04]  /*3ec40*/  LOP3.LUT R20, R113, 0xffff, RZ, 0xc0, !PT ;  /* 0x0000ffff71147812 */ /* 0x000fc800078ec0ff */
[----:B------:R-:W-:Y:S02]  /*3ec50*/  PRMT R65, R21, 0x3340, R20 ;  /* 0x0000334015417816 */ /* 0x000fe40000000014 */
[----:B------:R-:W-:Y:S02]  /*3ec60*/  LOP3.LUT R21, R121, 0xffff, RZ, 0xc0, !PT ;  /* 0x0000ffff79157812 */ /* 0x000fe400078ec0ff */
[----:B------:R-:W2:Y:S01]  /*3ec70*/  LDL.LU R121, [R1+0x12b0] ;  /* 0x0012b00001797983 */ /* 0x000ea20000300800 */
[----:B---3--:R-:W-:-:S03]  /*3ec80*/  LOP3.LUT R22, R122, 0xffff, RZ, 0xc0, !PT ;  /* 0x0000ffff7a167812 */ /* 0x008fc600078ec0ff */
[----:B------:R-:W3:Y:S01]  /*3ec90*/  LDL.LU R122, [R1+0x12a8] ;  /* 0x0012a800017a7983 */ /* 0x000ee20000300800 */
[----:B------:R-:W-:-:S03]  /*3eca0*/  LOP3.LUT R20, R149, 0xffff, RZ, 0xc0, !PT ;  /* 0x0000ffff95147812 */ /* 0x000fc600078ec0ff */
[----:B------:R-:W3:Y:S01]  /*3ecb0*/  LDL.LU R111, [R1+0x12bc] ;  /* 0x0012bc00016f7983 */ /* 0x000ee20000300800 */
[----:B------:R-:W-:-:S03]  /*3ecc0*/  PRMT R149, R23, 0x3340, R22 ;  /* 0x0000334017957816 */ /* 0x000fc60000000016 */
[----:B------:R-:W3:Y:S01]  /*3ecd0*/  LDL.LU R113, [R1+0x12b4] ;  /* 0x0012b40001717983 */ /* 0x000ee20000300800 */
[----:B------:R-:W-:Y:S02]  /*3ece0*/  PRMT R68, R21, 0x3340, R20 ;  /* 0x0000334015447816 */ /* 0x000fe40000000014 */
[----:B----4-:R-:W-:Y:S02]  /*3ecf0*/  LOP3.LUT R21, R124, 0xffff, RZ, 0xc0, !PT ;  /* 0x0000ffff7c157812 */ /* 0x010fe400078ec0ff */
[----:B------:R-:W-:Y:S01]  /*3ed00*/  LOP3.LUT R23, R114, 0xffff, RZ, 0xc0, !PT ;  /* 0x0000ffff72177812 */ /* 0x000fe200078ec0ff */
[----:B------:R-:W4:Y:S04]  /*3ed10*/  LDL.LU R124, [R1+0x12ac] ;  /* 0x0012ac00017c7983 */ /* 0x000f280000300800 */
[----:B------:R-:W4:Y:S01]  /*3ed20*/  LDL.LU R114, [R1+0x12a4] ;  /* 0x0012a40001727983 */ /* 0x000f220000300800 */
[----:B------:R-:W-:-:S02]  /*3ed30*/  LOP3.LUT R20, R116, 0xffff, RZ, 0xc0, !PT ;  /* 0x0000ffff74147812 */ /* 0x000fc400078ec0ff */
[----:B------:R-:W-:Y:S02]  /*3ed40*/  LOP3.LUT R22, R115, 0xffff, RZ, 0xc0, !PT ;  /* 0x0000ffff73167812 */ /* 0x000fe400078ec0ff */
[----:B------:R-:W4:Y:S04]  /*3ed50*/  LDL.LU R115, [R1+0x12a0] ;  /* 0x0012a00001737983 */ /* 0x000f280000300800 */
[----:B------:R-:W4:Y:S01]  /*3ed60*/  LDL.LU R116, [R1+0x1298] ;  /* 0x0012980001747983 */ /* 0x000f220000300800 */
[----:B------:R-:W-:Y:S02]  /*3ed70*/  PRMT R64, R21, 0x3340, R20 ;  /* 0x0000334015407816 */ /* 0x000fe40000000014 */
[----:B------:R-:W-:Y:S02]  /*3ed80*/  PRMT R50, R23, 0x3340, R22 ;  /* 0x0000334017327816 */ /* 0x000fe40000000016 */
[----:B------:R-:W-:-:S02]  /*3ed90*/  LOP3.LUT R21, R118, 0xffff, RZ, 0xc0, !PT ;  /* 0x0000ffff76157812 */ /* 0x000fc400078ec0ff */
[----:B------:R-:W4:Y:S01]  /*3eda0*/  LDL.LU R118, [R1+0x1290] ;  /* 0x0012900001767983 */ /* 0x000f220000300800 */
[----:B------:R-:W-:-:S03]  /*3edb0*/  LOP3.LUT R22, R120, 0xffff, RZ, 0xc0, !PT ;  /* 0x0000ffff78167812 */ /* 0x000fc600078ec0ff */
[----:B------:R-:W4:Y:S01]  /*3edc0*/  LDL.LU R120, [R1+0x1288] ;  /* 0x0012880001787983 */ /* 0x000f220000300800 */
[----:B------:R-:W-:Y:S02]  /*3edd0*/  LOP3.LUT R20, R119, 0xffff, RZ, 0xc0, !PT ;  /* 0x0000ffff77147812 */ /* 0x000fe400078ec0ff */
[----:B------:R-:W-:Y:S02]  /*3ede0*/  LOP3.LUT R23, R117, 0xffff, RZ, 0xc0, !PT ;  /* 0x0000ffff75177812 */ /* 0x000fe400078ec0ff */
[----:B------:R-:W4:Y:S01]  /*3edf0*/  LDL.LU R117, [R1+0x129c] ;  /* 0x00129c0001757983 */ /* 0x000f220000300800 */
[----:B------:R-:W-:-:S03]  /*3ee00*/  PRMT R67, R21, 0x3340, R20 ;  /* 0x0000334015437816 */ /* 0x000fc60000000014 */
[----:B------:R-:W4:Y:S01]  /*3ee10*/  LDL.LU R119, [R1+0x1294] ;  /* 0x0012940001777983 */ /* 0x000f220000300800 */
[----:B--2---:R-:W-:-:S03]  /*3ee20*/  LOP3.LUT R21, R123, 0xffff, RZ, 0xc0, !PT ;  /* 0x0000ffff7b157812 */ /* 0x004fc600078ec0ff */
[----:B------:R-:W2:Y:S01]  /*3ee30*/  LDL.LU R123, [R1+0x128c] ;  /* 0x00128c00017b7983 */ /* 0x000ea20000300800 */
[----:B------:R-:W-:Y:S02]  /*3ee40*/  PRMT R66, R23, 0x3340, R22 ;  /* 0x0000334017427816 */ /* 0x000fe40000000016 */
[----:B------:R-:W-:Y:S02]  /*3ee50*/  LOP3.LUT R23, R112, 0xffff, RZ, 0xc0, !PT ;  /* 0x0000ffff70177812 */ /* 0x000fe400078ec0ff */
[----:B------:R-:W-:Y:S02]  /*3ee60*/  LOP3.LUT R22, R121, 0xffff, RZ, 0xc0, !PT ;  /* 0x0000ffff79167812 */ /* 0x000fe400078ec0ff */
[----:B------:R-:W2:Y:S01]  /*3ee70*/  LDL.LU R121, [R1+0x1284] ;  /* 0x0012840001797983 */ /* 0x000ea20000300800 */
[----:B---3--:R-:W-:-:S03]  /*3ee80*/  LOP3.LUT R20, R122, 0xffff, RZ, 0xc0, !PT ;  /* 0x0000ffff7a147812 */ /* 0x008fc600078ec0ff */
[----:B------:R-:W3:Y:S04]  /*3ee90*/  LDL.LU R112, [R1+0x1280] ;  /* 0x0012800001707983 */ /* 0x000ee80000300800 */
[----:B------:R-:W3:Y:S01]  /*3eea0*/  LDL.LU R122, [R1+0x1278] ;  /* 0x00127800017a7983 */ /* 0x000ee20000300800 */
[----:B------:R-:W-:Y:S02]  /*3eeb0*/  PRMT R53, R23, 0x3340, R22 ;  /* 0x0000334017357816 */ /* 0x000fe40000000016 */
[----:B------:R-:W-:Y:S02]  /*3eec0*/  PRMT R70, R21, 0x3340, R20 ;  /* 0x0000334015467816 */ /* 0x000fe40000000014 */
[----:B------:R-:W-:Y:S02]  /*3eed0*/  LOP3.LUT R21, R113, 0xffff, RZ, 0xc0, !PT ;  /* 0x0000ffff71157812 */ /* 0x000fe400078ec0ff */
[----:B------:R-:W-:Y:S01]  /*3eee0*/  LOP3.LUT R23, R111, 0xffff, RZ, 0xc0, !PT ;  /* 0x0000ffff6f177812 */ /* 0x000fe200078ec0ff */
[----:B------:R-:W3:Y:S01]  /*3eef0*/  LDL.LU R113, [R1+0x1270] ;  /* 0x0012700001717983 */ /* 0x000ee20000300800 */
[----:B----4-:R-:W-:-:S03]  /*3ef00*/  LOP3.LUT R22, R124, 0xffff, RZ, 0xc0, !PT ;  /* 0x0000ffff7c167812 */ /* 0x010fc600078ec0ff */
[----:B------:R-:W4:Y:S01]  /*3ef10*/  LDL.LU R124, [R1+0x1268] ;  /* 0x00126800017c7983 */ /* 0x000f220000300800 */
[----:B------:R-:W-:Y:S02]  /*3ef20*/  LOP3.LUT R20, R114, 0xffff, RZ, 0xc0, !PT ;  /* 0x0000ffff72147812 */ /* 0x000fe400078ec0ff */
[----:B------:R-:W-:Y:S01]  /*3ef30*/  PRMT R72, R23, 0x3340, R22 ;  /* 0x0000334017487816 */ /* 0x000fe20000000016 */
        /* <DEDUP_REMOVED lines=11> */
[----:B------:R-:W-:Y:S02]  /*3eff0*/  PRMT R69, R21, 0x3340, R20 ;  /* 0x0000334015457816 */ /* 0x000fe40000000014 */
[----:B------:R-:W-:-:S02]  /*3f000*/  LOP3.LUT R23, R117, 0xffff, RZ, 0xc0, !PT ;  /* 0x0000ffff75177812 */ /* 0x000fc400078ec0ff */
[----:B------:R-:W-:Y:S01]  /*3f010*/  LOP3.LUT R21, R119, 0xffff, RZ, 0xc0, !PT ;  /* 0x0000ffff77157812 */ /* 0x000fe200078ec0ff */
[----:B------:R-:W4:Y:S04]  /*3f020*/  LDL.LU R117, [R1+0x1258] ;  /* 0x0012580001757983 */ /* 0x000f280000300800 */
[----:B------:R-:W4:Y:S01]  /*3f030*/  LDL.LU R119, [R1+0x1250] ;  /* 0x0012500001777983 */ /* 0x000f220000300800 */
[----:B--2---:R-:W-:-:S03]  /*3f040*/  LOP3.LUT R22, R123, 0xffff, RZ, 0xc0, !PT ;  /* 0x0000ffff7b167812 */ /* 0x004fc600078ec0ff */
[----:B------:R-:W2:Y:S01]  /*3f050*/  LDL.LU R123, [R1+0x1248] ;  /* 0x00124800017b7983 */ /* 0x000ea20000300800 */
[----:B------:R-:W-:Y:S02]  /*3f060*/  LOP3.LUT R20, R121, 0xffff, RZ, 0xc0, !PT ;  /* 0x0000ffff79147812 */ /* 0x000fe400078ec0ff */
[----:B------:R-:W-:Y:S01]  /*3f070*/  PRMT R71, R23, 0x3340, R22 ;  /* 0x0000334017477816 */ /* 0x000fe20000000016 */
[----:B------:R-:W2:Y:S04]  /*3f080*/  LDL.LU R121, [R1+0x125c] ;  /* 0x00125c0001797983 */ /* 0x000ea80000300800 */
[----:B------:R-:W2:Y:S01]  /*3f090*/  LDL.LU R111, [R1+0x1254] ;  /* 0x00125400016f7983 */ /* 0x000ea20000300800 */
[----:B------:R-:W-:Y:S02]  /*3f0a0*/  PRMT R73, R21, 0x3340, R20 ;  /* 0x0000334015497816 */ /* 0x000fe40000000014 */
[----:B---3--:R-:W-:-:S02]  /*3f0b0*/  LOP3.LUT R21, R122, 0xffff, RZ, 0xc0, !PT ;  /* 0x0000ffff7a157812 */ /* 0x008fc400078ec0ff */
[----:B------:R-:W-:Y:S01]  /*3f0c0*/  LOP3.LUT R23, R112, 0xffff, RZ, 0xc0, !PT ;  /* 0x0000ffff70177812 */ /* 0x000fe200078ec0ff */
[----:B------:R-:W3:Y:S04]  /*3f0d0*/  LDL.LU R122, [R1+0x124c] ;  /* 0x00124c00017a7983 */ /* 0x000ee80000300800 */
[----:B------:R-:W3:Y:S01]  /*3f0e0*/  LDL.LU R112, [R1+0x1244] ;  /* 0x0012440001707983 */ /* 0x000ee20000300800 */
[----:B------:R-:W-:Y:S02]  /*3f0f0*/  LOP3.LUT R22, R113, 0xffff, RZ, 0xc0, !PT ;  /* 0x0000ffff71167812 */ /* 0x000fe400078ec0ff */
[----:B----4-:R-:W-:Y:S02]  /*3f100*/  LOP3.LUT R20, R124, 0xffff, RZ, 0xc0, !PT ;  /* 0x0000ffff7c147812 */ /* 0x010fe400078ec0ff */
[----:B------:R-:W4:Y:S04]  /*3f110*/  LDL.LU R124, [R1+0x1240] ;  /* 0x00124000017c7983 */ /* 0x000f280000300800 */
[----:B------:R-:W4:Y:S01]  /*3f120*/  LDL.LU R113, [R1+0x1238] ;  /* 0x0012380001717983 */ /* 0x000f220000300800 */
[----:B------:R-:W-:-:S02]  /*3f130*/  PRMT R76, R23, 0x3340, R22 ;  /* 0x00003340174c7816 */ /* 0x000fc40000000016 */
[----:B------:R-:W-:Y:S02]  /*3f140*/  PRMT R78, R21, 0x3340, R20 ;  /* 0x00003340154e7816 */ /* 0x000fe40000000014 */
[----:B------:R-:W-:Y:S02]  /*3f150*/  LOP3.LUT R23, R114, 0xffff, RZ, 0xc0, !PT ;  /* 0x0000ffff72177812 */ /* 0x000fe400078ec0ff */
[----:B------:R-:W4:Y:S01]  /*3f160*/  LDL.LU R114, [R1+0x1230] ;  /* 0x0012300001727983 */ /* 0x000f220000300800 */
[----:B------:R-:W-:Y:S02]  /*3f170*/  LOP3.LUT R21, R115, 0xffff, RZ, 0xc0, !PT ;  /* 0x0000ffff73157812 */ /* 0x000fe400078ec0ff */
[----:B------:R-:W-:Y:S01]  /*3f180*/  LOP3.LUT R22, R116, 0xffff, RZ, 0xc0, !PT ;  /* 0x0000ffff74167812 */ /* 0x000fe200078ec0ff */
[----:B------:R-:W4:Y:S01]  /*3f190*/  LDL.LU R115, [R1+0x1228] ;  /* 0x0012280001737983 */ /* 0x000f220000300800 */
[----:B------:R-:W-:-:S03]  /*3f1a0*/  LOP3.LUT R20, R118, 0xffff, RZ, 0xc0, !PT ;  /* 0x0000ffff76147812 */ /* 0x000fc600078ec0ff */
[----:B------:R-:W4:Y:S01]  /*3f1b0*/  LDL.LU R116, [R1+0x123c] ;  /* 0x00123c0001747983 */ /* 0x000f220000300800 */
[----:B------:R-:W-:Y:S02]  /*3f1c0*/  PRMT R93, R23, 0x3340, R22 ;  /* 0x00003340175d7816 */ /* 0x000fe40000000016 */
[----:B------:R-:W-:Y:S01]  /*3f1d0*/  LOP3.LUT R23, R120, 0xffff, RZ, 0xc0, !PT ;  /* 0x0000ffff78177812 */ /* 0x000fe200078ec0ff */
[----:B------:R-:W4:Y:S04]  /*3f1e0*/  LDL.LU R118, [R1+0x1234] ;  /* 0x0012340001767983 */ /* 0x000f280000300800 */
[----:B------:R-:W4:Y:S01]  /*3f1f0*/  LDL.LU R120, [R1+0x122c] ;  /* 0x00122c0001787983 */ /* 0x000f220000300800 */
[----:B------:R-:W-:Y:S02]  /*3f200*/  PRMT R44, R21, 0x3340, R20 ;  /* 0x00003340152c7816 */ /* 0x000fe40000000014 */
[----:B------:R-:W-:-:S02]  /*3f210*/  LOP3.LUT R21, R117, 0xffff, RZ, 0xc0, !PT ;  /* 0x0000ffff75157812 */ /* 0x000fc400078ec0ff */
[----:B------:R-:W4:Y:S01]  /*3f220*/  LDL.LU R117, [R1+0x1224] ;  /* 0x0012240001757983 */ /* 0x000f220000300800 */
[----:B--2---:R-:W-:-:S03]  /*3f230*/  LOP3.LUT R20, R123, 0xffff, RZ, 0xc0, !PT ;  /* 0x0000ffff7b147812 */ /* 0x004fc600078ec0ff */
[----:B------:R-:W2:Y:S01]  /*3f240*/  LDL.LU R123, [R1+0x1220] ;  /* 0x00122000017b7983 */ /* 0x000ea20000300800 */
[----:B------:R-:W-:-:S03]  /*3f250*/  LOP3.LUT R22, R119, 0xffff, RZ, 0xc0, !PT ;  /* 0x0000ffff77167812 */ /* 0x000fc600078ec0ff */
[----:B------:R-:W2:Y:S01]  /*3f260*/  LDL.LU R119, [R1+0x1218] ;  /* 0x0012180001777983 */ /* 0x000ea20000300800 */
[----:B------:R-:W-:Y:S02]  /*3f270*/  PRMT R77, R21, 0x3340, R20 ;  /* 0x00003340154d7816 */ /* 0x000fe40000000014 */
[----:B------:R-:W-:Y:S02]  /*3f280*/  PRMT R75, R23, 0x3340, R22 ;  /* 0x00003340174b7816 */ /* 0x000fe40000000016 */
[----:B------:R-:W-:Y:S02]  /*3f290*/  LOP3.LUT R23, R121, 0xffff, RZ, 0xc0, !PT ;  /* 0x0000ffff79177812 */ /* 0x000fe400078ec0ff */
[----:B------:R-:W-:Y:S01]  /*3f2a0*/  LOP3.LUT R21, R111, 0xffff, RZ, 0xc0, !PT ;  /* 0x0000ffff6f157812 */ /* 0x000fe200078ec0ff */
[----:B------:R-:W2:Y:S01]  /*3f2b0*/  LDL.LU R121, [R1+0x1210] ;  /* 0x0012100001797983 */ /* 0x000ea20000300800 */
[----:B---3--:R-:W-:Y:S02]  /*3f2c0*/  LOP3.LUT R22, R122, 0xffff, RZ, 0xc0, !PT ;  /* 0x0000ffff7a167812 */ /* 0x008fe400078ec0ff */
[----:B------:R-:W-:Y:S01]  /*3f2d0*/  LOP3.LUT R20, R112, 0xffff, RZ, 0xc0, !PT ;  /* 0x0000ffff70147812 */ /* 0x000fe200078ec0ff */
[----:B------:R-:W3:Y:S04]  /*3f2e0*/  LDL.LU R122, [R1+0x1208] ;  /* 0x00120800017a7983 */ /* 0x000ee80000300800 */
[----:B------:R-:W3:Y:S01]  /*3f2f0*/  LDL.LU R112, [R1+0x121c] ;  /* 0x00121c0001707983 */ /* 0x000ee20000300800 */
[----:B------:R-:W-:-:S02]  /*3f300*/  PRMT R92, R23, 0x3340, R22 ;  /* 0x00003340175c7816 */ /* 0x000fc40000000016 */
[----:B------:R-:W-:Y:S02]  /*3f310*/  PRMT R29, R21, 0x3340, R20 ;  /* 0x00003340151d7816 */ /* 0x000fe40000000014 */
[----:B----4-:R-:W-:Y:S02]  /*3f320*/  LOP3.LUT R23, R124, 0xffff, RZ, 0xc0, !PT ;  /* 0x0000ffff7c177812 */ /* 0x010fe400078ec0ff */
        /* <DEDUP_REMOVED lines=8> */
[----:B------:R-:W-:Y:S02]  /*3f3b0*/  LOP3.LUT R23, R116, 0xffff, RZ, 0xc0, !PT ;  /* 0x0000ffff74177812 */ /* 0x000fe400078ec0ff */
[----:B------:R-:W-:Y:S01]  /*3f3c0*/  PRMT R82, R21, 0x3340, R20 ;  /* 0x0000334015527816 */ /* 0x000fe20000000014 */
[----:B------:R-:W4:Y:S01]  /*3f3d0*/  LDL.LU R116, [R1+0x11f8] ;  /* 0x0011f80001747983 */ /* 0x000f220000300800 */
[----:B------:R-:W-:Y:S02]  /*3f3e0*/  LOP3.LUT R21, R118, 0xffff, RZ, 0xc0, !PT ;  /* 0x0000ffff76157812 */ /* 0x000fe400078ec0ff */
[----:B------:R-:W-:Y:S01]  /*3f3f0*/  LOP3.LUT R22, R120, 0xffff, RZ, 0xc0, !PT ;  /* 0x0000ffff78167812 */ /* 0x000fe200078ec0ff */
[----:B------:R-:W4:Y:S04]  /*3f400*/  LDL.LU R118, [R1+0x11f0] ;  /* 0x0011f00001767983 */ /* 0x000f280000300800 */
[----:B------:R-:W4:Y:S01]  /*3f410*/  LDL.LU R120, [R1+0x11e8] ;  /* 0x0011e80001787983 */ /* 0x000f220000300800 */
[----:B------:R-:W-:-:S02]  /*3f420*/  LOP3.LUT R20, R117, 0xffff, RZ, 0xc0, !PT ;  /* 0x0000ffff75147812 */ /* 0x000fc400078ec0ff */
[----:B------:R-:W-:Y:S01]  /*3f430*/  PRMT R34, R23, 0x3340, R22 ;  /* 0x0000334017227816 */ /* 0x000fe20000000016 */
[----:B------:R-:W4:Y:S01]  /*3f440*/  LDL.LU R117, [R1+0x11fc] ;  /* 0x0011fc0001757983 */ /* 0x000f220000300800 */
[----:B--2---:R-:W-:-:S03]  /*3f450*/  LOP3.LUT R23, R123, 0xffff, RZ, 0xc0, !PT ;  /* 0x0000ffff7b177812 */ /* 0x004fc600078ec0ff */
[----:B------:R-:W2:Y:S01]  /*3f460*/  LDL.LU R123, [R1+0x11f4] ;  /* 0x0011f400017b7983 */ /* 0x000ea20000300800 */
[----:B------:R-:W-:Y:S02]  /*3f470*/  PRMT R96, R21, 0x3340, R20 ;  /* 0x0000334015607816 */ /* 0x000fe40000000014 */
[----:B------:R-:W-:Y:S01]  /*3f480*/  LOP3.LUT R21, R119, 0xffff, RZ, 0xc0, !PT ;  /* 0x0000ffff77157812 */ /* 0x000fe200078ec0ff */
[----:B------:R-:W2:Y:S04]  /*3f490*/  LDL.LU R111, [R1+0x11ec] ;  /* 0x0011ec00016f7983 */ /* 0x000ea80000300800 */
[----:B------:R-:W2:Y:S01]  /*3f4a0*/  LDL.LU R119, [R1+0x11e4] ;  /* 0x0011e40001777983 */ /* 0x000ea20000300800 */
[----:B------:R-:W-:-:S03]  /*3f4b0*/  LOP3.LUT R22, R121, 0xffff, RZ, 0xc0, !PT ;  /* 0x0000ffff79167812 */ /* 0x000fc600078ec0ff */
[----:B------:R-:W2:Y:S01]  /*3f4c0*/  LDL.LU R121, [R1+0x11e0] ;  /* 0x0011e00001797983 */ /* 0x000ea20000300800 */
[----:B---3--:R-:W-:Y:S02]  /*3f4d0*/  LOP3.LUT R20, R122, 0xffff, RZ, 0xc0, !PT ;  /* 0x0000ffff7a147812 */ /* 0x008fe400078ec0ff */
[----:B------:R-:W-:Y:S01]  /*3f4e0*/  PRMT R79, R23, 0x3340, R22 ;  /* 0x00003340174f7816 */ /* 0x000fe20000000016 */
[----:B------:R-:W3:Y:S01]  /*3f4f0*/  LDL.LU R122, [R1+0x11d8] ;  /* 0x0011d800017a7983 */ /* 0x000ee20000300800 */
[----:B------:R-:W-:Y:S02]  /*3f500*/  LOP3.LUT R23, R112, 0xffff, RZ, 0xc0, !PT ;  /* 0x0000ffff70177812 */ /* 0x000fe400078ec0ff */
[----:B------:R-:W-:Y:S01]  /*3f510*/  PRMT R81, R21, 0x3340, R20 ;  /* 0x0000334015517816 */ /* 0x000fe20000000014 */
[----:B------:R-:W3:Y:S01]  /*3f520*/  LDL.LU R112, [R1+0x11d0] ;  /* 0x0011d00001707983 */ /* 0x000ee20000300800 */
[----:B----4-:R-:W-:Y:S02]  /*3f530*/  LOP3.LUT R22, R113, 0xffff, RZ, 0xc0, !PT ;  /* 0x0000ffff71167812 */ /* 0x010fe400078ec0ff */
[----:B------:R-:W-:-:S02]  /*3f540*/  LOP3.LUT R21, R124, 0xffff, RZ, 0xc0, !PT ;  /* 0x0000ffff7c157812 */ /* 0x000fc400078ec0ff */
[----:B------:R-:W4:Y:S01]  /*3f550*/  LDL.LU R124, [R1+0x11c8] ;  /* 0x0011c800017c7983 */ /* 0x000f220000300800 */
[----:B------:R-:W-:-:S03]  /*3f560*/  LOP3.LUT R20, R114, 0xffff, RZ, 0xc0, !PT ;  /* 0x0000ffff72147812 */ /* 0x000fc600078ec0ff */
[----:B------:R-:W4:Y:S01]  /*3f570*/  LDL.LU R113, [R1+0x11dc] ;  /* 0x0011dc0001717983 */ /* 0x000f220000300800 */
[----:B------:R-:W-:-:S03]  /*3f580*/  PRMT R94, R23, 0x3340, R22 ;  /* 0x00003340175e7816 */ /* 0x000fc60000000016 */
[----:B------:R-:W4:Y:S01]  /*3f590*/  LDL.LU R114, [R1+0x11d4] ;  /* 0x0011d40001727983 */ /* 0x000f220000300800 */
[----:B------:R-:W-:-:S03]  /*3f5a0*/  LOP3.LUT R23, R115, 0xffff, RZ, 0xc0, !PT ;  /* 0x0000ffff73177812 */ /* 0x000fc600078ec0ff */
[----:B------:R-:W4:Y:S01]  /*3f5b0*/  LDL.LU R115, [R1+0x11cc] ;  /* 0x0011cc0001737983 */ /* 0x000f220000300800 */
[----:B------:R-:W-:Y:S02]  /*3f5c0*/  PRMT R95, R21, 0x3340, R20 ;  /* 0x00003340155f7816 */ /* 0x000fe40000000014 */
[----:B------:R-:W-:Y:S02]  /*3f5d0*/  LOP3.LUT R21, R116, 0xffff, RZ, 0xc0, !PT ;  /* 0x0000ffff74157812 */ /* 0x000fe400078ec0ff */
        /* <DEDUP_REMOVED lines=8> */
[----:B------:R-:W4:Y:S01]  /*3f660*/  LDL.LU R117, [R1+0x11b0] ;  /* 0x0011b00001757983 */ /* 0x000f220000300800 */
[----:B--2---:R-:W-:-:S03]  /*3f670*/  LOP3.LUT R21, R123, 0xffff, RZ, 0xc0, !PT ;  /* 0x0000ffff7b157812 */ /* 0x004fc600078ec0ff */
[----:B------:R-:W2:Y:S01]  /*3f680*/  LDL.LU R123, [R1+0x11a8] ;  /* 0x0011a800017b7983 */ /* 0x000ea20000300800 */
[----:B------:R-:W-:Y:S02]  /*3f690*/  LOP3.LUT R22, R111, 0xffff, RZ, 0xc0, !PT ;  /* 0x0000ffff6f167812 */ /* 0x000fe400078ec0ff */
[----:B------:R-:W-:Y:S02]  /*3f6a0*/  LOP3.LUT R20, R119, 0xffff, RZ, 0xc0, !PT ;  /* 0x0000ffff77147812 */ /* 0x000fe400078ec0ff */
[----:B------:R-:W2:Y:S01]  /*3f6b0*/  LDL.LU R119, [R1+0x11bc] ;  /* 0x0011bc0001777983 */ /* 0x000ea20000300800 */
[----:B------:R-:W-:Y:S02]  /*3f6c0*/  PRMT R98, R23, 0x3340, R22 ;  /* 0x0000334017627816 */ /* 0x000fe40000000016 */
[----:B------:R-:W-:Y:S02]  /*3f6d0*/  PRMT R100, R21, 0x3340, R20 ;  /* 0x0000334015647816 */ /* 0x000fe40000000014 */
[----:B------:R-:W-:-:S02]  /*3f6e0*/  LOP3.LUT R23, R121, 0xffff, RZ, 0xc0, !PT ;  /* 0x0000ffff79177812 */ /* 0x000fc400078ec0ff */
[----:B------:R-:W2:Y:S01]  /*3f6f0*/  LDL.LU R121, [R1+0x11b4] ;  /* 0x0011b40001797983 */ /* 0x000ea20000300800 */
[----:B---3--:R-:W-:-:S03]  /*3f700*/  LOP3.LUT R21, R122, 0xffff, RZ, 0xc0, !PT ;  /* 0x0000ffff7a157812 */ /* 0x008fc600078ec0ff */
[----:B------:R-:W3:Y:S01]  /*3f710*/  LDL.LU R122, [R1+0x11ac] ;  /* 0x0011ac00017a7983 */ /* 0x000ee20000300800 */
[----:B------:R-:W-:Y:S02]  /*3f720*/  LOP3.LUT R22, R112, 0xffff, RZ, 0xc0, !PT ;  /* 0x0000ffff70167812 */ /* 0x000fe400078ec0ff */
[----:B----4-:R-:W-:Y:S02]  /*3f730*/  LOP3.LUT R20, R124, 0xffff, RZ, 0xc0, !PT ;  /* 0x0000ffff7c147812 */ /* 0x010fe400078ec0ff */
[----:B------:R-:W-:Y:S01]  /*3f740*/  PRMT R83, R23, 0x3340, R22 ;  /* 0x0000334017537816 */ /* 0x000fe20000000016 */
[----:B------:R-:W4:Y:S04]  /*3f750*/  LDL.LU R124, [R1+0x11a0] ;  /* 0x0011a000017c7983 */ /* 0x000f280000300800 */
[----:B------:R-:W4:Y:S01]  /*3f760*/  LDL.LU R111, [R1+0x1198] ;  /* 0x00119800016f7983 */ /* 0x000f220000300800 */
[----:B------:R-:W-:-:S03]  /*3f770*/  LOP3.LUT R23, R113, 0xffff, RZ, 0xc0, !PT ;  /* 0x0000ffff71177812 */ /* 0x000fc600078ec0ff */
[----:B------:R-:W4:Y:S01]  /*3f780*/  LDL.LU R112, [R1+0x1190] ;  /* 0x0011900001707983 */ /* 0x000f220000300800 */
[----:B------:R-:W-:Y:S02]  /*3f790*/  LOP3.LUT R22, R115, 0xffff, RZ, 0xc0, !PT ;  /* 0x0000ffff73167812 */ /* 0x000fe400078ec0ff */
[----:B------:R-:W-:Y:S02]  /*3f7a0*/  PRMT R85, R21, 0x3340, R20 ;  /* 0x0000334015557816 */ /* 0x000fe40000000014 */
[----:B------:R-:W-:Y:S02]  /*3f7b0*/  LOP3.LUT R21, R114, 0xffff, RZ, 0xc0, !PT ;  /* 0x0000ffff72157812 */ /* 0x000fe400078ec0ff */
        /* <DEDUP_REMOVED lines=13> */
[----:B------:R-:W2:Y:S04]  /*3f890*/  LDL.LU R115, [R1+0x1178] ;  /* 0x0011780001737983 */ /* 0x000ea80000300800 */
[----:B------:R-:W2:Y:S01]  /*3f8a0*/  LDL.LU R117, [R1+0x1170] ;  /* 0x0011700001757983 */ /* 0x000ea20000300800 */
[----:B------:R-:W-:Y:S02]  /*3f8b0*/  PRMT R88, R23, 0x3340, R22 ;  /* 0x0000334017587816 */ /* 0x000fe40000000016 */
[----:B------:R-:W-:Y:S02]  /*3f8c0*/  LOP3.LUT R23, R119, 0xffff, RZ, 0xc0, !PT ;  /* 0x0000ffff77177812 */ /* 0x000fe400078ec0ff */
[----:B------:R-:W-:Y:S01]  /*3f8d0*/  PRMT R90, R21, 0x3340, R20 ;  /* 0x00003340155a7816 */ /* 0x000fe20000000014 */
[----:B------:R-:W2:Y:S01]  /*3f8e0*/  LDL.LU R119, [R1+0x1168] ;  /* 0x0011680001777983 */ /* 0x000ea20000300800 */
[----:B---3--:R-:W-:-:S02]  /*3f8f0*/  LOP3.LUT R22, R122, 0xffff, RZ, 0xc0, !PT ;  /* 0x0000ffff7a167812 */ /* 0x008fc400078ec0ff */
[----:B------:R-:W-:Y:S02]  /*3f900*/  LOP3.LUT R21, R121, 0xffff, RZ, 0xc0, !PT ;  /* 0x0000ffff79157812 */ /* 0x000fe400078ec0ff */
[----:B------:R-:W-:Y:S01]  /*3f910*/  LOP3.LUT R20, R125, 0xffff, RZ, 0xc0, !PT ;  /* 0x0000ffff7d147812 */ /* 0x000fe200078ec0ff */
[----:B------:R-:W3:Y:S01]  /*3f920*/  LDL.LU R121, [R1+0x117c] ;  /* 0x00117c0001797983 */ /* 0x000ee20000300800 */
[----:B------:R-:W-:-:S03]  /*3f930*/  PRMT R125, R23, 0x3340, R22 ;  /* 0x00003340177d7816 */ /* 0x000fc60000000016 */
[----:B------:R-:W3:Y:S01]  /*3f940*/  LDL.LU R122, [R1+0x1174] ;  /* 0x00117400017a7983 */ /* 0x000ee20000300800 */
[----:B------:R-:W-:Y:S02]  /*3f950*/  PRMT R103, R21, 0x3340, R20 ;  /* 0x0000334015677816 */ /* 0x000fe40000000014 */
[----:B----4-:R-:W-:Y:S02]  /*3f960*/  LOP3.LUT R23, R124, 0xffff, RZ, 0xc0, !PT ;  /* 0x0000ffff7c177812 */ /* 0x010fe400078ec0ff */
[----:B------:R-:W4:Y:S01]  /*3f970*/  LDL.LU R124, [R1+0x116c] ;  /* 0x00116c00017c7983 */ /* 0x000f220000300800 */
[----:B------:R-:W-:Y:S02]  /*3f980*/  LOP3.LUT R22, R112, 0xffff, RZ, 0xc0, !PT ;  /* 0x0000ffff70167812 */ /* 0x000fe400078ec0ff */
[----:B------:R-:W-:Y:S02]  /*3f990*/  LOP3.LUT R21, R111, 0xffff, RZ, 0xc0, !PT ;  /* 0x0000ffff6f157812 */ /* 0x000fe400078ec0ff */
[----:B------:R-:W4:Y:S04]  /*3f9a0*/  LDL.LU R111, [R1+0x1160] ;  /* 0x00116000016f7983 */ /* 0x000f280000300800 */
[----:B------:R-:W4:Y:S01]  /*3f9b0*/  LDL.LU R112, [R1+0x1158] ;  /* 0x0011580001707983 */ /* 0x000f220000300800 */
[----:B------:R-:W-:-:S02]  /*3f9c0*/  LOP3.LUT R20, R114, 0xffff, RZ, 0xc0, !PT ;  /* 0x0000ffff72147812 */ /* 0x000fc400078ec0ff */
[----:B------:R-:W-:Y:S01]  /*3f9d0*/  PRMT R87, R23, 0x3340, R22 ;  /* 0x0000334017577816 */ /* 0x000fe20000000016 */
[----:B------:R-:W4:Y:S01]  /*3f9e0*/  LDL.LU R114, [R1+0x1150] ;  /* 0x0011500001727983 */ /* 0x000f220000300800 */
[----:B------:R-:W-:-:S03]  /*3f9f0*/  LOP3.LUT R23, R116, 0xffff, RZ, 0xc0, !PT ;  /* 0x0000ffff74177812 */ /* 0x000fc600078ec0ff */
[----:B------:R-:W4:Y:S01]  /*3fa00*/  LDL.LU R116, [R1+0x1148] ;  /* 0x0011480001747983 */ /* 0x000f220000300800 */
[----:B------:R-:W-:Y:S02]  /*3fa10*/  LOP3.LUT R22, R118, 0xffff, RZ, 0xc0, !PT ;  /* 0x0000ffff76167812 */ /* 0x000fe400078ec0ff */
[----:B------:R-:W-:Y:S01]  /*3fa20*/  PRMT R89, R21, 0x3340, R20 ;  /* 0x0000334015597816 */ /* 0x000fe20000000014 */
[----:B------:R-:W4:Y:S01]  /*3fa30*/  LDL.LU R118, [R1+0x115c] ;  /* 0x00115c0001767983 */ /* 0x000f220000300800 */
[----:B------:R-:W-:Y:S02]  /*3fa40*/  LOP3.LUT R20, R120, 0xffff, RZ, 0xc0, !PT ;  /* 0x0000ffff78147812 */ /* 0x000fe400078ec0ff */
[----:B------:R-:W-:Y:S01]  /*3fa50*/  PRMT R101, R23, 0x3340, R22 ;  /* 0x0000334017657816 */ /* 0x000fe20000000016 */
[----:B------:R-:W4:Y:S01]  /*3fa60*/  LDL.LU R120, [R1+0x1154] ;  /* 0x0011540001787983 */ /* 0x000f220000300800 */
[----:B--2---:R-:W-:-:S03]  /*3fa70*/  LOP3.LUT R23, R123, 0xffff, RZ, 0xc0, !PT ;  /* 0x0000ffff7b177812 */ /* 0x004fc600078ec0ff */
[----:B------:R-:W2:Y:S01]  /*3fa80*/  LDL.LU R123, [R1+0x114c] ;  /* 0x00114c00017b7983 */ /* 0x000ea20000300800 */
[----:B------:R-:W-:Y:S02]  /*3fa90*/  LOP3.LUT R21, R113, 0xffff, RZ, 0xc0, !PT ;  /* 0x0000ffff71157812 */ /* 0x000fe400078ec0ff */
[----:B------:R-:W-:Y:S01]  /*3faa0*/  LOP3.LUT R22, R117, 0xffff, RZ, 0xc0, !PT ;  /* 0x0000ffff75167812 */ /* 0x000fe200078ec0ff */
[----:B------:R-:W2:Y:S01]  /*3fab0*/  LDL.LU R113, [R1+0x1140] ;  /* 0x0011400001717983 */ /* 0x000ea20000300800 */
[----:B------:R-:W-:Y:S02]  /*3fac0*/  PRMT R102, R21, 0x3340, R20 ;  /* 0x0000334015667816 */ /* 0x000fe40000000014 */
[----:B------:R-:W-:Y:S02]  /*3fad0*/  LOP3.LUT R21, R115, 0xffff, RZ, 0xc0, !PT ;  /* 0x0000ffff73157812 */ /* 0x000fe400078ec0ff */
[----:B------:R-:W-:Y:S01]  /*3fae0*/  LOP3.LUT R20, R119, 0xffff, RZ, 0xc0, !PT ;  /* 0x0000ffff77147812 */ /* 0x000fe200078ec0ff */
[----:B------:R-:W2:Y:S01]  /*3faf0*/  LDL.LU R115, [R1+0x1138] ;  /* 0x0011380001737983 */ /* 0x000ea20000300800 */
[----:B------:R-:W-:-:S03]  /*3fb00*/  PRMT R105, R23, 0x3340, R22 ;  /* 0x0000334017697816 */ /* 0x000fc60000000016 */
[----:B------:R-:W2:Y:S01]  /*3fb10*/  LDL.LU R117, [R1+0x1130] ;  /* 0x0011300001757983 */ /* 0x000ea20000300800 */
[----:B------:R-:W-:Y:S02]  /*3fb20*/  PRMT R107, R21, 0x3340, R20 ;  /* 0x00003340156b7816 */ /* 0x000fe40000000014 */
[----:B---3--:R-:W-:Y:S01]  /*3fb30*/  LOP3.LUT R23, R121, 0xffff, RZ, 0xc0, !PT ;  /* 0x0000ffff79177812 */ /* 0x008fe200078ec0ff */
[----:B------:R-:W3:Y:S01]  /*3fb40*/  LDL.LU R119, [R1+0x1128] ;  /* 0x0011280001777983 */ /* 0x000ee20000300800 */
[----:B------:R-:W-:Y:S02]  /*3fb50*/  LOP3.LUT R21, R122, 0xffff, RZ, 0xc0, !PT ;  /* 0x0000ffff7a157812 */ /* 0x000fe400078ec0ff */
[----:B------:R-:W-:Y:S01]  /*3fb60*/  LOP3.LUT R20, R150, 0xffff, RZ, 0xc0, !PT ;  /* 0x0000ffff96147812 */ /* 0x000fe200078ec0ff */
[----:B------:R-:W3:Y:S04]  /*3fb70*/  LDL.LU R121, [R1+0x113c] ;  /* 0x00113c0001797983 */ /* 0x000ee80000300800 */
[----:B------:R-:W3:Y:S01]  /*3fb80*/  LDL.LU R122, [R1+0x1134] ;  /* 0x00113400017a7983 */ /* 0x000ee20000300800 */
[----:B----4-:R-:W-:-:S03]  /*3fb90*/  LOP3.LUT R22, R124, 0xffff, RZ, 0xc0, !PT ;  /* 0x0000ffff7c167812 */ /* 0x010fc600078ec0ff */
[----:B------:R-:W4:Y:S01]  /*3fba0*/  LDL.LU R124, [R1+0x112c] ;  /* 0x00112c00017c7983 */ /* 0x000f220000300800 */
[----:B------:R-:W-:Y:S02]  /*3fbb0*/  PRMT R150, R21, 0x3340, R20 ;  /* 0x0000334015967816 */ /* 0x000fe40000000014 */
[----:B------:R-:W-:Y:S02]  /*3fbc0*/  PRMT R109, R23, 0x3340, R22 ;  /* 0x00003340176d7816 */ /* 0x000fe40000000016 */
[----:B------:R-:W-:Y:S02]  /*3fbd0*/  LOP3.LUT R23, R111, 0xffff, RZ, 0xc0, !PT ;  /* 0x0000ffff6f177812 */ /* 0x000fe400078ec0ff */
        /* <DEDUP_REMOVED lines=13> */
[----:B--2---:R-:W-:-:S03]  /*3fcb0*/  LOP3.LUT R22, R123, 0xffff, RZ, 0xc0, !PT ;  /* 0x0000ffff7b167812 */ /* 0x004fc600078ec0ff */
[----:B------:R-:W2:Y:S01]  /*3fcc0*/  LDL.LU R123, [R1+0x110c] ;  /* 0x00110c00017b7983 */ /* 0x000ea20000300800 */
[----:B------:R-:W-:Y:S02]  /*3fcd0*/  LOP3.LUT R20, R18, 0xffff, RZ, 0xc0, !PT ;  /* 0x0000ffff12147812 */ /* 0x000fe400078ec0ff */
[----:B------:R-:W-:Y:S02]  /*3fce0*/  PRMT R108, R23, 0x3340, R22 ;  /* 0x00003340176c7816 */ /* 0x000fe40000000016 */
[----:B------:R-:W-:Y:S01]  /*3fcf0*/  LOP3.LUT R23, R113, 0xffff, RZ, 0xc0, !PT ;  /* 0x0000ffff71177812 */ /* 0x000fe200078ec0ff */
[----:B0-----:R-:W2:Y:S01]  /*3fd00*/  LDL.LU R244, [R1+0x10f8] ;  /* 0x0010f80001f47983 */ /* 0x001ea20000300800 */
[----:B------:R-:W-:Y:S02]  /*3fd10*/  PRMT R18, R21, 0x3340, R20 ;  /* 0x0000334015127816 */ /* 0x000fe40000000014 */
[----:B------:R-:W-:Y:S02]  /*3fd20*/  LOP3.LUT R21, R115, 0xffff, RZ, 0xc0, !PT ;  /* 0x0000ffff73157812 */ /* 0x000fe400078ec0ff */
[----:B------:R-:W-:-:S02]  /*3fd30*/  LOP3.LUT R22, R117, 0xffff, RZ, 0xc0, !PT ;  /* 0x0000ffff75167812 */ /* 0x000fc400078ec0ff */
[----:B------:R-:W2:Y:S01]  /*3fd40*/  LDL.LU R117, [R1+0x10f0] ;  /* 0x0010f00001757983 */ /* 0x000ea20000300800 */
[----:B---3--:R-:W-:Y:S02]  /*3fd50*/  LOP3.LUT R20, R119, 0xffff, RZ, 0xc0, !PT ;  /* 0x0000ffff77147812 */ /* 0x008fe400078ec0ff */
[----:B------:R-:W-:Y:S01]  /*3fd60*/  PRMT R111, R23, 0x3340, R22 ;  /* 0x00003340176f7816 */ /* 0x000fe20000000016 */
[----:B------:R-:W3:Y:S01]  /*3fd70*/  LDL.LU R119, [R1+0x10e8] ;  /* 0x0010e80001777983 */ /* 0x000ee20000300800 */
[----:B------:R-:W-:Y:S02]  /*3fd80*/  LOP3.LUT R23, R121, 0xffff, RZ, 0xc0, !PT ;  /* 0x0000ffff79177812 */ /* 0x000fe400078ec0ff */
[----:B------:R-:W-:Y:S02]  /*3fd90*/  PRMT R113, R21, 0x3340, R20 ;  /* 0x0000334015717816 */ /* 0x000fe40000000014 */
[----:B------:R-:W-:Y:S02]  /*3fda0*/  LOP3.LUT R21, R122, 0xffff, RZ, 0xc0, !PT ;  /* 0x0000ffff7a157812 */ /* 0x000fe400078ec0ff */
[----:B------:R-:W-:Y:S01]  /*3fdb0*/  LOP3.LUT R20, R171, 0xffff, RZ, 0xc0, !PT ;  /* 0x0000ffffab147812 */ /* 0x000fe200078ec0ff */
[----:B------:R-:W3:Y:S01]  /*3fdc0*/  LDL.LU R121, [R1+0x10fc] ;  /* 0x0010fc0001797983 */ /* 0x000ee20000300800 */
[----:B----4-:R-:W-:-:S03]  /*3fdd0*/  LOP3.LUT R22, R124, 0xffff, RZ, 0xc0, !PT ;  /* 0x0000ffff7c167812 */ /* 0x010fc600078ec0ff */
[----:B------:R-:W4:Y:S01]  /*3fde0*/  LDL.LU R122, [R1+0x10f4] ;  /* 0x0010f400017a7983 */ /* 0x000f220000300800 */
[----:B------:R-:W-:-:S03]  /*3fdf0*/  PRMT R171, R21, 0x3340, R20 ;  /* 0x0000334015ab7816 */ /* 0x000fc60000000014 */
[----:B------:R-:W4:Y:S01]  /*3fe00*/  LDL.LU R124, [R1+0x10ec] ;  /* 0x0010ec00017c7983 */ /* 0x000f220000300800 */
[----:B------:R-:W-:Y:S02]  /*3fe10*/  PRMT R115, R23, 0x3340, R22 ;  /* 0x0000334017737816 */ /* 0x000fe40000000016 */
[----:B------:R-:W-:Y:S01]  /*3fe20*/  LOP3.LUT R23, R110, 0xffff, RZ, 0xc0, !PT ;  /* 0x0000ffff6e177812 */ /* 0x000fe200078ec0ff */
[----:B------:R-:W4:Y:S01]  /*3fe30*/  LDL.LU R10, [R1+0x10d8] ;  /* 0x0010d800010a7983 */ /* 0x000f220000300800 */
[----:B------:R-:W-:Y:S02]  /*3fe40*/  LOP3.LUT R21, R112, 0xffff, RZ, 0xc0, !PT ;  /* 0x0000ffff70157812 */ /* 0x000fe400078ec0ff */
[----:B------:R-:W-:Y:S02]  /*3fe50*/  LOP3.LUT R22, R116, 0xffff, RZ, 0xc0, !PT ;  /* 0x0000ffff74167812 */ /* 0x000fe400078ec0ff */
[----:B------:R-:W4:Y:S01]  /*3fe60*/  LDL.LU R116, [R1+0x10d0] ;  /* 0x0010d00001747983 */ /* 0x000f220000300800 */
[----:B------:R-:W-:-:S02]  /*3fe70*/  LOP3.LUT R20, R118, 0xffff, RZ, 0xc0, !PT ;  /* 0x0000ffff76147812 */ /* 0x000fc400078ec0ff */
[----:B------:R-:W-:Y:S02]  /*3fe80*/  PRMT R110, R23, 0x3340, R22 ;  /* 0x00003340176e7816 */ /* 0x000fe40000000016 */
[----:B------:R-:W-:Y:S01]  /*3fe90*/  LOP3.LUT R23, R114, 0xffff, RZ, 0xc0, !PT ;  /* 0x0000ffff72177812 */ /* 0x000fe200078ec0ff */
[----:B------:R-:W4:Y:S01]  /*3fea0*/  LDL.LU R118, [R1+0x10c8] ;  /* 0x0010c80001767983 */ /* 0x000f220000300800 */
[----:B------:R-:W-:Y:S02]  /*3feb0*/  PRMT R112, R21, 0x3340, R20 ;  /* 0x0000334015707816 */ /* 0x000fe40000000014 */
[----:B------:R-:W-:Y:S02]  /*3fec0*/  LOP3.LUT R21, R120, 0xffff, RZ, 0xc0, !PT ;  /* 0x0000ffff78157812 */ /* 0x000fe400078ec0ff */
[----:B------:R-:W4:Y:S04]  /*3fed0*/  LDL.LU R120, [R1+0x10cc] ;  /* 0x0010cc0001787983 */ /* 0x000f280000300800 */
[----:B------:R-:W4:Y:S01]  /*3fee0*/  LDL.LU R15, [R1+0x10b8] ;  /* 0x0010b800010f7983 */ /* 0x000f220000300800 */
[----:B--2---:R-:W-:-:S03]  /*3fef0*/  LOP3.LUT R22, R123, 0xffff, RZ, 0xc0, !PT ;  /* 0x0000ffff7b167812 */ /* 0x004fc600078ec0ff */
[----:B------:R-:W2:Y:S01]  /*3ff00*/  LDL.LU R123, [R1+0x10b0] ;  /* 0x0010b000017b7983 */ /* 0x000ea20000300800 */
[----:B------:R-:W-:-:S03]  /*3ff10*/  PRMT R114, R23, 0x3340, R22 ;  /* 0x0000334017727816 */ /* 0x000fc60000000016 */
[----:B------:R-:W2:Y:S01]  /*3ff20*/  LDL.LU R22, [R1+0x1100] ;  /* 0x0011000001167983 */ /* 0x000ea20000300800 */
[----:B------:R-:W-:-:S04]  /*3ff30*/  LOP3.LUT R20, R173, 0xffff, RZ, 0xc0, !PT ;  /* 0x0000ffffad147812 */ /* 0x000fc800078ec0ff */
[----:B------:R-:W-:Y:S02]  /*3ff40*/  PRMT R173, R21, 0x3340, R20 ;  /* 0x0000334015ad7816 */ /* 0x000fe40000000014 */
[----:B------:R-:W-:Y:S02]  /*3ff50*/  LOP3.LUT R21, R244, 0xffff, RZ, 0xc0, !PT ;  /* 0x0000fffff4157812 */ /* 0x000fe400078ec0ff */
[----:B---3--:R-:W-:Y:S01]  /*3ff60*/  LOP3.LUT R20, R119, 0xffff, RZ, 0xc0, !PT ;  /* 0x0000ffff77147812 */ /* 0x008fe200078ec0ff */
[----:B------:R-:W3:Y:S03]  /*3ff70*/  LDL.LU R244, [R1+0x10b4] ;  /* 0x0010b40001f47983 */ /* 0x000ee60000300800 */
[----:B------:R-:W-:Y:S02]  /*3ff80*/  PRMT R119, R21, 0x3340, R20 ;  /* 0x0000334015777816 */ /* 0x000fe40000000014 */
[----:B----4-:R-:W-:-:S02]  /*3ff90*/  LOP3.LUT R21, R122, 0xffff, RZ, 0xc0, !PT ;  /* 0x0000ffff7a157812 */ /* 0x010fc400078ec0ff */
[----:B------:R-:W4:Y:S01]  /*3ffa0*/  LDL.LU R122, [R1+0x1090] ;  /* 0x00109000017a7983 */ /* 0x000f220000300800 */
[----:B--2---:R-:W-:Y:S02]  /*3ffb0*/  LOP3.LUT R23, R22, 0xffff, RZ, 0xc0, !PT ;  /* 0x0000ffff16177812 */ /* 0x004fe400078ec0ff */
[----:B------:R-:W-:-:S04]  /*3ffc0*/  LOP3.LUT R22, R117, 0xffff, RZ, 0xc0, !PT ;  /* 0x0000ffff75167812 */ /* 0x000fc800078ec0ff */
[----:B------:R-:W-:Y:S02]  /*3ffd0*/  PRMT R117, R23, 0x3340, R22 ;  /* 0x0000334017757816 */ /* 0x000fe40000000016 */
[----:B------:R-:W-:Y:S02]  /*3ffe0*/  LOP3.LUT R22, R124, 0xffff, RZ, 0xc0, !PT ;  /* 0x0000ffff7c167812 */ /* 0x000fe400078ec0ff */
[----:B------:R-:W-:Y:S01]  /*3fff0*/  LOP3.LUT R23, R121, 0xffff, RZ, 0xc0, !PT ;  /* 0x0000ffff79177812 */ /* 0x000fe200078ec0ff */
[----:B------:R-:W2:Y:S03]  /*40000*/  LDL.LU R124, [R1+0x1088] ;  /* 0x00108800017c7983 */ /* 0x000ea60000300800 */
[----:B------:R-:W-:Y:S02]  /*40010*/  PRMT R121, R23, 0x3340, R22 ;  /* 0x0000334017797816 */ /* 0x000fe40000000016 */
[----:B------:R-:W3:Y:S01]  /*40020*/  LDL.LU R22, [R1+0x10e0] ;  /* 0x0010e00001167983 */ /* 0x000ee20000300800 */
[----:B------:R-:W-:-:S04]  /*40030*/  LOP3.LUT R20, R168, 0xffff, RZ, 0xc0, !PT ;  /* 0x0000ffffa8147812 */ /* 0x000fc800078ec0ff */
[----:B------:R-:W-:Y:S02]  /*40040*/  PRMT R168, R21, 0x3340, R20 ;  /* 0x0000334015a87816 */ /* 0x000fe40000000014 */
[----:B------:R-:W-:Y:S02]  /*40050*/  LOP3.LUT R21, R10, 0xffff, RZ, 0xc0, !PT ;  /* 0x0000ffff0a157812 */ /* 0x000fe400078ec0ff */
[----:B------:R-:W2:Y:S01]  /*40060*/  LDL.LU R10, [R1+0x1094] ;  /* 0x00109400010a7983 */ /* 0x000ea20000300800 */
[----:B---3--:R-:W-:Y:S02]  /*40070*/  LOP3.LUT R23, R22, 0xffff, RZ, 0xc0, !PT ;  /* 0x0000ffff16177812 */ /* 0x008fe400078ec0ff */
[----:B------:R-:W-:-:S04]  /*40080*/  LOP3.LUT R22, R116, 0xffff, RZ, 0xc0, !PT ;  /* 0x0000ffff74167812 */ /* 0x000fc800078ec0ff */
[----:B------:R-:W-:Y:S02]  /*40090*/  PRMT R116, R23, 0x3340, R22 ;  /* 0x0000334017747816 */ /* 0x000fe40000000016 */
[----:B------:R-:W3:Y:S04]  /*400a0*/  LDL.LU R23, [R1+0x10dc] ;  /* 0x0010dc0001177983 */ /* 0x000ee80000300800 */
[----:B------:R-:W4:Y:S01]  /*400b0*/  LDL.LU R22, [R1+0x10d4] ;  /* 0x0010d40001167983 */ /* 0x000f220000300800 */
[----:B------:R-:W-:-:S04]  /*400c0*/  LOP3.LUT R20, R118, 0xffff, RZ, 0xc0, !PT ;  /* 0x0000ffff76147812 */ /* 0x000fc800078ec0ff */
[----:B------:R-:W-:Y:S02]  /*400d0*/  PRMT R118, R21, 0x3340, R20 ;  /* 0x0000334015767816 */ /* 0x000fe40000000014 */
[----:B----4-:R-:W-:Y:S02]  /*400e0*/  LOP3.LUT R21, R22, 0xffff, RZ, 0xc0, !PT ;  /* 0x0000ffff16157812 */ /* 0x010fe400078ec0ff */
[----:B------:R-:W-:Y:S02]  /*400f0*/  LOP3.LUT R22, R120, 0xffff, RZ, 0xc0, !PT ;  /* 0x0000ffff78167812 */ /* 0x000fe400078ec0ff */
[----:B---3--:R-:W-:-:S04]  /*40100*/  LOP3.LUT R23, R23, 0xffff, RZ, 0xc0, !PT ;  /* 0x0000ffff17177812 */ /* 0x008fc800078ec0ff */
[----:B------:R-:W-:Y:S02]  /*40110*/  PRMT R120, R23, 0x3340, R22 ;  /* 0x0000334017787816 */ /* 0x000fe40000000016 */
[----:B------:R-:W3:Y:S01]  /*40120*/  LDL.LU R22, [R1+0x10c0] ;  /* 0x0010c00001167983 */ /* 0x000ee20000300800 */
[----:B------:R-:W-:-:S04]  /*40130*/  LOP3.LUT R20, R169, 0xffff, RZ, 0xc0, !PT ;  /* 0x0000ffffa9147812 */ /* 0x000fc800078ec0ff */
[----:B------:R-:W-:Y:S02]  /*40140*/  PRMT R169, R21, 0x3340, R20 ;  /* 0x0000334015a97816 */ /* 0x000fe40000000014 */
[----:B------:R-:W-:Y:S02]  /*40150*/  LOP3.LUT R21, R15, 0xffff, RZ, 0xc0, !PT ;  /* 0x0000ffff0f157812 */ /* 0x000fe400078ec0ff */
[----:B------:R-:W4:Y:S01]  /*40160*/  LDL.LU R15, [R1+0x106c] ;  /* 0x00106c00010f7983 */ /* 0x000f220000300800 */
[----:B---3--:R-:W-:Y:S02]  /*40170*/  LOP3.LUT R23, R22, 0xffff, RZ, 0xc0, !PT ;  /* 0x0000ffff16177812 */ /* 0x008fe400078ec0ff */
[----:B------:R-:W-:-:S04]  /*40180*/  LOP3.LUT R22, R123, 0xffff, RZ, 0xc0, !PT ;  /* 0x0000ffff7b167812 */ /* 0x000fc800078ec0ff */
        /* <DEDUP_REMOVED lines=9> */
[----:B------:R-:W3:Y:S04]  /*40220*/  LDL.LU R23, [R1+0x10a0] ;  /* 0x0010a00001177983 */ /* 0x000ee80000300800 */
[----:B------:R-:W2:Y:S01]  /*40230*/  LDL.LU R22, [R1+0x1098] ;  /* 0x0010980001167983 */ /* 0x000ea20000300800 */
[----:B------:R-:W-:-:S04]  /*40240*/  LOP3.LUT R20, R141, 0xffff, RZ, 0xc0, !PT ;  /* 0x0000ffff8d147812 */ /* 0x000fc800078ec0ff */
[----:B------:R-:W-:Y:S02]  /*40250*/  PRMT R141, R21, 0x3340, R20 ;  /* 0x00003340158d7816 */ /* 0x000fe40000000014 */
[----:B--2---:R-:W-:Y:S02]  /*40260*/  LOP3.LUT R21, R22, 0xffff, RZ, 0xc0, !PT ;  /* 0x0000ffff16157812 */ /* 0x004fe400078ec0ff */
[----:B------:R-:W-:Y:S02]  /*40270*/  LOP3.LUT R22, R122, 0xffff, RZ, 0xc0, !PT ;  /* 0x0000ffff7a167812 */ /* 0x000fe400078ec0ff */
[----:B---3--:R-:W-:-:S04]  /*40280*/  LOP3.LUT R23, R23, 0xffff, RZ, 0xc0, !PT ;  /* 0x0000ffff17177812 */ /* 0x008fc800078ec0ff */
[----:B------:R-:W-:Y:S02]  /*40290*/  PRMT R122, R23, 0x3340, R22 ;  /* 0x00003340177a7816 */ /* 0x000fe40000000016 */
[----:B------:R-:W2:Y:S01]  /*402a0*/  LDL.LU R22, [R1+0x109c] ;  /* 0x00109c0001167983 */ /* 0x000ea20000300800 */
[----:B------:R-:W-:-:S04]  /*402b0*/  LOP3.LUT R20, R124, 0xffff, RZ, 0xc0, !PT ;  /* 0x0000ffff7c147812 */ /* 0x000fc800078ec0ff */
[----:B------:R-:W-:Y:S02]  /*402c0*/  PRMT R124, R21, 0x3340, R20 ;  /* 0x00003340157c7816 */ /* 0x000fe40000000014 */
[----:B------:R-:W-:Y:S02]  /*402d0*/  LOP3.LUT R21, R10, 0xffff, RZ, 0xc0, !PT ;  /* 0x0000ffff0a157812 */ /* 0x000fe400078ec0ff */
[----:B------:R-:W-:Y:S01]  /*402e0*/  LOP3.LUT R20, R147, 0xffff, RZ, 0xc0, !PT ;  /* 0x0000ffff93147812 */ /* 0x000fe200078ec0ff */
[----:B------:R-:W3:Y:S01]  /*402f0*/  LDL.LU R10, [R1+0x1030] ;  /* 0x00103000010a7983 */ /* 0x000ee20000300800 */
[----:B--2---:R-:W-:Y:S02]  /*40300*/  LOP3.LUT R23, R22, 0xffff, RZ, 0xc0, !PT ;  /* 0x0000ffff16177812 */ /* 0x004fe400078ec0ff */
[----:B------:R-:W-:-:S04]  /*40310*/  LOP3.LUT R22, R151, 0xffff, RZ, 0xc0, !PT ;  /* 0x0000ffff97167812 */ /* 0x000fc800078ec0ff */
[----:B------:R-:W-:Y:S02]  /*40320*/  PRMT R147, R23, 0x3340, R22 ;  /* 0x0000334017937816 */ /* 0x000fe40000000016 */
[----:B------:R-:W2:Y:S04]  /*40330*/  LDL.LU R23, [R1+0x1080] ;  /* 0x0010800001177983 */ /* 0x000ea80000300800 */
[----:B------:R-:W4:Y:S01]  /*40340*/  LDL.LU R22, [R1+0x1078] ;  /* 0x0010780001167983 */ /* 0x000f220000300800 */
[----:B------:R-:W-:Y:S02]  /*40350*/  PRMT R151, R21, 0x3340, R20 ;  /* 0x0000334015977816 */ /* 0x000fe40000000014 */
[----:B------:R-:W-:Y:S02]  /*40360*/  LOP3.LUT R20, R143, 0xffff, RZ, 0xc0, !PT ;  /* 0x0000ffff8f147812 */ /* 0x000fe400078ec0ff */
[----:B--2---:R-:W-:-:S02]  /*40370*/  LOP3.LUT R23, R23, 0xffff, RZ, 0xc0, !PT ;  /* 0x0000ffff17177812 */ /* 0x004fc400078ec0ff */
[----:B----4-:R-:W-:Y:S02]  /*40380*/  LOP3.LUT R21, R22, 0xffff, RZ, 0xc0, !PT ;  /* 0x0000ffff16157812 */ /* 0x010fe400078ec0ff */
[----:B------:R-:W-:-:S04]  /*40390*/  LOP3.LUT R22, R145, 0xffff, RZ, 0xc0, !PT ;  /* 0x0000ffff91167812 */ /* 0x000fc800078ec0ff */
[----:B------:R-:W-:Y:S02]  /*403a0*/  PRMT R143, R23, 0x3340, R22 ;  /* 0x00003340178f7816 */ /* 0x000fe40000000016 */
[----:B------:R-:W2:Y:S04]  /*403b0*/  LDL.LU R23, [R1+0x107c] ;  /* 0x00107c0001177983 */ /* 0x000ea80000300800 */
[----:B------:R-:W4:Y:S01]  /*403c0*/  LDL.LU R22, [R1+0x1074] ;  /* 0x0010740001167983 */ /* 0x000f220000300800 */
[----:B------:R-:W-:Y:S02]  /*403d0*/  PRMT R145, R21, 0x3340, R20 ;  /* 0x0000334015917816 */ /* 0x000fe40000000014 */
[----:B----4-:R-:W-:Y:S02]  /*403e0*/  LOP3.LUT R21, R22, 0xffff, RZ, 0xc0, !PT ;  /* 0x0000ffff16157812 */ /* 0x010fe400078ec0ff */
[----:B------:R-:W-:-:S02]  /*403f0*/  LOP3.LUT R22, R15, 0xffff, RZ, 0xc0, !PT ;  /* 0x0000ffff0f167812 */ /* 0x000fc400078ec0ff */
[----:B--2---:R-:W-:-:S04]  /*40400*/  LOP3.LUT R23, R23, 0xffff, RZ, 0xc0, !PT ;  /* 0x0000ffff17177812 */ /* 0x004fc800078ec0ff */
[----:B------:R-:W-:Y:S02]  /*40410*/  PRMT R15, R23, 0x3340, R22 ;  /* 0x00003340170f7816 */ /* 0x000fe40000000016 */
[----:B------:R-:W2:Y:S01]  /*40420*/  LDL.LU R22, [R1+0x1060] ;  /* 0x0010600001167983 */ /* 0x000ea20000300800 */
[----:B------:R-:W-:-:S04]  /*40430*/  LOP3.LUT R20, R8, 0xffff, RZ, 0xc0, !PT ;  /* 0x0000ffff08147812 */ /* 0x000fc800078ec0ff */
[----:B------:R-:W-:Y:S02]  /*40440*/  PRMT R8, R21, 0x3340, R20 ;  /* 0x0000334015087816 */ /* 0x000fe40000000014 */
[----:B------:R-:W-:Y:S02]  /*40450*/  LOP3.LUT R21, R244, 0xffff, RZ, 0xc0, !PT ;  /* 0x0000fffff4157812 */ /* 0x000fe400078ec0ff */
[----:B------:R-:W-:Y:S01]  /*40460*/  LOP3.LUT R20, R142, 0xffff, RZ, 0xc0, !PT ;  /* 0x0000ffff8e147812 */ /* 0x000fe200078ec0ff */
[----:B------:R-:W4:Y:S01]  /*40470*/  LDL.LU R244, [R1+0x100c] ;  /* 0x00100c0001f47983 */ /* 0x000f220000300800 */
[----:B--2---:R-:W-:Y:S02]  /*40480*/  LOP3.LUT R23, R22, 0xffff, RZ, 0xc0, !PT ;  /* 0x0000ffff16177812 */ /* 0x004fe400078ec0ff */
[----:B------:R-:W-:-:S04]  /*40490*/  LOP3.LUT R22, R144, 0xffff, RZ, 0xc0, !PT ;  /* 0x0000ffff90167812 */ /* 0x000fc800078ec0ff */
[----:B------:R-:W-:Y:S02]  /*404a0*/  PRMT R142, R23, 0x3340, R22 ;  /* 0x00003340178e7816 */ /* 0x000fe40000000016 */
[----:B------:R-:W2:Y:S04]  /*404b0*/  LDL.LU R23, [R1+0x105c] ;  /* 0x00105c0001177983 */ /* 0x000ea80000300800 */
[----:B------:R-:W3:Y:S01]  /*404c0*/  LDL.LU R22, [R1+0x1054] ;  /* 0x0010540001167983 */ /* 0x000ee20000300800 */
[----:B------:R-:W-:Y:S02]  /*404d0*/  PRMT R144, R21, 0x3340, R20 ;  /* 0x0000334015907816 */ /* 0x000fe40000000014 */
[----:B--2---:R-:W-:Y:S02]  /*404e0*/  LOP3.LUT R23, R23, 0xffff, RZ, 0xc0, !PT ;  /* 0x0000ffff17177812 */ /* 0x004fe400078ec0ff */
[----:B---3--:R-:W-:-:S02]  /*404f0*/  LOP3.LUT R21, R22, 0xffff, RZ, 0xc0, !PT ;  /* 0x0000ffff16157812 */ /* 0x008fc400078ec0ff */
[----:B------:R-:W-:-:S04]  /*40500*/  LOP3.LUT R22, R146, 0xffff, RZ, 0xc0, !PT ;  /* 0x0000ffff92167812 */ /* 0x000fc800078ec0ff */
[----:B------:R-:W-:Y:S02]  /*40510*/  PRMT R146, R23, 0x3340, R22 ;  /* 0x0000334017927816 */ /* 0x000fe40000000016 */
[----:B------:R-:W2:Y:S04]  /*40520*/  LDL.LU R23, [R1+0x1040] ;  /* 0x0010400001177983 */ /* 0x000ea80000300800 */
[----:B------:R-:W3:Y:S01]  /*40530*/  LDL.LU R22, [R1+0x1038] ;  /* 0x0010380001167983 */ /* 0x000ee20000300800 */
[----:B------:R-:W-:-:S04]  /*40540*/  LOP3.LUT R20, R9, 0xffff, RZ, 0xc0, !PT ;  /* 0x0000ffff09147812 */ /* 0x000fc800078ec0ff */
[----:B------:R-:W-:Y:S02]  /*40550*/  PRMT R9, R21, 0x3340, R20 ;  /* 0x0000334015097816 */ /* 0x000fe40000000014 */
[----:B------:R-:W-:Y:S02]  /*40560*/  LOP3.LUT R20, R6, 0xffff, RZ, 0xc0, !PT ;  /* 0x0000ffff06147812 */ /* 0x000fe400078ec0ff */
[----:B--2---:R-:W-:Y:S02]  /*40570*/  LOP3.LUT R23, R23, 0xffff, RZ, 0xc0, !PT ;  /* 0x0000ffff17177812 */ /* 0x004fe400078ec0ff */
[----:B---3--:R-:W-:Y:S02]  /*40580*/  LOP3.LUT R21, R22, 0xffff, RZ, 0xc0, !PT ;  /* 0x0000ffff16157812 */ /* 0x008fe400078ec0ff */
[----:B------:R-:W-:-:S04]  /*40590*/  LOP3.LUT R22, R10, 0xffff, RZ, 0xc0, !PT ;  /* 0x0000ffff0a167812 */ /* 0x000fc800078ec0ff */
[----:B------:R-:W-:Y:S02]  /*405a0*/  PRMT R6, R23, 0x3340, R22 ;  /* 0x0000334017067816 */ /* 0x000fe40000000016 */
[----:B------:R-:W2:Y:S04]  /*405b0*/  LDL.LU R23, [R1+0x103c] ;  /* 0x00103c0001177983 */ /* 0x000ea80000300800 */
[----:B------:R-:W3:Y:S01]  /*405c0*/  LDL.LU R22, [R1+0x1034] ;  /* 0x0010340001167983 */ /* 0x000ee20000300800 */
[----:B------:R-:W-:Y:S02]  /*405d0*/  PRMT R10, R21, 0x3340, R20 ;  /* 0x00003340150a7816 */ /* 0x000fe40000000014 */
[----:B------:R-:W-:Y:S02]  /*405e0*/  LOP3.LUT R20, R3, 0xffff, RZ, 0xc0, !PT ;  /* 0x0000ffff03147812 */ /* 0x000fe400078ec0ff */
[----:B--2---:R-:W-:-:S02]  /*405f0*/  LOP3.LUT R23, R23, 0xffff, RZ, 0xc0, !PT ;  /* 0x0000ffff17177812 */ /* 0x004fc400078ec0ff */
[----:B---3--:R-:W-:Y:S02]  /*40600*/  LOP3.LUT R21, R22, 0xffff, RZ, 0xc0, !PT ;  /* 0x0000ffff16157812 */ /* 0x008fe400078ec0ff */
        /* <DEDUP_REMOVED lines=16> */
[----:B----4-:R-:W-:-:S04]  /*40710*/  LOP3.LUT R22, R244, 0xffff, RZ, 0xc0, !PT ;  /* 0x0000fffff4167812 */ /* 0x010fc800078ec0ff */
        /* <DEDUP_REMOVED lines=12> */
[----:B--2---:R-:W-:Y:S02]  /*407e0*/  LOP3.LUT R23, R23, 0xffff, RZ, 0xc0, !PT ;  /* 0x0000ffff17177812 */ /* 0x004fe400078ec0ff */
[----:B---3--:R-:W-:Y:S02]  /*407f0*/  LOP3.LUT R21, R22, 0xffff, RZ, 0xc0, !PT ;  /* 0x0000ffff16157812 */ /* 0x008fe400078ec0ff */
        /* <DEDUP_REMOVED lines=38> */
[----:B------:R-:W-:Y:S02]  /*40a60*/  PRMT R164, R249, 0x5410, R164 ;  /* 0x00005410f9a47816 */ /* 0x000fe400000000a4 */
[----:B------:R-:W-:Y:S02]  /*40a70*/  PRMT R160, R250, 0x5410, R160 ;  /* 0x00005410faa07816 */ /* 0x000fe400000000a0 */
[----:B------:R-:W-:Y:S02]  /*40a80*/  PRMT R156, R251, 0x5410, R156 ;  /* 0x00005410fb9c7816 */ /* 0x000fe4000000009c */
[----:B------:R-:W-:Y:S02]  /*40a90*/  PRMT R152, R252, 0x5410, R152 ;  /* 0x00005410fc987816 */ /* 0x000fe40000000098 */
[----:B------:R-:W-:-:S02]  /*40aa0*/  PRMT R165, R13, 0x5410, R165 ;  /* 0x000054100da57816 */ /* 0x000fc400000000a5 */
[----:B------:R-:W-:Y:S02]  /*40ab0*/  PRMT R161, R54, 0x5410, R161 ;  /* 0x0000541036a17816 */ /* 0x000fe400000000a1 */
[----:B------:R-:W-:Y:S02]  /*40ac0*/  PRMT R157, R14, 0x5410, R157 ;  /* 0x000054100e9d7816 */ /* 0x000fe4000000009d */
[----:B------:R-:W-:Y:S02]  /*40ad0*/  PRMT R153, R16, 0x5410, R153 ;  /* 0x0000541010997816 */ /* 0x000fe40000000099 */
[----:B------:R-:W-:Y:S02]  /*40ae0*/  PRMT R166, R91, 0x5410, R166 ;  /* 0x000054105ba67816 */ /* 0x000fe400000000a6 */
[----:B--2---:R-:W-:Y:S02]  /*40af0*/  LOP3.LUT R23, R23, 0xffff, RZ, 0xc0, !PT ;  /* 0x0000ffff17177812 */ /* 0x004fe400078ec0ff */
[----:B---3--:R-:W-:-:S02]  /*40b00*/  LOP3.LUT R21, R22, 0xffff, RZ, 0xc0, !PT ;  /* 0x0000ffff16157812 */ /* 0x008fc400078ec0ff */
[----:B------:R-:W-:-:S04]  /*40b10*/  LOP3.LUT R22, R133, 0xffff, RZ, 0xc0, !PT ;  /* 0x0000ffff85167812 */ /* 0x000fc800078ec0ff */
[----:B------:R-:W-:Y:S02]  /*40b20*/  PRMT R133, R23, 0x3340, R22 ;  /* 0x0000334017857816 */ /* 0x000fe40000000016 */
[----:B------:R-:W2:Y:S04]  /*40b30*/  LDL.LU R23, [R1+0xf94] ;  /* 0x000f940001177983 */ /* 0x000ea80000300800 */
[----:B------:R-:W3:Y:S04]  /*40b40*/  LDL.LU R22, [R1+0xf88] ;  /* 0x000f880001167983 */ /* 0x000ee80000300800 */
[----:B------:R-:W4:Y:S04]  /*40b50*/  LDL.LU R249, [R1+0x3810] ;  /* 0x0038100001f97983 */ /* 0x000f280000300800 */
[----:B------:R-:W4:Y:S04]  /*40b60*/  LDL.LU R250, [R1+0x380c] ;  /* 0x00380c0001fa7983 */ /* 0x000f280000300800 */
[----:B------:R-:W4:Y:S04]  /*40b70*/  LDL.LU R251, [R1+0x3808] ;  /* 0x0038080001fb7983 */ /* 0x000f280000300800 */
[----:B------:R-:W4:Y:S04]  /*40b80*/  LDL.LU R252, [R1+0x3804] ;  /* 0x0038040001fc7983 */ /* 0x000f280000300800 */
[----:B------:R-:W4:Y:S04]  /*40b90*/  LDL.LU R13, [R1+0x3800] ;  /* 0x00380000010d7983 */ /* 0x000f280000300800 */
[----:B------:R-:W4:Y:S04]  /*40ba0*/  LDL R54, [R1+0x1498] ;  /* 0x0014980001367983 */ /* 0x000f280000100800 */
[----:B------:R-:W4:Y:S04]  /*40bb0*/  LDL.LU R14, [R1+0x37fc] ;  /* 0x0037fc00010e7983 */ /* 0x000f280000300800 */
[----:B------:R-:W4:Y:S04]  /*40bc0*/  LDL.LU R16, [R1+0x37f8] ;  /* 0x0037f80001107983 */ /* 0x000f280000300800 */
[----:B------:R-:W4:Y:S01]  /*40bd0*/  LDL R91, [R1+0x1494] ;  /* 0x00149400015b7983 */ /* 0x000f220000100800 */
[----:B------:R-:W-:-:S02]  /*40be0*/  LOP3.LUT R20, R131, 0xffff, RZ, 0xc0, !PT ;  /* 0x0000ffff83147812 */ /* 0x000fc400078ec0ff */
[----:B------:R-:W-:Y:S02]  /*40bf0*/  PRMT R162, R17, 0x5410, R162 ;  /* 0x0000541011a27816 */ /* 0x000fe400000000a2 */
[----:B------:R-:W-:Y:S01]  /*40c00*/  PRMT R158, R19, 0x5410, R158 ;  /* 0x00005410139e7816 */ /* 0x000fe2000000009e */
[----:B------:R-:W4:Y:S01]  /*40c10*/  LDL.LU R17, [R1+0x37f4] ;  /* 0x0037f40001117983 */ /* 0x000f220000300800 */
[----:B------:R-:W-:Y:S02]  /*40c20*/  PRMT R131, R21, 0x3340, R20 ;  /* 0x0000334015837816 */ /* 0x000fe40000000014 */
[----:B------:R-:W-:Y:S01]  /*40c30*/  LOP3.LUT R20, R127, 0xffff, RZ, 0xc0, !PT ;  /* 0x0000ffff7f147812 */ /* 0x000fe200078ec0ff */
[----:B------:R-:W4:Y:S01]  /*40c40*/  LDL.LU R19, [R1+0x37f0] ;  /* 0x0037f00001137983 */ /* 0x000f220000300800 */
[----:B------:R-:W-:Y:S02]  /*40c50*/  PRMT R154, R31, 0x5410, R154 ;  /* 0x000054101f9a7816 */ /* 0x000fe4000000009a */
[----:B------:R-:W-:Y:S01]  /*40c60*/  PRMT R167, R33, 0x5410, R167 ;  /* 0x0000541021a77816 */ /* 0x000fe200000000a7 */
[----:B------:R-:W4:Y:S04]  /*40c70*/  LDL.LU R31, [R1+0x37ec] ;  /* 0x0037ec00011f7983 */ /* 0x000f280000300800 */
[----:B------:R-:W4:Y:S01]  /*40c80*/  LDL.LU R33, [R1+0x37e8] ;  /* 0x0037e80001217983 */ /* 0x000f220000300800 */
[----:B------:R-:W-:-:S02]  /*40c90*/  PRMT R163, R35, 0x5410, R163 ;  /* 0x0000541023a37816 */ /* 0x000fc400000000a3 */
[----:B------:R-:W-:Y:S01]  /*40ca0*/  PRMT R159, R36, 0x5410, R159 ;  /* 0x00005410249f7816 */ /* 0x000fe2000000009f */
[----:B------:R-:W4:Y:S04]  /*40cb0*/  LDL.LU R35, [R1+0x37e4] ;  /* 0x0037e40001237983 */ /* 0x000f280000300800 */
[----:B------:R-:W4:Y:S01]  /*40cc0*/  LDL.LU R36, [R1+0x37e0] ;  /* 0x0037e00001247983 */ /* 0x000f220000300800 */
[----:B------:R-:W-:-:S03]  /*40cd0*/  PRMT R155, R38, 0x5410, R155 ;  /* 0x00005410269b7816 */ /* 0x000fc6000000009b */
[----:B------:R-:W4:Y:S01]  /*40ce0*/  LDL.LU R38, [R1+0x37dc] ;  /* 0x0037dc0001267983 */ /* 0x000f220000300800 */
[----:B---3--:R-:W-:Y:S02]  /*40cf0*/  LOP3.LUT R21, R22, 0xffff, RZ, 0xc0, !PT ;  /* 0x0000ffff16157812 */ /* 0x008fe400078ec0ff */
[----:B--2---:R-:W-:Y:S02]  /*40d00*/  LOP3.LUT R23, R23, 0xffff, RZ, 0xc0, !PT ;  /* 0x0000ffff17177812 */ /* 0x004fe400078ec0ff */
[----:B------:R-:W-:Y:S02]  /*40d10*/  LOP3.LUT R22, R129, 0xffff, RZ, 0xc0, !PT ;  /* 0x0000ffff81167812 */ /* 0x000fe400078ec0ff */
[----:B------:R-:W-:Y:S02]  /*40d20*/  PRMT R127, R21, 0x3340, R20 ;  /* 0x00003340157f7816 */ /* 0x000fe40000000014 */
[----:B------:R-:W-:Y:S02]  /*40d30*/  PRMT R20, R43, 0x5410, R42 ;  /* 0x000054102b147816 */ /* 0x000fe4000000002a */
[----:B------:R-:W-:Y:S01]  /*40d40*/  PRMT R21, R49, 0x5410, R47 ;  /* 0x0000541031157816 */ /* 0x000fe2000000002f */
[----:B------:R-:W2:Y:S04]  /*40d50*/  LDL.LU R42, [R1+0x37d8] ;  /* 0x0037d800012a7983 */ /* 0x000ea80000300800 */
[----:B------:R-:W3:Y:S01]  /*40d60*/  LDL.LU R43, [R1+0x37d4] ;  /* 0x0037d400012b7983 */ /* 0x000ee20000300800 */
[----:B------:R-:W-:-:S03]  /*40d70*/  PRMT R129, R23, 0x3340, R22 ;  /* 0x0000334017817816 */ /* 0x000fc60000000016 */
[----:B------:R-:W2:Y:S04]  /*40d80*/  LDL.LU R47, [R1+0x37d0] ;  /* 0x0037d000012f7983 */ /* 0x000ea80000300800 */
[----:B------:R-:W3:Y:S01]  /*40d90*/  LDL.LU R49, [R1+0x37cc] ;  /* 0x0037cc0001317983 */ /* 0x000ee20000300800 */
[----:B------:R-:W-:-:S03]  /*40da0*/  PRMT R22, R51, 0x5410, R50 ;  /* 0x0000541033167816 */ /* 0x000fc60000000032 */
[----:B----4-:R0:W-:Y:S04]  /*40db0*/  STS.128 [R54], R164 ;  /* 0x000000a436007388 */ /* 0x0101e80000000c00 */
[----:B------:R-:W4:Y:S04]  /*40dc0*/  LDL.LU R50, [R1+0x37c8] ;  /* 0x0037c80001327983 */ /* 0x000f280000300800 */
[----:B------:R-:W2:Y:S01]  /*40dd0*/  LDL.LU R51, [R1+0x37c4] ;  /* 0x0037c40001337983 */ /* 0x000ea20000300800 */
[----:B------:R-:W-:-:S03]  /*40de0*/  PRMT R23, R53, 0x5410, R52 ;  /* 0x0000541035177816 */ /* 0x000fc60000000034 */
[----:B------:R-:W2:Y:S04]  /*40df0*/  LDL.LU R52, [R1+0x37c0] ;  /* 0x0037c00001347983 */ /* 0x000ea80000300800 */
[----:B------:R-:W2:Y:S01]  /*40e00*/  LDL.LU R53, [R1+0x37bc] ;  /* 0x0037bc0001357983 */ /* 0x000ea20000300800 */
[----:B0-----:R-:W-:Y:S01]  /*40e10*/  IMAD.MOV.U32 R167, RZ, RZ, R54 ;  /* 0x000000ffffa77224 */ /* 0x001fe200078e0036 */
[----:B------:R-:W-:Y:S02]  /*40e20*/  PRMT R164, R56, 0x5410, R55 ;  /* 0x0000541038a47816 */ /* 0x000fe40000000037 */
[----:B------:R-:W2:Y:S04]  /*40e30*/  LDL.LU R54, [R1+0x37b8] ;  /* 0x0037b80001367983 */ /* 0x000ea80000300800 */
[----:B------:R0:W-:Y:S04]  /*40e40*/  STS.128 [R167+0x4000], R160 ;  /* 0x004000a0a7007388 */ /* 0x0001e80000000c00 */
[----:B------:R-:W2:Y:S04]  /*40e50*/  LDL.LU R55, [R1+0x37b4] ;  /* 0x0037b40001377983 */ /* 0x000ea80000300800 */
[----:B------:R-:W2:Y:S04]  /*40e60*/  LDL.LU R56, [R1+0x37b0] ;  /* 0x0037b00001387983 */ /* 0x000ea80000300800 */
[----:B------:R1:W-:Y:S01]  /*40e70*/  STS.128 [R167+0x8000], R156 ;  /* 0x0080009ca7007388 */ /* 0x0003e20000000c00 */
[----:B------:R-:W-:-:S02]  /*40e80*/  PRMT R165, R41, 0x5410, R61 ;  /* 0x0000541029a57816 */ /* 0x000fc4000000003d */
[----:B------:R-:W-:Y:S02]  /*40e90*/  PRMT R166, R65, 0x5410, R64 ;  /* 0x0000541041a67816 */ /* 0x000fe40000000040 */
[----:B0-----:R-:W-:Y:S02]  /*40ea0*/  PRMT R160, R58, 0x5410, R57 ;  /* 0x000054103aa07816 */ /* 0x001fe40000000039 */
[----:B------:R-:W2:Y:S04]  /*40eb0*/  LDL.LU R57, [R1+0x37ac] ;  /* 0x0037ac0001397983 */ /* 0x000ea80000300800 */
[----:B------:R-:W2:Y:S01]  /*40ec0*/  LDL.LU R58, [R1+0x37a8] ;  /* 0x0037a800013a7983 */ /* 0x000ea20000300800 */
[----:B-1----:R-:W-:-:S03]  /*40ed0*/  PRMT R156, R60, 0x5410, R59 ;  /* 0x000054103c9c7816 */ /* 0x002fc6000000003b */
[----:B------:R-:W2:Y:S04]  /*40ee0*/  LDL.LU R59, [R1+0x37a4] ;  /* 0x0037a400013b7983 */ /* 0x000ea80000300800 */
[----:B------:R-:W2:Y:S04]  /*40ef0*/  LDL.LU R60, [R1+0x37a0] ;  /* 0x0037a000013c7983 */ /* 0x000ea80000300800 */
[----:B------:R-:W3:Y:S04]  /*40f00*/  LDL.LU R61, [R1+0x379c] ;  /* 0x00379c00013d7983 */ /* 0x000ee80000300800 */
[----:B------:R-:W2:Y:S01]  /*40f10*/  LDL.LU R41, [R1+0x3798] ;  /* 0x0037980001297983 */ /* 0x000ea20000300800 */
[----:B------:R-:W-:-:S02]  /*40f20*/  PRMT R161, R62, 0x5410, R45 ;  /* 0x000054103ea17816 */ /* 0x000fc4000000002d */
[----:B------:R-:W-:Y:S01]  /*40f30*/  PRMT R157, R63, 0x5410, R32 ;  /* 0x000054103f9d7816 */ /* 0x000fe20000000020 */
[----:B------:R-:W2:Y:S04]  /*40f40*/  LDL.LU R45, [R1+0x3794] ;  /* 0x00379400012d7983 */ /* 0x000ea80000300800 */
[----:B------:R-:W4:Y:S04]  /*40f50*/  LDL.LU R62, [R1+0x3790] ;  /* 0x00379000013e7983 */ /* 0x000f280000300800 */
[----:B------:R-:W2:Y:S04]  /*40f60*/  LDL.LU R32, [R1+0x378c] ;  /* 0x00378c0001207983 */ /* 0x000ea80000300800 */
[----:B------:R-:W3:Y:S04]  /*40f70*/  LDL.LU R63, [R1+0x3788] ;  /* 0x00378800013f7983 */ /* 0x000ee80000300800 */
[----:B------:R-:W4:Y:S04]  /*40f80*/  LDL.LU R64, [R1+0x3784] ;  /* 0x0037840001407983 */ /* 0x000f280000300800 */
[----:B------:R-:W2:Y:S01]  /*40f90*/  LDL.LU R65, [R1+0x3780] ;  /* 0x0037800001417983 */ /* 0x000ea20000300800 */
[----:B------:R-:W-:-:S02]  /*40fa0*/  PRMT R162, R149, 0x5410, R66 ;  /* 0x0000541095a27816 */ /* 0x000fc40000000042 */
[----:B------:R-:W-:Y:S01]  /*40fb0*/  PRMT R158, R68, 0x5410, R67 ;  /* 0x00005410449e7816 */ /* 0x000fe20000000043 */
[----:B------:R-:W3:Y:S04]  /*40fc0*/  LDL.LU R66, [R1+0x377c] ;  /* 0x00377c0001427983 */ /* 0x000ee80000300800 */
[----:B------:R-:W4:Y:S04]  /*40fd0*/  LDL R149, [R1+0x1490] ;  /* 0x0014900001957983 */ /* 0x000f280000100800 */
[----:B------:R0:W-:Y:S04]  /*40fe0*/  STS.128 [R167+0xc000], R152 ;  /* 0x00c00098a7007388 */ /* 0x0001e80000000c00 */
[----:B------:R-:W2:Y:S04]  /*40ff0*/  LDL.LU R67, [R1+0x3778] ;  /* 0x0037780001437983 */ /* 0x000ea80000300800 */
[----:B------:R-:W3:Y:S01]  /*41000*/  LDL.LU R68, [R1+0x3774] ;  /* 0x0037740001447983 */ /* 0x000ee20000300800 */
[----:B------:R-:W-:-:S02]  /*41010*/  PRMT R163, R72, 0x5410, R71 ;  /* 0x0000541048a37816 */ /* 0x000fc40000000047 */
[----:B------:R-:W-:Y:S01]  /*41020*/  PRMT R159, R74, 0x5410, R73 ;  /* 0x000054104a9f7816 */ /* 0x000fe20000000049 */
[----:B------:R1:W-:Y:S01]  /*41030*/  STS.128 [R91], R20 ;  /* 0x000000145b007388 */ /* 0x0003e20000000c00 */
[----:B0-----:R-:W-:-:S03]  /*41040*/  PRMT R167, R70, 0x5410, R69 ;  /* 0x0000541046a77816 */ /* 0x001fc60000000045 */
[----:B------:R-:W2:Y:S04]  /*41050*/  LDL.LU R69, [R1+0x3770] ;  /* 0x0037700001457983 */ /* 0x000ea80000300800 */
[----:B------:R-:W3:Y:S04]  /*41060*/  LDL.LU R70, [R1+0x376c] ;  /* 0x00376c0001467983 */ /* 0x000ee80000300800 */
[----:B------:R-:W2:Y:S04]  /*41070*/  LDL.LU R71, [R1+0x3768] ;  /* 0x0037680001477983 */ /* 0x000ea80000300800 */
[----:B------:R-:W3:Y:S04]  /*41080*/  LDL.LU R72, [R1+0x3764] ;  /* 0x0037640001487983 */ /* 0x000ee80000300800 */
[----:B------:R-:W2:Y:S04]  /*41090*/  LDL.LU R73, [R1+0x3760] ;  /* 0x0037600001497983 */ /* 0x000ea80000300800 */
[----:B------:R-:W3:Y:S01]  /*410a0*/  LDL.LU R74, [R1+0x375c] ;  /* 0x00375c00014a7983 */ /* 0x000ee20000300800 */
[----:B------:R-:W-:-:S02]  /*410b0*/  PRMT R152, R76, 0x5410, R75 ;  /* 0x000054104c987816 */ /* 0x000fc4000000004b */
[----:B-1----:R-:W-:Y:S01]  /*410c0*/  PRMT R20, R78, 0x5410, R77 ;  /* 0x000054104e147816 */ /* 0x002fe2000000004d */
[----:B------:R-:W2:Y:S04]  /*410d0*/  LDL.LU R75, [R1+0x3758] ;  /* 0x00375800014b7983 */ /* 0x000ea80000300800 */
[----:B------:R-:W3:Y:S04]  /*410e0*/  LDL.LU R76, [R1+0x3754] ;  /* 0x00375400014c7983 */ /* 0x000ee80000300800 */
[----:B------:R-:W2:Y:S04]  /*410f0*/  LDL.LU R77, [R1+0x3750] ;  /* 0x00375000014d7983 */ /* 0x000ea80000300800 */
[----:B------:R-:W3:Y:S01]  /*41100*/  LDL.LU R78, [R1+0x374c] ;  /* 0x00374c00014e7983 */ /* 0x000ee20000300800 */
[----:B------:R-:W-:-:S02]  /*41110*/  PRMT R153, R80, 0x5410, R79 ;  /* 0x0000541050997816 */ /* 0x000fc4000000004f */
[----:B------:R-:W-:Y:S01]  /*41120*/  PRMT R21, R82, 0x5410, R81 ;  /* 0x0000541052157816 */ /* 0x000fe20000000051 */
        /* <DEDUP_REMOVED lines=10> */
[----:B------:R-:W-:-:S03]  /*411d0*/  PRMT R155, R88, 0x5410, R87 ;  /* 0x00005410589b7816 */ /* 0x000fc60000000057 */
[----:B------:R0:W-:Y:S04]  /*411e0*/  STS.128 [R91+0x4000], R164 ;  /* 0x004000a45b007388 */ /* 0x0001e80000000c00 */
[----:B------:R-:W2:Y:S04]  /*411f0*/  LDL.LU R87, [R1+0x3728] ;  /* 0x0037280001577983 */ /* 0x000ea80000300800 */
[----:B------:R-:W3:Y:S01]  /*41200*/  LDL.LU R88, [R1+0x3724] ;  /* 0x0037240001587983 */ /* 0x000ee20000300800 */
[----:B------:R-:W-:-:S03]  /*41210*/  PRMT R23, R90, 0x5410, R89 ;  /* 0x000054105a177816 */ /* 0x000fc60000000059 */
[----:B------:R-:W2:Y:S04]  /*41220*/  LDL.LU R89, [R1+0x3720] ;  /* 0x0037200001597983 */ /* 0x000ea80000300800 */
[----:B------:R-:W3:Y:S01]  /*41230*/  LDL.LU R90, [R1+0x371c] ;  /* 0x00371c00015a7983 */ /* 0x000ee20000300800 */
[----:B0-----:R-:W-:Y:S01]  /*41240*/  IMAD.MOV.U32 R167, RZ, RZ, R91 ;  /* 0x000000ffffa77224 */ /* 0x001fe200078e005b */
[----:B------:R-:W-:Y:S02]  /*41250*/  PRMT R164, R93, 0x5410, R92 ;  /* 0x000054105da47816 */ /* 0x000fe4000000005c */
[----:B------:R-:W2:Y:S04]  /*41260*/  LDL.LU R91, [R1+0x3718] ;  /* 0x00371800015b7983 */ /* 0x000ea80000300800 */
[----:B------:R0:W-:Y:S04]  /*41270*/  STS.128 [R167+0x8000], R160 ;  /* 0x008000a0a7007388 */ /* 0x0001e80000000c00 */
[----:B------:R-:W3:Y:S04]  /*41280*/  LDL.LU R92, [R1+0x3714] ;  /* 0x00371400015c7983 */ /* 0x000ee80000300800 */
[----:B------:R-:W2:Y:S01]  /*41290*/  LDL.LU R93, [R1+0x3710] ;  /* 0x00371000015d7983 */ /* 0x000ea20000300800 */
[----:B------:R-:W-:-:S02]  /*412a0*/  PRMT R165, R34, 0x5410, R94 ;  /* 0x0000541022a57816 */ /* 0x000fc4000000005e */
[----:B------:R-:W-:Y:S01]  /*412b0*/  PRMT R166, R98, 0x5410, R97 ;  /* 0x0000541062a67816 */ /* 0x000fe20000000061 */
[----:B------:R1:W-:Y:S01]  /*412c0*/  STS.128 [R167+0xc000], R156 ;  /* 0x00c0009ca7007388 */ /* 0x0003e20000000c00 */
[----:B0-----:R-:W-:-:S03]  /*412d0*/  PRMT R160, R44, 0x5410, R29 ;  /* 0x000054102ca07816 */ /* 0x001fc6000000001d */
[----:B------:R-:W3:Y:S04]  /*412e0*/  LDL.LU R29, [R1+0x370c] ;  /* 0x00370c00011d7983 */ /* 0x000ee80000300800 */
[----:B------:R-:W3:Y:S04]  /*412f0*/  LDL.LU R44, [R1+0x3708] ;  /* 0x00370800012c7983 */ /* 0x000ee80000300800 */
[----:B------:R-:W2:Y:S04]  /*41300*/  LDL.LU R94, [R1+0x3704] ;  /* 0x00370400015e7983 */ /* 0x000ea80000300800 */
[----:B------:R-:W3:Y:S01]  /*41310*/  LDL.LU R34, [R1+0x3700] ;  /* 0x0037000001227983 */ /* 0x000ee20000300800 */
[----:B------:R-:W-:-:S03]  /*41320*/  PRMT R161, R96, 0x5410, R95 ;  /* 0x0000541060a17816 */ /* 0x000fc6000000005f */
        /* <DEDUP_REMOVED lines=9> */
[----:B------:R-:W3:Y:S01]  /*413c0*/  LDL R125, [R1+0x148c] ;  /* 0x00148c00017d7983 */ /* 0x000ee20000100800 */
[----:B------:R-:W-:-:S02]  /*413d0*/  PRMT R163, R103, 0x5410, R102 ;  /* 0x0000541067a37816 */ /* 0x000fc40000000066 */
[----:B------:R-:W-:Y:S01]  /*413e0*/  PRMT R156, R105, 0x5410, R104 ;  /* 0x00005410699c7816 */ /* 0x000fe20000000068 */
[----:B------:R-:W2:Y:S04]  /*413f0*/  LDL.LU R102, [R1+0x36e0] ;  /* 0x0036e00001667983 */ /* 0x000ea80000300800 */
[----:B------:R-:W2:Y:S04]  /*41400*/  LDL.LU R103, [R1+0x36dc] ;  /* 0x0036dc0001677983 */ /* 0x000ea80000300800 */
[----:B------:R-:W2:Y:S04]  /*41410*/  LDL.LU R104, [R1+0x36d8] ;  /* 0x0036d80001687983 */ /* 0x000ea80000300800 */
[----:B------:R-:W2:Y:S01]  /*41420*/  LDL.LU R105, [R1+0x36d4] ;  /* 0x0036d40001697983 */ /* 0x000ea20000300800 */
[----:B------:R-:W-:-:S02]  /*41430*/  PRMT R157, R111, 0x5410, R110 ;  /* 0x000054106f9d7816 */ /* 0x000fc4000000006e */
[----:B------:R-:W-:Y:S02]  /*41440*/  PRMT R158, R117, 0x5410, R116 ;  /* 0x00005410759e7816 */ /* 0x000fe40000000074 */
[----:B------:R-:W-:Y:S01]  /*41450*/  PRMT R159, R123, 0x5410, R122 ;  /* 0x000054107b9f7816 */ /* 0x000fe2000000007a */
[----:B----4-:R0:W-:Y:S04]  /*41460*/  STS.128 [R149], R152 ;  /* 0x0000009895007388 */ /* 0x0101e80000000c00 */
[----:B------:R1:W-:Y:S01]  /*41470*/  STS.128 [R149+0x4000], R20 ;  /* 0x0040001495007388 */ /* 0x0003e20000000c00 */
[----:B0-----:R-:W-:Y:S02]  /*41480*/  PRMT R152, R107, 0x5410, R106 ;  /* 0x000054106b987816 */ /* 0x001fe4000000006a */
[----:B-1----:R-:W-:Y:S01]  /*41490*/  PRMT R20, R109, 0x5410, R108 ;  /* 0x000054106d147816 */ /* 0x002fe2000000006c */
[----:B------:R-:W4:Y:S04]  /*414a0*/  LDL.LU R106, [R1+0x36d0] ;  /* 0x0036d000016a7983 */ /* 0x000f280000300800 */
[----:B------:R-:W2:Y:S04]  /*414b0*/  LDL.LU R107, [R1+0x36cc] ;  /* 0x0036cc00016b7983 */ /* 0x000ea80000300800 */
[----:B------:R-:W4:Y:S04]  /*414c0*/  LDL.LU R108, [R1+0x36c8] ;  /* 0x0036c800016c7983 */ /* 0x000f280000300800 */
[----:B------:R-:W2:Y:S04]  /*414d0*/  LDL.LU R109, [R1+0x36c4] ;  /* 0x0036c400016d7983 */ /* 0x000ea80000300800 */
[----:B------:R-:W4:Y:S04]  /*414e0*/  LDL.LU R110, [R1+0x36c0] ;  /* 0x0036c000016e7983 */ /* 0x000f280000300800 */
[----:B------:R-:W2:Y:S01]  /*414f0*/  LDL.LU R111, [R1+0x36bc] ;  /* 0x0036bc00016f7983 */ /* 0x000ea20000300800 */
[----:B------:R-:W-:-:S02]  /*41500*/  PRMT R153, R113, 0x5410, R112 ;  /* 0x0000541071997816 */ /* 0x000fc40000000070 */
[----:B------:R-:W-:Y:S01]  /*41510*/  PRMT R21, R115, 0x5410, R114 ;  /* 0x0000541073157816 */ /* 0x000fe20000000072 */
        /* <DEDUP_REMOVED lines=18> */
[----:B------:R-:W2:Y:S04]  /*41640*/  LDL.LU R147, [R1+0x3680] ;  /* 0x0036800001937983 */ /* 0x000ea80000300800 */
[----:B------:R0:W-:Y:S04]  /*41650*/  STS.128 [R149+0x8000], R164 ;  /* 0x008000a495007388 */ /* 0x0001e80000000c00 */
[----:B------:R-:W2:Y:S04]  /*41660*/  LDL.LU R148, [R1+0x367c] ;  /* 0x00367c0001947983 */ /* 0x000ea80000300800 */
[----:B------:R1:W-:Y:S01]  /*41670*/  STS.128 [R149+0xc000], R160 ;  /* 0x00c000a095007388 */ /* 0x0003e20000000c00 */
[----:B0-----:R-:W-:-:S03]  /*41680*/  PRMT R164, R150, 0x5410, R18 ;  /* 0x0000541096a47816 */ /* 0x001fc60000000012 */
[----:B-1----:R-:W2:Y:S04]  /*41690*/  LDL.LU R149, [R1+0x3678] ;  /* 0x0036780001957983 */ /* 0x002ea80000300800 */
[----:B------:R-:W2:Y:S04]  /*416a0*/  LDL.LU R18, [R1+0x3674] ;  /* 0x0036740001127983 */ /* 0x000ea80000300800 */
[----:B------:R-:W2:Y:S01]  /*416b0*/  LDL.LU R150, [R1+0x3670] ;  /* 0x0036700001967983 */ /* 0x000ea20000300800 */
[----:B------:R-:W-:Y:S02]  /*416c0*/  PRMT R165, R171, 0x5410, R173 ;  /* 0x00005410aba57816 */ /* 0x000fe400000000ad */
[----:B------:R-:W-:Y:S01]  /*416d0*/  PRMT R166, R168, 0x5410, R169 ;  /* 0x00005410a8a67816 */ /* 0x000fe200000000a9 */
[----:B------:R-:W2:Y:S04]  /*416e0*/  LDL.LU R173, [R1+0x366c] ;  /* 0x00366c0001ad7983 */ /* 0x000ea80000300800 */
[----:B------:R-:W2:Y:S04]  /*416f0*/  LDL.LU R171, [R1+0x3668] ;  /* 0x0036680001ab7983 */ /* 0x000ea80000300800 */
[----:B------:R-:W2:Y:S04]  /*41700*/  LDL.LU R169, [R1+0x3664] ;  /* 0x0036640001a97983 */ /* 0x000ea80000300800 */
[----:B------:R-:W2:Y:S01]  /*41710*/  LDL.LU R168, [R1+0x3660] ;  /* 0x0036600001a87983 */ /* 0x000ea20000300800 */
[----:B------:R-:W-:-:S02]  /*41720*/  PRMT R167, R141, 0x5410, R151 ;  /* 0x000054108da77816 */ /* 0x000fc40000000097 */
[----:B------:R-:W-:Y:S01]  /*41730*/  PRMT R160, R143, 0x5410, R142 ;  /* 0x000054108fa07816 */ /* 0x000fe2000000008e */
[----:B------:R-:W2:Y:S04]  /*41740*/  LDL.LU R151, [R1+0x365c] ;  /* 0x00365c0001977983 */ /* 0x000ea80000300800 */
[----:B------:R-:W2:Y:S04]  /*41750*/  LDL.LU R141, [R1+0x3658] ;  /* 0x00365800018d7983 */ /* 0x000ea80000300800 */
[----:B------:R-:W2:Y:S04]  /*41760*/  LDL.LU R142, [R1+0x3654] ;  /* 0x00365400018e7983 */ /* 0x000ea80000300800 */
[----:B------:R-:W2:Y:S01]  /*41770*/  LDL.LU R143, [R1+0x3650] ;  /* 0x00365000018f7983 */ /* 0x000ea20000300800 */
[----:B------:R-:W-:-:S03]  /*41780*/  PRMT R161, R6, 0x5410, R7 ;  /* 0x0000541006a17816 */ /* 0x000fc60000000007 */
[----:B---3--:R0:W-:Y:S04]  /*41790*/  STS.128 [R125], R156 ;  /* 0x0000009c7d007388 */ /* 0x0081e80000000c00 */
[----:B------:R1:W-:Y:S04]  /*417a0*/  STS.128 [R125+0x4000], R152 ;  /* 0x004000987d007388 */ /* 0x0003e80000000c00 */
[----:B------:R3:W-:Y:S01]  /*417b0*/  STS.128 [R125+0x8000], R20 ;  /* 0x008000147d007388 */ /* 0x0007e20000000c00 */
[----:B0-----:R-:W-:Y:S02]  /*417c0*/  PRMT R156, R145, 0x5410, R144 ;  /* 0x00005410919c7816 */ /* 0x001fe40000000090 */
[----:B-1----:R-:W-:Y:S01]  /*417d0*/  PRMT R152, R15, 0x5410, R146 ;  /* 0x000054100f987816 */ /* 0x002fe20000000092 */
[----:B------:R-:W2:Y:S04]  /*417e0*/  LDL.LU R144, [R1+0x364c] ;  /* 0x00364c0001907983 */ /* 0x000ea80000300800 */
[----:B------:R-:W2:Y:S04]  /*417f0*/  LDL.LU R145, [R1+0x3648] ;  /* 0x0036480001917983 */ /* 0x000ea80000300800 */
[----:B------:R-:W2:Y:S04]  /*41800*/  LDL.LU R146, [R1+0x3644] ;  /* 0x0036440001927983 */ /* 0x000ea80000300800 */
[----:B------:R-:W4:Y:S01]  /*41810*/  LDL R15, [R1+0x1488] ;  /* 0x00148800010f7983 */ /* 0x000f220000100800 */
[----:B---3--:R-:W-:-:S03]  /*41820*/  PRMT R20, R8, 0x5410, R9 ;  /* 0x0000541008147816 */ /* 0x008fc60000000009 */
[----:B------:R-:W3:Y:S04]  /*41830*/  LDL.LU R9, [R1+0x3640] ;  /* 0x0036400001097983 */ /* 0x000ee80000300800 */
[----:B------:R-:W3:Y:S04]  /*41840*/  LDL.LU R8, [R1+0x363c] ;  /* 0x00363c0001087983 */ /* 0x000ee80000300800 */
[----:B------:R-:W3:Y:S04]  /*41850*/  LDL.LU R7, [R1+0x3638] ;  /* 0x0036380001077983 */ /* 0x000ee80000300800 */
[----:B------:R-:W3:Y:S01]  /*41860*/  LDL.LU R6, [R1+0x3634] ;  /* 0x0036340001067983 */ /* 0x000ee20000300800 */
[----:B------:R-:W-:-:S03]  /*41870*/  PRMT R157, R10, 0x5410, R5 ;  /* 0x000054100a9d7816 */ /* 0x000fc60000000005 */
[----:B------:R-:W3:Y:S04]  /*41880*/  LDL.LU R5, [R1+0x3630] ;  /* 0x0036300001057983 */ /* 0x000ee80000300800 */
[----:B------:R-:W2:Y:S01]  /*41890*/  LDL R10, [R1+0x2ca4] ;  /* 0x002ca400010a7983 */ /* 0x000ea20000100800 */
        /* <DEDUP_REMOVED lines=8> */
[----:B------:R-:W-:Y:S02]  /*41920*/  PRMT R22, R134, 0x5410, R135 ;  /* 0x0000541086167816 */ /* 0x000fe40000000087 */
[----:B------:R-:W-:Y:S01]  /*41930*/  PRMT R23, R126, 0x5410, R127 ;  /* 0x000054107e177816 */ /* 0x000fe2000000007f */
[----:B------:R-:W-:Y:S04]  /*41940*/  STS.128 [R125+0xc000], R164 ;  /* 0x00c000a47d007388 */ /* 0x000fe80000000c00 */
[----:B------:R-:W3:Y:S04]  /*41950*/  LDL.LU R4, [R1+0x362c] ;  /* 0x00362c0001047983 */ /* 0x000ee80000300800 */
[----:B------:R-:W3:Y:S04]  /*41960*/  LDL.LU R3, [R1+0x3628] ;  /* 0x0036280001037983 */ /* 0x000ee80000300800 */
[----:B----4-:R-:W-:Y:S04]  /*41970*/  STS.128 [R15], R160 ;  /* 0x000000a00f007388 */ /* 0x010fe80000000c00 */
[----:B------:R-:W-:Y:S04]  /*41980*/  STS.128 [R15+0x4000], R156 ;  /* 0x0040009c0f007388 */ /* 0x000fe80000000c00 */
[----:B------:R-:W-:Y:S04]  /*41990*/  STS.128 [R15+0x8000], R152 ;  /* 0x008000980f007388 */ /* 0x000fe80000000c00 */
[----:B------:R0:W-:Y:S04]  /*419a0*/  STS.128 [R15+0xc000], R20 ;  /* 0x00c000140f007388 */ /* 0x0001e80000000c00 */
[----:B--2---:R-:W-:Y:S04]  /*419b0*/  STS.U8 [R10+0x10000], R124 ;  /* 0x0100007c0a007388 */ /* 0x004fe80000000000 */
[----:B------:R-:W-:Y:S04]  /*419c0*/  STS.U8 [R10+0x10400], R123 ;  /* 0x0104007b0a007388 */ /* 0x000fe80000000000 */
        /* <DEDUP_REMOVED lines=30> */
[----:B---3--:R-:W-:Y:S04]  /*41bb0*/  STS.U8 [R9+0x10080], R92 ;  /* 0x0100805c09007388 */ /* 0x008fe80000000000 */
        /* <DEDUP_REMOVED lines=31> */
[----:B------:R-:W-:Y:S04]  /*41db0*/  STL [R1+0x2d38], R9 ;  /* 0x002d380901007387 */ /* 0x000fe80000100800 */
[----:B------:R1:W-:Y:S04]  /*41dc0*/  STS.U8 [R8+0x14100], R36 ;  /* 0x0141002408007388 */ /* 0x0003e80000000000 */
[----:B------:R2:W-:Y:S04]  /*41dd0*/  STS.U8 [R8+0x14500], R35 ;  /* 0x0145002308007388 */ /* 0x0005e80000000000 */
[----:B0-----:R-:W3:Y:S04]  /*41de0*/  LDL R21, [R1+0x1844] ;  /* 0x0018440001157983 */ /* 0x001ee80000100800 */
[----:B------:R-:W3:Y:S04]  /*41df0*/  LDL R20, [R1+0x2c70] ;  /* 0x002c700001147983 */ /* 0x000ee80000100800 */
[----:B------:R0:W-:Y:S04]  /*41e00*/  STS.U8 [R8+0x12900], R50 ;  /* 0x0129003208007388 */ /* 0x0001e80000000000 */
[----:B------:R4:W-:Y:S04]  /*41e10*/  STS.U8 [R8+0x12d00], R49 ;  /* 0x012d003108007388 */ /* 0x0009e80000000000 */
[----:B-1----:R-:W3:Y:S04]  /*41e20*/  LDL R36, [R1+0x2c68] ;  /* 0x002c680001247983 */ /* 0x002ee80000100800 */
[----:B--2---:R-:W2:Y:S04]  /*41e30*/  LDL R35, [R1+0x2c6c] ;  /* 0x002c6c0001237983 */ /* 0x004ea80000100800 */
[----:B0-----:R-:W2:Y:S04]  /*41e40*/  LDL R50, [R1+0x2c30] ;  /* 0x002c300001327983 */ /* 0x001ea80000100800 */
[----:B----4-:R-:W4:Y:S04]  /*41e50*/  LDL R49, [R1+0x2c34] ;  /* 0x002c340001317983 */ /* 0x010f280000100800 */
[----:B------:R0:W-:Y:S04]  /*41e60*/  STS.U8 [R8+0x14900], R33 ;  /* 0x0149002108007388 */ /* 0x0001e80000000000 */
[----:B------:R1:W-:Y:S04]  /*41e70*/  STS.U8 [R8+0x14d00], R31 ;  /* 0x014d001f08007388 */ /* 0x0003e80000000000 */
[----:B------:R1:W-:Y:S04]  /*41e80*/  STS.U8 [R8+0x12100], R52 ;  /* 0x0121003408007388 */ /* 0x0003e80000000000 */
[----:B------:R1:W-:Y:S04]  /*41e90*/  STS.U8 [R8+0x12500], R51 ;  /* 0x0125003308007388 */ /* 0x0003e80000000000 */
[----:B0-----:R-:W4:Y:S04]  /*41ea0*/  LDL R33, [R1+0x2c28] ;  /* 0x002c280001217983 */ /* 0x001f280000100800 */
[----:B-1----:R-:W4:Y:S04]  /*41eb0*/  LDL R31, [R1+0x2c2c] ;  /* 0x002c2c00011f7983 */ /* 0x002f280000100800 */
[----:B------:R-:W4:Y:S04]  /*41ec0*/  LDL R52, [R1+0x2bf0] ;  /* 0x002bf00001347983 */ /* 0x000f280000100800 */
[----:B------:R-:W4:Y:S04]  /*41ed0*/  LDL R51, [R1+0x2bf4] ;  /* 0x002bf40001337983 */ /* 0x000f280000100800 */
[----:B------:R0:W-:Y:S04]  /*41ee0*/  STS.U8 [R8+0x15100], R19 ;  /* 0x0151001308007388 */ /* 0x0001e80000000000 */
[----:B------:R1:W-:Y:S04]  /*41ef0*/  STS.U8 [R8+0x16100], R13 ;  /* 0x0161000d08007388 */ /* 0x0003e80000000000 */
[----:B0-----:R-:W4:Y:S04]  /*41f00*/  LDL R19, [R1+0x2be8] ;  /* 0x002be80001137983 */ /* 0x001f280000100800 */
[----:B-1----:R-:W4:Y:S04]  /*41f10*/  LDL R13, [R1+0x2bec] ;  /* 0x002bec00010d7983 */ /* 0x002f280000100800 */
[----:B------:R0:W-:Y:S04]  /*41f20*/  STS.U8 [R8+0x13100], R47 ;  /* 0x0131002f08007388 */ /* 0x0001e80000000000 */
[----:B------:R1:W-:Y:S04]  /*41f30*/  STS.U8 [R8+0x13500], R43 ;  /* 0x0135002b08007388 */ /* 0x0003e80000000000 */
[----:B------:R1:W-:Y:S04]  /*41f40*/  STS.U8 [R8+0x15500], R17 ;  /* 0x0155001108007388 */ /* 0x0003e80000000000 */
[----:B------:R1:W-:Y:S04]  /*41f50*/  STS.U8 [R8+0x15d00], R14 ;  /* 0x015d000e08007388 */ /* 0x0003e80000000000 */
[----:B0-----:R-:W4:Y:S04]  /*41f60*/  LDL R47, [R1+0x2bb0] ;  /* 0x002bb000012f7983 */ /* 0x001f280000100800 */
[----:B-1----:R-:W4:Y:S04]  /*41f70*/  LDL R43, [R1+0x2bb4] ;  /* 0x002bb400012b7983 */ /* 0x002f280000100800 */
[----:B------:R-:W4:Y:S04]  /*41f80*/  LDL.LU R9, [R1+0x1574] ;  /* 0x0015740001097983 */ /* 0x000f280000300800 */
[----:B------:R-:W4:Y:S04]  /*41f90*/  LDL.LU R244, [R1+0x156c] ;  /* 0x00156c0001f47983 */ /* 0x000f280000300800 */
[----:B------:R-:W4:Y:S04]  /*41fa0*/  LDL.LU R10, [R1+0x1578] ;  /* 0x00157800010a7983 */ /* 0x000f280000300800 */
[----:B------:R-:W4:Y:S04]  /*41fb0*/  LDL.LU R15, [R1+0x1570] ;  /* 0x00157000010f7983 */ /* 0x000f280000300800 */
[----:B------:R-:W4:Y:S04]  /*41fc0*/  LDL.LU R17, [R1+0x1568] ;  /* 0x0015680001117983 */ /* 0x000f280000300800 */
[----:B------:R-:W4:Y:S04]  /*41fd0*/  LDL.LU R14, [R1+0x153c] ;  /* 0x00153c00010e7983 */ /* 0x000f280000300800 */
[----:B------:R0:W-:Y:S04]  /*41fe0*/  STS.U8 [R8+0x15900], R16 ;  /* 0x0159001008007388 */ /* 0x0001e80000000000 */
[----:B------:R-:W4:Y:S04]  /*41ff0*/  LDL.LU R236, [R1+0x1534] ;  /* 0x0015340001ec7983 */ /* 0x000f280000300800 */
[----:B------:R1:W-:Y:S04]  /*42000*/  STS.U8 [R8+0x16500], R252 ;  /* 0x016500fc08007388 */ /* 0x0003e80000000000 */
[----:B------:R1:W-:Y:S04]  /*42010*/  STS.U8 [R8+0x16900], R251 ;  /* 0x016900fb08007388 */ /* 0x0003e80000000000 */
[----:B------:R1:W-:Y:S04]  /*42020*/  STS.U8 [R8+0x16d00], R250 ;  /* 0x016d00fa08007388 */ /* 0x0003e80000000000 */
[----:B------:R-:W-:Y:S04]  /*42030*/  STS.U8 [R8+0x10100], R60 ;  /* 0x0101003c08007388 */ /* 0x000fe80000000000 */
[----:B------:R-:W-:Y:S04]  /*42040*/  STS.U8 [R8+0x10500], R59 ;  /* 0x0105003b08007388 */ /* 0x000fe80000000000 */
[----:B------:R-:W-:Y:S04]  /*42050*/  STS.U8 [R8+0x10900], R58 ;  /* 0x0109003a08007388 */ /* 0x000fe80000000000 */
[----:B0-----:R-:W4:Y:S04]  /*42060*/  LDL.LU R16, [R1+0x152c] ;  /* 0x00152c0001107983 */ /* 0x001f280000300800 */
[----:B------:R-:W-:Y:S04]  /*42070*/  STS.U8 [R8+0x10d00], R57 ;  /* 0x010d003908007388 */ /* 0x000fe80000000000 */
[----:B-1----:R-:W4:Y:S04]  /*42080*/  LDL R252, [R1+0x14a8] ;  /* 0x0014a80001fc7983 */ /* 0x002f280000100800 */
[----:B------:R-:W4:Y:S04]  /*42090*/  LDL R251, [R1+0x14b0] ;  /* 0x0014b00001fb7983 */ /* 0x000f280000100800 */
[----:B------:R-:W4:Y:S04]  /*420a0*/  LDL.LU R250, [R1+0x14b8] ;  /* 0x0014b80001fa7983 */ /* 0x000f280000300800 */
        /* <DEDUP_REMOVED lines=10> */
[----:B------:R0:W-:Y:S04]  /*42150*/  STL [R1+0x2d3c], R8 ;  /* 0x002d3c0801007387 */ /* 0x0001e80000100800 */
[----:B------:R-:W-:Y:S04]  /*42160*/  STS.U8 [R7+0x10180], R245 ;  /* 0x010180f507007388 */ /* 0x000fe80000000000 */
[----:B------:R-:W-:Y:S04]  /*42170*/  STS.U8 [R7+0x10580], R243 ;  /* 0x010580f307007388 */ /* 0x000fe80000000000 */
[----:B------:R-:W-:Y:S04]  /*42180*/  STS.U8 [R7+0x10980], R242 ;  /* 0x010980f207007388 */ /* 0x000fe80000000000 */
[----:B------:R-:W-:Y:S04]  /*42190*/  STS.U8 [R7+0x10d80], R241 ;  /* 0x010d80f107007388 */ /* 0x000fe80000000000 */
[----:B------:R-:W-:Y:S04]  /*421a0*/  STS.U8 [R7+0x11180], R240 ;  /* 0x011180f007007388 */ /* 0x000fe80000000000 */
[----:B------:R-:W-:Y:S04]  /*421b0*/  STS.U8 [R7+0x11580], R239 ;  /* 0x011580ef07007388 */ /* 0x000fe80000000000 */
[----:B------:R-:W-:Y:S04]  /*421c0*/  STS.U8 [R7+0x11980], R238 ;  /* 0x011980ee07007388 */ /* 0x000fe80000000000 */
[----:B0-----:R-:W4:Y:S04]  /*421d0*/  LDL.LU R8, [R1+0x157c] ;  /* 0x00157c0001087983 */ /* 0x001f280000300800 */
        /* <DEDUP_REMOVED lines=60> */
[----:B------:R0:W-:Y:S01]  /*425a0*/  STL [R1+0x2d44], R6 ;  /* 0x002d440601007387 */ /* 0x0001e20000100800 */
[----:B------:R-:W-:-:S03]  /*425b0*/  PRMT R245, RZ, 0x7610, R245 ;  /* 0x00007610fff57816 */ /* 0x000fc600000000f5 */
[----:B0-----:R-:W4:Y:S04]  /*425c0*/  LDL.LU R6, [R1+0x15b0] ;  /* 0x0015b00001067983 */ /* 0x001f280000300800 */
[----:B------:R-:W4:Y:S04]  /*425d0*/  LDL R42, [R1+0x2ba8] ;  /* 0x002ba800012a7983 */ /* 0x000f280000100800 */
[----:B------:R-:W4:Y:S01]  /*425e0*/  LDL R38, [R1+0x2bac] ;  /* 0x002bac0001267983 */ /* 0x000f220000100800 */
[----:B------:R-:W-:Y:S02]  /*425f0*/  PRMT R243, RZ, 0x7610, R243 ;  /* 0x00007610fff37816 */ /* 0x000fe400000000f3 */
[----:B------:R-:W-:-:S02]  /*42600*/  PRMT R242, RZ, 0x7610, R242 ;  /* 0x00007610fff27816 */ /* 0x000fc400000000f2 */
        /* <DEDUP_REMOVED lines=45> */
[----:B------:R-:W-:Y:S01]  /*428e0*/  PRMT R197, RZ, 0x7610, R197 ;  /* 0x00007610ffc57816 */ /* 0x000fe200000000c5 */
[----:B------:R-:W4:Y:S04]  /*428f0*/  LDL R58, [R1+0x1778] ;  /* 0x00177800013a7983 */ /* 0x000f280000100800 */
[----:B------:R-:W4:Y:S04]  /*42900*/  LDL R57, [R1+0x177c] ;  /* 0x00177c0001397983 */ /* 0x000f280000100800 */
[----:B------:R-:W4:Y:S04]  /*42910*/  LDL R56, [R1+0x1770] ;  /* 0x0017700001387983 */ /* 0x000f280000100800 */
[----:B------:R-:W4:Y:S04]  /*42920*/  LDL R55, [R1+0x1774] ;  /* 0x0017740001377983 */ /* 0x000f280000100800 */
[----:B---3--:R2:W3:Y:S02]  /*42930*/  @!P0 LDG.E.U8 R245, desc[UR60][R20.64] ;  /* 0x0000003c14f58981 */ /* 0x0084e4000c1e1100 */
[----:B--2---:R-:W-:-:S02]  /*42940*/  @!P0 IMAD.MOV.U32 R20, RZ, RZ, R35 ;  /* 0x000000ffff148224 */ /* 0x004fc400078e0023 */
[----:B------:R-:W-:Y:S01]  /*42950*/  @!P0 IMAD.MOV.U32 R21, RZ, RZ, R36 ;  /* 0x000000ffff158224 */ /* 0x000fe200078e0024 */
[----:B------:R-:W2:Y:S04]  /*42960*/  LDL R35, [R1+0x2b74] ;  /* 0x002b740001237983 */ /* 0x000ea80000100800 */
        /* <DEDUP_REMOVED lines=32> */
[----:B--2---:R-:W-:-:S02]  /*42b70*/  @!P0 IMAD.MOV.U32 R20, RZ, RZ, R35 ;  /* 0x000000ffff148224 */ /* 0x004fc400078e0023 */
[----:B---3--:R-:W-:Y:S01]  /*42b80*/  @!P0 IMAD.MOV.U32 R21, RZ, RZ, R36 ;  /* 0x000000ffff158224 */ /* 0x008fe200078e0024 */
        /* <DEDUP_REMOVED lines=183> */
[----:B----4-:R-:W-:-:S02]  /*43700*/  @!P0 IMAD.MOV.U32 R20, RZ, RZ, R49 ;  /* 0x000000ffff148224 */ /* 0x010fc400078e0031 */
[----:B------:R-:W-:Y:S01]  /*43710*/  @!P0 IMAD.MOV.U32 R21, RZ, RZ, R50 ;  /* 0x000000ffff158224 */ /* 0x000fe200078e0032 */
[----:B------:R-:W-:Y:S01]  /*43720*/  PRMT R196, RZ, 0x7610, R196 ;  /* 0x00007610ffc47816 */ /* 0x000fe200000000c4 */
[----:B------:R-:W4:Y:S04]  /*43730*/  LDL R50, [R1+0x16f8] ;  /* 0x0016f80001327983 */ /* 0x000f280000100800 */
[----:B------:R0:W4:Y:S04]  /*43740*/  @!P0 LDG.E.U8 R198, desc[UR60][R20.64] ;  /* 0x0000003c14c68981 */ /* 0x000128000c1e1100 */
[----:B------:R-:W4:Y:S01]  /*43750*/  LDL R49, [R1+0x16fc] ;  /* 0x0016fc0001317983 */ /* 0x000f220000100800 */
        /* <DEDUP_REMOVED lines=17> */
[----:B------:R-:W-:-:S02]  /*43870*/  PRMT R193, RZ, 0x7610, R193 ;  /* 0x00007610ffc17816 */ /* 0x000fc400000000c1 */
[----:B------:R-:W-:Y:S01]  /*43880*/  PRMT R192, RZ, 0x7610, R192 ;  /* 0x00007610ffc07816 */ /* 0x000fe200000000c0 */
[----:B0-----:R-:W-:Y:S02]  /*43890*/  @!P0 IMAD.MOV.U32 R21, RZ, RZ, R42 ;  /* 0x000000ffff158224 */ /* 0x001fe400078e002a */
        /* <DEDUP_REMOVED lines=44> */
[----:B------:R-:W-:Y:S02]  /*43b60*/  PRMT R183, RZ, 0x7610, R183 ;  /* 0x00007610ffb77816 */ /* 0x000fe400000000b7 */
[----:B------:R-:W-:Y:S01]  /*43b70*/  PRMT R182, RZ, 0x7610, R182 ;  /* 0x00007610ffb67816 */ /* 0x000fe200000000b6 */
[----:B------:R-:W4:Y:S04]  /*43b80*/  LDL.LU R47, [R1+0x1538] ;  /* 0x00153800012f7983 */ /* 0x000f280000300800 */
[----:B------:R0:W4:Y:S04]  /*43b90*/  @!P0 LDG.E.U8 R185, desc[UR60][R20.64] ;  /* 0x0000003c14b98981 */ /* 0x000128000c1e1100 */
[----:B------:R-:W4:Y:S04]  /*43ba0*/  LDL R52, [R1+0x1730] ;  /* 0x0017300001347983 */ /* 0x000f280000100800 */
[----:B------:R-:W4:Y:S04]  /*43bb0*/  LDL R51, [R1+0x1734] ;  /* 0x0017340001337983 */ /* 0x000f280000100800 */
[----:B------:R-:W4:Y:S04]  /*43bc0*/  LDL R50, [R1+0x16f0] ;  /* 0x0016f00001327983 */ /* 0x000f280000100800 */
[----:B------:R-:W4:Y:S04]  /*43bd0*/  LDL R49, [R1+0x16f4] ;  /* 0x0016f40001317983 */ /* 0x000f280000100800 */
[----:B------:R-:W4:Y:S01]  /*43be0*/  LDL R43, [R1+0x16b0] ;  /* 0x0016b000012b7983 */ /* 0x000f220000100800 */
[----:B0-----:R-:W-:-:S02]  /*43bf0*/  @!P0 IMAD.MOV.U32 R20, RZ, RZ, R38 ;  /* 0x000000ffff148224 */ /* 0x001fc400078e0026 */
[----:B------:R-:W-:Y:S02]  /*43c00*/  @!P0 IMAD.MOV.U32 R21, RZ, RZ, R42 ;  /* 0x000000ffff158224 */ /* 0x000fe400078e002a */
[----:B------:R-:W4:Y:S04]  /*43c10*/  LDL R42, [R1+0x16b4] ;  /* 0x0016b400012a7983 */ /* 0x000f280000100800 */
[----:B------:R2:W4:Y:S02]  /*43c20*/  @!P0 LDG.E.U8 R184, desc[UR60][R20.64] ;  /* 0x0000003c14b88981 */ /* 0x000524000c1e1100 */
[----:B--2---:R-:W-:Y:S02]  /*43c30*/  @!P0 IMAD.MOV.U32 R20, RZ, RZ, R35 ;  /* 0x000000ffff148224 */ /* 0x004fe400078e0023 */
[----:B---3--:R-:W-:-:S02]  /*43c40*/  @!P0 IMAD.MOV.U32 R21, RZ, RZ, R36 ;  /* 0x000000ffff158224 */ /* 0x008fc400078e0024 */
[----:B------:R-:W2:Y:S04]  /*43c50*/  LDL R36, [R1+0x1670] ;  /* 0x0016700001247983 */ /* 0x000ea80000100800 */
[----:B------:R4:W3:Y:S02]  /*43c60*/  @!P0 LDG.E.U8 R183, desc[UR60][R20.64] ;  /* 0x0000003c14b78981 */ /* 0x0008e4000c1e1100 */
[----:B----4-:R-:W-:Y:S02]  /*43c70*/  @!P0 IMAD.MOV.U32 R20, RZ, RZ, R31 ;  /* 0x000000ffff148224 */ /* 0x010fe400078e001f */
[----:B------:R-:W-:Y:S01]  /*43c80*/  @!P0 IMAD.MOV.U32 R21, RZ, RZ, R33 ;  /* 0x000000ffff158224 */ /* 0x000fe200078e0021 */
[----:B------:R-:W4:Y:S04]  /*43c90*/  LDL R31, [R1+0x1630] ;  /* 0x00163000011f7983 */ /* 0x000f280000100800 */
[----:B------:R-:W2:Y:S04]  /*43ca0*/  LDL R33, [R1+0x1674] ;  /* 0x0016740001217983 */ /* 0x000ea80000100800 */
[----:B------:R0:W3:Y:S02]  /*43cb0*/  @!P0 LDG.E.U8 R182, desc[UR60][R20.64] ;  /* 0x0000003c14b68981 */ /* 0x0000e4000c1e1100 */
[----:B0-----:R-:W-:-:S02]  /*43cc0*/  @!P0 IMAD.MOV.U32 R20, RZ, RZ, R13 ;  /* 0x000000ffff148224 */ /* 0x001fc400078e000d */
[----:B------:R-:W-:Y:S01]  /*43cd0*/  @!P0 IMAD.MOV.U32 R21, RZ, RZ, R19 ;  /* 0x000000ffff158224 */ /* 0x000fe200078e0013 */
[----:B------:R-:W3:Y:S04]  /*43ce0*/  LDL R13, [R1+0x15f4] ;  /* 0x0015f400010d7983 */ /* 0x000ee80000100800 */
[----:B------:R-:W3:Y:S04]  /*43cf0*/  LDL R19, [R1+0x1634] ;  /* 0x0016340001137983 */ /* 0x000ee80000100800 */
[----:B------:R-:W4:Y:S04]  /*43d00*/  LDL.LU R38, [R1+0x14f8] ;  /* 0x0014f80001267983 */ /* 0x000f280000300800 */
[----:B------:R-:W2:Y:S04]  /*43d10*/  LDL.LU R35, [R1+0x14fc] ;  /* 0x0014fc0001237983 */ /* 0x000ea80000300800 */
[----:B------:R-:W3:Y:S01]  /*43d20*/  LDL.LU R172, [R1+0x14bc] ;  /* 0x0014bc0001ac7983 */ /* 0x000ee20000300800 */
[----:B------:R-:W-:-:S02]  /*43d30*/  PRMT R181, RZ, 0x7610, R181 ;  /* 0x00007610ffb57816 */ /* 0x000fc400000000b5 */
[----:B------:R-:W-:-:S04]  /*43d40*/  PRMT R180, RZ, 0x7610, R180 ;  /* 0x00007610ffb47816 */ /* 0x000fc800000000b4 */
[----:B------:R0:W3:Y:S04]  /*43d50*/  @!P0 LDG.E.U8 R181, desc[UR60][R20.64] ;  /* 0x0000003c14b58981 */ /* 0x0000e8000c1e1100 */
[----:B------:R1:W-:Y:S01]  /*43d60*/  STS.U8 [R5+0x10280], R179 ;  /* 0x010280b305007388 */ /* 0x0003e20000000000 */
[----:B0-----:R-:W-:Y:S02]  /*43d70*/  @!P0 IMAD.MOV.U32 R20, RZ, RZ, R8 ;  /* 0x000000ffff148224 */ /* 0x001fe400078e0008 */
[----:B------:R-:W-:Y:S01]  /*43d80*/  @!P0 IMAD.MOV.U32 R21, RZ, RZ, R10 ;  /* 0x000000ffff158224 */ /* 0x000fe200078e000a */
[----:B-1----:R-:W-:-:S04]  /*43d90*/  PRMT R179, RZ, 0x7610, R179 ;  /* 0x00007610ffb37816 */ /* 0x002fc800000000b3 */
[----:B------:R0:W3:Y:S04]  /*43da0*/  @!P0 LDG.E.U8 R180, desc[UR60][R20.64] ;  /* 0x0000003c14b48981 */ /* 0x0000e8000c1e1100 */
[----:B------:R1:W-:Y:S01]  /*43db0*/  STS.U8 [R5+0x10680], R178 ;  /* 0x010680b205007388 */ /* 0x0003e20000000000 */
[----:B0-----:R-:W-:Y:S01]  /*43dc0*/  @!P0 IMAD.MOV.U32 R20, RZ, RZ, R14 ;  /* 0x000000ffff148224 */ /* 0x001fe200078e000e */
[----:B-1----:R-:W-:Y:S02]  /*43dd0*/  PRMT R178, RZ, 0x7610, R178 ;  /* 0x00007610ffb27816 */ /* 0x002fe400000000b2 */
[----:B------:R0:W-:Y:S04]  /*43de0*/  STS.U8 [R5+0x10a80], R177 ;  /* 0x010a80b105007388 */ /* 0x0001e80000000000 */
[----:B------:R1:W-:Y:S01]  /*43df0*/  STS.U8 [R5+0x10e80], R176 ;  /* 0x010e80b005007388 */ /* 0x0003e20000000000 */
[----:B0-----:R-:W-:-:S02]  /*43e00*/  PRMT R177, RZ, 0x7610, R177 ;  /* 0x00007610ffb17816 */ /* 0x001fc400000000b1 */
[----:B-1----:R-:W-:Y:S01]  /*43e10*/  PRMT R176, RZ, 0x7610, R176 ;  /* 0x00007610ffb07816 */ /* 0x002fe200000000b0 */
[----:B------:R0:W-:Y:S04]  /*43e20*/  STL [R1+0x2d4c], R8 ;  /* 0x002d4c0801007387 */ /* 0x0001e80000100800 */
[----:B------:R1:W-:Y:S04]  /*43e30*/  STS.U8 [R5+0x11280], R175 ;  /* 0x011280af05007388 */ /* 0x0003e80000000000 */
[----:B------:R1:W-:Y:S04]  /*43e40*/  STS.U8 [R5+0x11680], R174 ;  /* 0x011680ae05007388 */ /* 0x0003e80000000000 */
[----:B0-----:R-:W3:Y:S04]  /*43e50*/  LDL.LU R8, [R1+0x15b4] ;  /* 0x0015b40001087983 */ /* 0x001ee80000300800 */
[----:B------:R0:W-:Y:S01]  /*43e60*/  STL [R1+0x2d48], R10 ;  /* 0x002d480a01007387 */ /* 0x0001e20000100800 */
[----:B-1----:R-:W-:-:S02]  /*43e70*/  PRMT R175, RZ, 0x7610, R175 ;  /* 0x00007610ffaf7816 */ /* 0x002fc400000000af */
[----:B------:R-:W-:Y:S01]  /*43e80*/  PRMT R174, RZ, 0x7610, R174 ;  /* 0x00007610ffae7816 */ /* 0x000fe200000000ae */
[----:B0-----:R-:W3:Y:S04]  /*43e90*/  LDL.LU R10, [R1+0x15ac] ;  /* 0x0015ac00010a7983 */ /* 0x001ee80000300800 */
[----:B------:R0:W-:Y:S01]  /*43ea0*/  STL [R1+0x2d50], R14 ;  /* 0x002d500e01007387 */ /* 0x0001e20000100800 */
[----:B------:R-:W-:-:S03]  /*43eb0*/  PRMT R167, RZ, 0x7610, R167 ;  /* 0x00007610ffa77816 */ /* 0x000fc600000000a7 */
[----:B0-----:R-:W3:Y:S01]  /*43ec0*/  LDL.LU R14, [R1+0x15e8] ;  /* 0x0015e800010e7983 */ /* 0x001ee20000300800 */
[----:B------:R-:W-:-:S05]  /*43ed0*/  @!P0 IMAD.MOV.U32 R21, RZ, RZ, R47 ;  /* 0x000000ffff158224 */ /* 0x000fca00078e002f */
[----:B------:R4:W3:Y:S04]  /*43ee0*/  @!P0 LDG.E.U8 R179, desc[UR60][R20.64] ;  /* 0x0000003c14b38981 */ /* 0x0008e8000c1e1100 */
[----:B------:R0:W-:Y:S01]  /*43ef0*/  STL [R1+0x2d54], R250 ;  /* 0x002d54fa01007387 */ /* 0x0001e20000100800 */
[----:B------:R-:W-:Y:S01]  /*43f00*/  PRMT R166, RZ, 0x7610, R166 ;  /* 0x00007610ffa67816 */ /* 0x000fe200000000a6 */
[----:B----4-:R-:W-:Y:S02]  /*43f10*/  @!P0 IMAD.MOV.U32 R21, RZ, RZ, R38 ;  /* 0x000000ffff158224 */ /* 0x010fe400078e0026 */
[----:B--2---:R-:W-:-:S05]  /*43f20*/  @!P0 IMAD.MOV.U32 R20, RZ, RZ, R35 ;  /* 0x000000ffff148224 */ /* 0x004fca00078e0023 */
[----:B------:R3:W2:Y:S02]  /*43f30*/  @!P0 LDG.E.U8 R178, desc[UR60][R20.64] ;  /* 0x0000003c14b28981 */ /* 0x0006a4000c1e1100 */
[----:B---3--:R-:W-:Y:S02]  /*43f40*/  @!P0 IMAD.MOV.U32 R20, RZ, RZ, R172 ;  /* 0x000000ffff148224 */ /* 0x008fe400078e00ac */
[----:B------:R-:W-:Y:S02]  /*43f50*/  @!P0 IMAD.MOV.U32 R21, RZ, RZ, R250 ;  /* 0x000000ffff158224 */ /* 0x000fe400078e00fa */
[----:B0-----:R-:W3:Y:S04]  /*43f60*/  LDL.LU R250, [R1+0x15f0] ;  /* 0x0015f00001fa7983 */ /* 0x001ee80000300800 */
[----:B------:R0:W4:Y:S02]  /*43f70*/  @!P0 LDG.E.U8 R177, desc[UR60][R20.64] ;  /* 0x0000003c14b18981 */ /* 0x000124000c1e1100 */
[----:B0-----:R-:W-:-:S02]  /*43f80*/  @!P0 IMAD.MOV.U32 R20, RZ, RZ, R51 ;  /* 0x000000ffff148224 */ /* 0x001fc400078e0033 */
[----:B------:R-:W-:-:S05]  /*43f90*/  @!P0 IMAD.MOV.U32 R21, RZ, RZ, R52 ;  /* 0x000000ffff158224 */ /* 0x000fca00078e0034 */
[----:B------:R0:W4:Y:S02]  /*43fa0*/  @!P0 LDG.E.U8 R176, desc[UR60][R20.64] ;  /* 0x0000003c14b08981 */ /* 0x000124000c1e1100 */
[----:B0-----:R-:W-:Y:S02]  /*43fb0*/  @!P0 IMAD.MOV.U32 R20, RZ, RZ, R49 ;  /* 0x000000ffff148224 */ /* 0x001fe400078e0031 */
[----:B------:R-:W-:Y:S01]  /*43fc0*/  @!P0 IMAD.MOV.U32 R21, RZ, RZ, R50 ;  /* 0x000000ffff158224 */ /* 0x000fe200078e0032 */
[----:B------:R-:W2:Y:S04]  /*43fd0*/  LDL R49, [R1+0x1728] ;  /* 0x0017280001317983 */ /* 0x000ea80000100800 */
[----:B------:R0:W4:Y:S02]  /*43fe0*/  @!P0 LDG.E.U8 R175, desc[UR60][R20.64] ;  /* 0x0000003c14af8981 */ /* 0x000124000c1e1100 */
[----:B0-----:R-:W-:-:S02]  /*43ff0*/  @!P0 IMAD.MOV.U32 R20, RZ, RZ, R42 ;  /* 0x000000ffff148224 */ /* 0x001fc400078e002a */
[----:B------:R-:W-:Y:S02]  /*44000*/  @!P0 IMAD.MOV.U32 R21, RZ, RZ, R43 ;  /* 0x000000ffff158224 */ /* 0x000fe400078e002b */
[----:B------:R-:W2:Y:S04]  /*44010*/  LDL R43, [R1+0x172c] ;  /* 0x00172c00012b7983 */ /* 0x000ea80000100800 */
[----:B------:R0:W4:Y:S02]  /*44020*/  @!P0 LDG.E.U8 R174, desc[UR60][R20.64] ;  /* 0x0000003c14ae8981 */ /* 0x000124000c1e1100 */
[----:B0-----:R-:W-:Y:S02]  /*44030*/  @!P0 IMAD.MOV.U32 R20, RZ, RZ, R33 ;  /* 0x000000ffff148224 */ /* 0x001fe400078e0021 */
[----:B------:R-:W-:-:S02]  /*44040*/  @!P0 IMAD.MOV.U32 R21, RZ, RZ, R36 ;  /* 0x000000ffff158224 */ /* 0x000fc400078e0024 */
[----:B------:R-:W4:Y:S04]  /*44050*/  LDL R36, [R1+0x16e8] ;  /* 0x0016e80001247983 */ /* 0x000f280000100800 */
[----:B------:R0:W4:Y:S02]  /*44060*/  @!P0 LDG.E.U8 R167, desc[UR60][R20.64] ;  /* 0x0000003c14a78981 */ /* 0x000124000c1e1100 */
[----:B0-----:R-:W-:Y:S02]  /*44070*/  @!P0 IMAD.MOV.U32 R21, RZ, RZ, R31 ;  /* 0x000000ffff158224 */ /* 0x001fe400078e001f */
[----:B------:R-:W4:Y:S04]  /*44080*/  LDL R31, [R1+0x16ec] ;  /* 0x0016ec00011f7983 */ /* 0x000f280000100800 */
[----:B------:R-:W2:Y:S01]  /*44090*/  LDL.LU R42, [R1+0x14f0] ;  /* 0x0014f000012a7983 */ /* 0x000ea20000300800 */
[----:B------:R-:W-:-:S03]  /*440a0*/  @!P0 IMAD.MOV.U32 R20, RZ, RZ, R19 ;  /* 0x000000ffff148224 */ /* 0x000fc600078e0013 */
[----:B------:R-:W4:Y:S04]  /*440b0*/  LDL.LU R33, [R1+0x14f4] ;  /* 0x0014f40001217983 */ /* 0x000f280000300800 */
[----:B------:R-:W2:Y:S04]  /*440c0*/  LDL.LU R19, [R1+0x1530] ;  /* 0x0015300001137983 */ /* 0x000ea80000300800 */
[----:B------:R0:W4:Y:S02]  /*440d0*/  @!P0 LDG.E.U8 R166, desc[UR60][R20.64] ;  /* 0x0000003c14a68981 */ /* 0x000124000c1e1100 */
[----:B0-----:R-:W-:-:S02]  /*440e0*/  @!P0 IMAD.MOV.U32 R20, RZ, RZ, R13 ;  /* 0x000000ffff148224 */ /* 0x001fc400078e000d */
[----:B------:R-:W4:Y:S01]  /*440f0*/  LDL.LU R13, [R1+0x14b4] ;  /* 0x0014b400010d7983 */ /* 0x000f220000300800 */
[----:B------:R-:W-:Y:S02]  /*44100*/  PRMT R165, RZ, 0x7610, R165 ;  /* 0x00007610ffa57816 */ /* 0x000fe400000000a5 */
[----:B------:R-:W-:Y:S02]  /*44110*/  PRMT R164, RZ, 0x7610, R164 ;  /* 0x00007610ffa47816 */ /* 0x000fe400000000a4 */
[----:B------:R-:W-:Y:S02]  /*44120*/  PRMT R163, RZ, 0x7610, R163 ;  /* 0x00007610ffa37816 */ /* 0x000fe400000000a3 */
[----:B------:R-:W-:Y:S02]  /*44130*/  PRMT R162, RZ, 0x7610, R162 ;  /* 0x00007610ffa27816 */ /* 0x000fe400000000a2 */
[----:B------:R-:W-:Y:S02]  /*44140*/  PRMT R161, RZ, 0x7610, R161 ;  /* 0x00007610ffa17816 */ /* 0x000fe400000000a1 */
[----:B------:R-:W-:-:S02]  /*44150*/  PRMT R160, RZ, 0x7610, R160 ;  /* 0x00007610ffa07816 */ /* 0x000fc400000000a0 */
[----:B------:R-:W-:Y:S01]  /*44160*/  PRMT R159, RZ, 0x7610, R159 ;  /* 0x00007610ff9f7816 */ /* 0x000fe2000000009f */
[----:B---3--:R-:W-:-:S05]  /*44170*/  @!P0 IMAD.MOV.U32 R21, RZ, RZ, R250 ;  /* 0x000000ffff158224 */ /* 0x008fca00078e00fa */
[----:B------:R0:W3:Y:S02]  /*44180*/  @!P0 LDG.E.U8 R165, desc[UR60][R20.64] ;  /* 0x0000003c14a58981 */ /* 0x0000e4000c1e1100 */
[----:B0-----:R-:W-:Y:S02]  /*44190*/  @!P0 IMAD.MOV.U32 R20, RZ, RZ, R8 ;  /* 0x000000ffff148224 */ /* 0x001fe400078e0008 */
[----:B------:R-:W-:-:S05]  /*441a0*/  @!P0 IMAD.MOV.U32 R21, RZ, RZ, R6 ;  /* 0x000000ffff158224 */ /* 0x000fca00078e0006 */
[----:B------:R0:W3:Y:S04]  /*441b0*/  @!P0 LDG.E.U8 R164, desc[UR60][R20.64] ;  /* 0x0000003c14a48981 */ /* 0x0000e8000c1e1100 */
[----:B------:R1:W-:Y:S01]  /*441c0*/  STL [R1+0x2d58], R250 ;  /* 0x002d58fa01007387 */ /* 0x0003e20000100800 */
[----:B0-----:R-:W-:Y:S02]  /*441d0*/  @!P0 IMAD.MOV.U32 R20, RZ, RZ, R9 ;  /* 0x000000ffff148224 */ /* 0x001fe400078e0009 */
[----:B------:R-:W-:Y:S01]  /*441e0*/  @!P0 IMAD.MOV.U32 R21, RZ, RZ, R15 ;  /* 0x000000ffff158224 */ /* 0x000fe200078e000f */
[----:B-1----:R-:W3:Y:S04]  /*441f0*/  LDL.LU R250, [R1+0x15ec] ;  /* 0x0015ec0001fa7983 */ /* 0x002ee80000300800 */
[----:B------:R0:W-:Y:S04]  /*44200*/  STL [R1+0x2d60], R8 ;  /* 0x002d600801007387 */ /* 0x0001e80000100800 */
[----:B------:R1:W3:Y:S04]  /*44210*/  @!P0 LDG.E.U8 R163, desc[UR60][R20.64] ;  /* 0x0000003c14a38981 */ /* 0x0002e8000c1e1100 */
[----:B0-----:R-:W3:Y:S01]  /*44220*/  LDL.LU R8, [R1+0x162c] ;  /* 0x00162c0001087983 */ /* 0x001ee20000300800 */
[----:B-1----:R-:W-:-:S03]  /*44230*/  @!P0 IMAD.MOV.U32 R20, RZ, RZ, R236 ;  /* 0x000000ffff148224 */ /* 0x002fc600078e00ec */
[----:B------:R0:W-:Y:S04]  /*44240*/  STL [R1+0x2d5c], R6 ;  /* 0x002d5c0601007387 */ /* 0x0001e80000100800 */
[----:B0-----:R-:W3:Y:S04]  /*44250*/  LDL.LU R6, [R1+0x1628] ;  /* 0x0016280001067983 */ /* 0x001ee80000300800 */
[----:B------:R0:W-:Y:S04]  /*44260*/  STL [R1+0x2d68], R9 ;  /* 0x002d680901007387 */ /* 0x0001e80000100800 */
[----:B0-----:R-:W3:Y:S01]  /*44270*/  LDL.LU R9, [R1+0x166c] ;  /* 0x00166c0001097983 */ /* 0x001ee20000300800 */
[----:B--2---:R-:W-:-:S03]  /*44280*/  @!P0 IMAD.MOV.U32 R21, RZ, RZ, R19 ;  /* 0x000000ffff158224 */ /* 0x004fc600078e0013 */
[----:B------:R0:W-:Y:S04]  /*44290*/  STL [R1+0x2d64], R15 ;  /* 0x002d640f01007387 */ /* 0x0001e80000100800 */
[----:B------:R4:W2:Y:S04]  /*442a0*/  @!P0 LDG.E.U8 R162, desc[UR60][R20.64] ;  /* 0x0000003c14a28981 */ /* 0x0008a8000c1e1100 */
[----:B0-----:R-:W2:Y:S01]  /*442b0*/  LDL.LU R15, [R1+0x1668] ;  /* 0x00166800010f7983 */ /* 0x001ea20000300800 */
[----:B----4-:R-:W-:Y:S02]  /*442c0*/  @!P0 IMAD.MOV.U32 R20, RZ, RZ, R33 ;  /* 0x000000ffff148224 */ /* 0x010fe400078e0021 */
[----:B------:R-:W-:Y:S01]  /*442d0*/  @!P0 IMAD.MOV.U32 R21, RZ, RZ, R42 ;  /* 0x000000ffff158224 */ /* 0x000fe200078e002a */
[----:B------:R0:W-:Y:S04]  /*442e0*/  STL [R1+0x2d6c], R236 ;  /* 0x002d6cec01007387 */ /* 0x0001e80000100800 */
[----:B------:R1:W4:Y:S04]  /*442f0*/  @!P0 LDG.E.U8 R161, desc[UR60][R20.64] ;  /* 0x0000003c14a18981 */ /* 0x000328000c1e1100 */
[----:B0-----:R-:W3:Y:S04]  /*44300*/  LDL.LU R236, [R1+0x16a8] ;  /* 0x0016a80001ec7983 */ /* 0x001ee80000300800 */
[----:B------:R0:W-:Y:S01]  /*44310*/  STL [R1+0x2d70], R251 ;  /* 0x002d70fb01007387 */ /* 0x0001e20000100800 */
[----:B-1----:R-:W-:-:S03]  /*44320*/  @!P0 IMAD.MOV.U32 R21, RZ, RZ, R251 ;  /* 0x000000ffff158224 */ /* 0x002fc600078e00fb */
[----:B0-----:R-:W2:Y:S01]  /*44330*/  LDL.LU R251, [R1+0x16ac] ;  /* 0x0016ac0001fb7983 */ /* 0x001ea20000300800 */
[----:B------:R-:W-:-:S05]  /*44340*/  @!P0 IMAD.MOV.U32 R20, RZ, RZ, R13 ;  /* 0x000000ffff148224 */ /* 0x000fca00078e000d */
[----:B------:R0:W4:Y:S02]  /*44350*/  @!P0 LDG.E.U8 R160, desc[UR60][R20.64] ;  /* 0x0000003c14a08981 */ /* 0x000124000c1e1100 */
[----:B0-----:R-:W-:Y:S02]  /*44360*/  @!P0 IMAD.MOV.U32 R20, RZ, RZ, R43 ;  /* 0x000000ffff148224 */ /* 0x001fe400078e002b */
[----:B------:R-:W-:Y:S01]  /*44370*/  @!P0 IMAD.MOV.U32 R21, RZ, RZ, R49 ;  /* 0x000000ffff158224 */ /* 0x000fe200078e0031 */
[----:B------:R-:W4:Y:S04]  /*44380*/  LDL.LU R43, [R1+0x14e8] ;  /* 0x0014e800012b7983 */ /* 0x000f280000300800 */
[----:B------:R0:W4:Y:S02]  /*44390*/  @!P0 LDG.E.U8 R159, desc[UR60][R20.64] ;  /* 0x0000003c149f8981 */ /* 0x000124000c1e1100 */
[----:B0-----:R-:W-:-:S02]  /*443a0*/  @!P0 IMAD.MOV.U32 R21, RZ, RZ, R36 ;  /* 0x000000ffff158224 */ /* 0x001fc400078e0024 */
[----:B------:R-:W4:Y:S01]  /*443b0*/  LDL.LU R36, [R1+0x1528] ;  /* 0x0015280001247983 */ /* 0x000f220000300800 */
[----:B------:R-:W-:-:S03]  /*443c0*/  @!P0 IMAD.MOV.U32 R20, RZ, RZ, R31 ;  /* 0x000000ffff148224 */ /* 0x000fc600078e001f */
[----:B------:R-:W4:Y:S01]  /*443d0*/  LDL.LU R31, [R1+0x14ec] ;  /* 0x0014ec00011f7983 */ /* 0x000f220000300800 */
[----:B------:R-:W-:Y:S02]  /*443e0*/  PRMT R158, RZ, 0x7610, R158 ;  /* 0x00007610ff9e7816 */ /* 0x000fe4000000009e */
[----:B------:R-:W-:-:S04]  /*443f0*/  PRMT R157, RZ, 0x7610, R157 ;  /* 0x00007610ff9d7816 */ /* 0x000fc8000000009d */
[----:B------:R3:W4:Y:S01]  /*44400*/  @!P0 LDG.E.U8 R158, desc[UR60][R20.64] ;  /* 0x0000003c149e8981 */ /* 0x000722000c1e1100 */
[----:B------:R-:W-:Y:S02]  /*44410*/  PRMT R156, RZ, 0x7610, R156 ;  /* 0x00007610ff9c7816 */ /* 0x000fe4000000009c */
[----:B------:R-:W-:Y:S02]  /*44420*/  PRMT R155, RZ, 0x7610, R155 ;  /* 0x00007610ff9b7816 */ /* 0x000fe4000000009b */
[----:B------:R-:W-:Y:S01]  /*44430*/  PRMT R154, RZ, 0x7610, R154 ;  /* 0x00007610ff9a7816 */ /* 0x000fe2000000009a */
[----:B------:R-:W-:Y:S04]  /*44440*/  STL.64 [R1+0x3000], R150 ;  /* 0x0030009601007387 */ /* 0x000fe80000100a00 */
[----:B------:R-:W-:Y:S04]  /*44450*/  STL.64 [R1+0x2ff8], R148 ;  /* 0x002ff89401007387 */ /* 0x000fe80000100a00 */
[----:B------:R-:W-:Y:S01]  /*44460*/  STL [R1+0x2ff4], R147 ;  /* 0x002ff49301007387 */ /* 0x000fe20000100800 */
[----:B------:R-:W-:-:S03]  /*44470*/  PRMT R153, RZ, 0x7610, R153 ;  /* 0x00007610ff997816 */ /* 0x000fc60000000099 */
[----:B------:R-:W-:Y:S04]  /*44480*/  STL [R1+0x2ff0], R48 ;  /* 0x002ff03001007387 */ /* 0x000fe80000100800 */
[----:B------:R-:W-:Y:S04]  /*44490*/  STL.64 [R1+0x2fe8], R46 ;  /* 0x002fe82e01007387 */ /* 0x000fe80000100a00 */
[----:B------:R-:W-:Y:S01]  /*444a0*/  STL.64 [R1+0x2fe0], R44 ;  /* 0x002fe02c01007387 */ /* 0x000fe20000100a00 */
[----:B------:R-:W-:Y:S02]  /*444b0*/  PRMT R152, RZ, 0x7610, R152 ;  /* 0x00007610ff987816 */ /* 0x000fe40000000098 */
[----:B------:R-:W-:-:S02]  /*444c0*/  PRMT R23, RZ, 0x7610, R23 ;  /* 0x00007610ff177816 */ /* 0x000fc40000000017 */
[----:B------:R-:W-:Y:S01]  /*444d0*/  PRMT R22, RZ, 0x7610, R22 ;  /* 0x00007610ff167816 */ /* 0x000fe20000000016 */
[----:B------:R0:W-:Y:S02]  /*444e0*/  STS.U8 [R5+0x11a80], R11 ;  /* 0x011a800b05007388 */ /* 0x0001e40000000000 */
[----:B0-----:R-:W-:Y:S01]  /*444f0*/  PRMT R11, RZ, 0x7610, R11 ;  /* 0x00007610ff0b7816 */ /* 0x001fe2000000000b */
[----:B---3--:R-:W-:Y:S02]  /*44500*/  @!P0 IMAD.MOV.U32 R21, RZ, RZ, R236 ;  /* 0x000000ffff158224 */ /* 0x008fe400078e00ec */
[----:B--2---:R-:W-:-:S05]  /*44510*/  @!P0 IMAD.MOV.U32 R20, RZ, RZ, R251 ;  /* 0x000000ffff148224 */ /* 0x004fca00078e00fb */
[----:B------:R0:W2:Y:S02]  /*44520*/  @!P0 LDG.E.U8 R157, desc[UR60][R20.64] ;  /* 0x0000003c149d8981 */ /* 0x0000a4000c1e1100 */
[----:B0-----:R-:W-:Y:S02]  /*44530*/  @!P0 IMAD.MOV.U32 R20, RZ, RZ, R9 ;  /* 0x000000ffff148224 */ /* 0x001fe400078e0009 */
[----:B------:R-:W-:-:S05]  /*44540*/  @!P0 IMAD.MOV.U32 R21, RZ, RZ, R15 ;  /* 0x000000ffff158224 */ /* 0x000fca00078e000f */
[----:B------:R0:W3:Y:S02]  /*44550*/  @!P0 LDG.E.U8 R156, desc[UR60][R20.64] ;  /* 0x0000003c149c8981 */ /* 0x0000e4000c1e1100 */
[----:B0-----:R-:W-:Y:S02]  /*44560*/  @!P0 IMAD.MOV.U32 R20, RZ, RZ, R8 ;  /* 0x000000ffff148224 */ /* 0x001fe400078e0008 */
[----:B------:R-:W-:-:S05]  /*44570*/  @!P0 IMAD.MOV.U32 R21, RZ, RZ, R6 ;  /* 0x000000ffff158224 */ /* 0x000fca00078e0006 */
[----:B------:R0:W3:Y:S04]  /*44580*/  @!P0 LDG.E.U8 R155, desc[UR60][R20.64] ;  /* 0x0000003c149b8981 */ /* 0x0000e8000c1e1100 */
[----:B----4-:R-:W-:Y:S01]  /*44590*/  STL.64 [R1+0x2fd8], R42 ;  /* 0x002fd82a01007387 */ /* 0x010fe20000100a00 */
[----:B0-----:R-:W-:Y:S02]  /*445a0*/  @!P0 IMAD.MOV.U32 R20, RZ, RZ, R250 ;  /* 0x000000ffff148224 */ /* 0x001fe400078e00fa */
[----:B------:R-:W-:Y:S01]  /*445b0*/  @!P0 IMAD.MOV.U32 R21, RZ, RZ, R14 ;  /* 0x000000ffff158224 */ /* 0x000fe200078e000e */
[----:B------:R-:W-:Y:S04]  /*445c0*/  STL.64 [R1+0x2fd0], R40 ;  /* 0x002fd02801007387 */ /* 0x000fe80000100a00 */
[----:B------:R0:W4:Y:S04]  /*445d0*/  @!P0 LDG.E.U8 R154, desc[UR60][R20.64] ;  /* 0x0000003c149a8981 */ /* 0x000128000c1e1100 */
[----:B------:R-:W-:Y:S04]  /*445e0*/  STL.64 [R1+0x2fc8], R38 ;  /* 0x002fc82601007387 */ /* 0x000fe80000100a00 */
[----:B------:R-:W-:Y:S04]  /*445f0*/  STL.64 [R1+0x2fc0], R36 ;  /* 0x002fc02401007387 */ /* 0x000fe80000100a00 */
[----:B------:R-:W-:Y:S01]  /*44600*/  STL.64 [R1+0x2fb8], R34 ;  /* 0x002fb82201007387 */ /* 0x000fe20000100a00 */
[----:B0-----:R-:W-:-:S02]  /*44610*/  @!P0 IMAD.MOV.U32 R20, RZ, RZ, R10 ;  /* 0x000000ffff148224 */ /* 0x001fc400078e000a */
[----:B------:R-:W-:Y:S01]  /*44620*/  @!P0 IMAD.MOV.U32 R21, RZ, RZ, R7 ;  /* 0x000000ffff158224 */ /* 0x000fe200078e0007 */
[----:B------:R-:W-:Y:S04]  /*44630*/  STL.64 [R1+0x2fb0], R32 ;  /* 0x002fb02001007387 */ /* 0x000fe80000100a00 */
[----:B------:R-:W-:Y:S04]  /*44640*/  STL.64 [R1+0x2fa8], R30 ;  /* 0x002fa81e01007387 */ /* 0x000fe80000100a00 */
[----:B------:R0:W4:Y:S04]  /*44650*/  @!P0 LDG.E.U8 R153, desc[UR60][R20.64] ;  /* 0x0000003c14998981 */ /* 0x000128000c1e1100 */
[----:B------:R-:W-:Y:S04]  /*44660*/  STL.64 [R1+0x2fa0], R28 ;  /* 0x002fa01c01007387 */ /* 0x000fe80000100a00 */
[----:B------:R-:W-:Y:S04]  /*44670*/  STL.64 [R1+0x2f98], R26 ;  /* 0x002f981a01007387 */ /* 0x000fe80000100a00 */
[----:B------:R1:W-:Y:S04]  /*44680*/  STL.64 [R1+0x2f90], R24 ;  /* 0x002f901801007387 */ /* 0x0003e80000100a00 */
[----:B------:R-:W-:Y:S01]  /*44690*/  STL [R1+0x3220], R146 ;  /* 0x0032209201007387 */ /* 0x000fe20000100800 */
[----:B0-----:R-:W-:-:S02]  /*446a0*/  @!P0 IMAD.MOV.U32 R20, RZ, RZ, R244 ;  /* 0x000000ffff148224 */ /* 0x001fc400078e00f4 */
[----:B------:R-:W-:Y:S01]  /*446b0*/  @!P0 IMAD.MOV.U32 R21, RZ, RZ, R17 ;  /* 0x000000ffff158224 */ /* 0x000fe200078e0011 */
[----:B------:R-:W-:Y:S04]  /*446c0*/  STL.64 [R1+0x3218], R144 ;  /* 0x0032189001007387 */ /* 0x000fe80000100a00 */
[----:B------:R-:W-:Y:S04]  /*446d0*/  STL.64 [R1+0x3210], R142 ;  /* 0x0032108e01007387 */ /* 0x000fe80000100a00 */
[----:B------:R0:W4:Y:S04]  /*446e0*/  @!P0 LDG.E.U8 R152, desc[UR60][R20.64] ;  /* 0x0000003c14988981 */ /* 0x000128000c1e1100 */
[----:B------:R2:W-:Y:S04]  /*446f0*/  STL [R1+0x3208], R141 ;  /* 0x0032088d01007387 */ /* 0x0005e80000100800 */
[----:B-1----:R-:W4:Y:S04]  /*44700*/  LDL.LU.64 R24, [R1+0xc00] ;  /* 0x000c000001187983 */ /* 0x002f280000300a00 */
[----:B------:R-:W4:Y:S04]  /*44710*/  LDL.LU.64 R26, [R1+0xc08] ;  /* 0x000c0800011a7983 */ /* 0x000f280000300a00 */
[----:B------:R-:W4:Y:S01]  /*44720*/  LDL.LU.64 R28, [R1+0xc10] ;  /* 0x000c1000011c7983 */ /* 0x000f220000300a00 */
[----:B0-----:R-:W-:-:S02]  /*44730*/  @!P0 IMAD.MOV.U32 R20, RZ, RZ, R16 ;  /* 0x000000ffff148224 */ /* 0x001fc400078e0010 */
[----:B------:R-:W-:-:S05]  /*44740*/  @!P0 IMAD.MOV.U32 R21, RZ, RZ, R36 ;  /* 0x000000ffff158224 */ /* 0x000fca00078e0024 */
[----:B------:R0:W4:Y:S02]  /*44750*/  @!P0 LDG.E.U8 R23, desc[UR60][R20.64] ;  /* 0x0000003c14178981 */ /* 0x000124000c1e1100 */
[----:B0-----:R-:W-:Y:S02]  /*44760*/  @!P0 IMAD.MOV.U32 R20, RZ, RZ, R31 ;  /* 0x000000ffff148224 */ /* 0x001fe400078e001f */
[----:B------:R-:W-:Y:S01]  /*44770*/  @!P0 IMAD.MOV.U32 R21, RZ, RZ, R43 ;  /* 0x000000ffff158224 */ /* 0x000fe200078e002b */
[----:B------:R-:W4:Y:S04]  /*44780*/  LDL.LU.64 R30, [R1+0xc18] ;  /* 0x000c1800011e7983 */ /* 0x000f280000300a00 */
[----:B------:R-:W4:Y:S04]  /*44790*/  LDL.LU.64 R32, [R1+0xc20] ;  /* 0x000c200001207983 */ /* 0x000f280000300a00 */
[----:B------:R-:W4:Y:S04]  /*447a0*/  LDL.LU.64 R34, [R1+0xc28] ;  /* 0x000c280001227983 */ /* 0x000f280000300a00 */
[----:B------:R-:W4:Y:S04]  /*447b0*/  LDL.LU.64 R36, [R1+0xc30] ;  /* 0x000c300001247983 */ /* 0x000f280000300a00 */
[----:B------:R-:W4:Y:S04]  /*447c0*/  LDL.LU.64 R38, [R1+0xc38] ;  /* 0x000c380001267983 */ /* 0x000f280000300a00 */
[----:B------:R-:W4:Y:S04]  /*447d0*/  LDL.LU.64 R40, [R1+0xc40] ;  /* 0x000c400001287983 */ /* 0x000f280000300a00 */
[----:B------:R0:W4:Y:S04]  /*447e0*/  @!P0 LDG.E.U8 R22, desc[UR60][R20.64] ;  /* 0x0000003c14168981 */ /* 0x000128000c1e1100 */
[----:B------:R-:W4:Y:S04]  /*447f0*/  LDL.LU.64 R42, [R1+0xc48] ;  /* 0x000c4800012a7983 */ /* 0x000f280000300a00 */
[----:B------:R-:W4:Y:S04]  /*44800*/  LDL.LU.64 R44, [R1+0xc50] ;  /* 0x000c5000012c7983 */ /* 0x000f280000300a00 */
[----:B------:R-:W4:Y:S04]  /*44810*/  LDL.LU.64 R46, [R1+0xc58] ;  /* 0x000c5800012e7983 */ /* 0x000f280000300a00 */
[----:B------:R-:W4:Y:S04]  /*44820*/  LDL.LU.64 R48, [R1+0xc60] ;  /* 0x000c600001307983 */ /* 0x000f280000300a00 */
[----:B------:R-:W4:Y:S04]  /*44830*/  LDL.LU.64 R50, [R1+0xc68] ;  /* 0x000c680001327983 */ /* 0x000f280000300a00 */
[----:B------:R-:W4:Y:S04]  /*44840*/  LDL.LU.64 R52, [R1+0xc70] ;  /* 0x000c700001347983 */ /* 0x000f280000300a00 */
[----:B------:R-:W4:Y:S01]  /*44850*/  LDL.LU.64 R54, [R1+0xc78] ;  /* 0x000c780001367983 */ /* 0x000f220000300a00 */
[----:B0-----:R-:W-:-:S03]  /*44860*/  @!P0 IMAD.MOV.U32 R20, RZ, RZ, R246 ;  /* 0x000000ffff148224 */ /* 0x001fc600078e00f6 */
[----:B------:R-:W4:Y:S01]  /*44870*/  LDL.LU.64 R56, [R1+0xc80] ;  /* 0x000c800001387983 */ /* 0x000f220000300a00 */
[----:B------:R-:W-:-:S03]  /*44880*/  @!P0 IMAD.MOV.U32 R21, RZ, RZ, R252 ;  /* 0x000000ffff158224 */ /* 0x000fc600078e00fc */
[----:B------:R-:W4:Y:S04]  /*44890*/  LDL.LU.64 R58, [R1+0xc88] ;  /* 0x000c8800013a7983 */ /* 0x000f280000300a00 */
[----:B------:R-:W4:Y:S04]  /*448a0*/  LDL.LU.64 R60, [R1+0xc90] ;  /* 0x000c9000013c7983 */ /* 0x000f280000300a00 */
[----:B------:R-:W4:Y:S04]  /*448b0*/  LDL.LU.64 R62, [R1+0xc98] ;  /* 0x000c9800013e7983 */ /* 0x000f280000300a00 */
[----:B------:R-:W4:Y:S04]  /*448c0*/  @!P0 LDG.E.U8 R11, desc[UR60][R20.64] ;  /* 0x0000003c140b8981 */ /* 0x000f28000c1e1100 */
[----:B------:R-:W4:Y:S04]  /*448d0*/  LDL.LU.64 R64, [R1+0xca0] ;  /* 0x000ca00001407983 */ /* 0x000f280000300a00 */
        /* <DEDUP_REMOVED lines=37> */
[----:B--2---:R-:W2:Y:S04]  /*44b30*/  LDL.LU.64 R140, [R1+0xdd0] ;  /* 0x000dd000018c7983 */ /* 0x004ea80000300a00 */
[----:B------:R-:W2:Y:S04]  /*44b40*/  LDL.LU.64 R142, [R1+0xdd8] ;  /* 0x000dd800018e7983 */ /* 0x000ea80000300a00 */
[----:B------:R-:W2:Y:S04]  /*44b50*/  LDL.LU.64 R144, [R1+0xde0] ;  /* 0x000de00001907983 */ /* 0x000ea80000300a00 */
[----:B------:R-:W2:Y:S04]  /*44b60*/  LDL.LU.64 R146, [R1+0xde8] ;  /* 0x000de80001927983 */ /* 0x000ea80000300a00 */
[----:B------:R-:W2:Y:S04]  /*44b70*/  LDL.LU.64 R148, [R1+0xdf0] ;  /* 0x000df00001947983 */ /* 0x000ea80000300a00 */
[----:B------:R-:W2:Y:S04]  /*44b80*/  LDL.LU.64 R150, [R1+0xdf8] ;  /* 0x000df80001967983 */ /* 0x000ea80000300a00 */
        /* <DEDUP_REMOVED lines=27> */
[----:B------:R0:W-:Y:S04]  /*44d40*/  STS.U8 [R4+0x10b00], R240 ;  /* 0x010b00f004007388 */ /* 0x0001e80000000000 */
        /* <DEDUP_REMOVED lines=35> */
[----:B------:R-:W-:Y:S01]  /*44f80*/  STS.U8 [R3+0x11b80], R230 ;  /* 0x011b80e603007388 */ /* 0x000fe20000000000 */
[----:B------:R-:W1:Y:S03]  /*44f90*/  S2R R248, SR_CgaCtaId ;  /* 0x0000000000f87919 */ /* 0x000e660000008800 */
        /* <DEDUP_REMOVED lines=16> */
[----:B------:R-:W-:Y:S01]  /*450a0*/  MOV R247, 0x400 ;  /* 0x0000040000f77802 */ /* 0x000fe20000000f00 */
[----:B------:R-:W-:Y:S01]  /*450b0*/  UMOV UR17, 0x40000040 ;  /* 0x4000004000117882 */ /* 0x000fe20000000000 */
[----:B------:R-:W-:Y:S01]  /*450c0*/  UIADD3.64 UR52, UR4, 0x1fe, URZ ;  /* 0x000001fe04347897 */ /* 0x000fe2000fffe03f */
[----:B------:R-:W-:Y:S01]  /*450d0*/  UMOV UR54, UR18 ;  /* 0x0000001200367c82 */ /* 0x000fe20008000000 */
[----:B------:R-:W-:Y:S01]  /*450e0*/  UMOV UR55, UR19 ;  /* 0x0000001300377c82 */ /* 0x000fe20008000000 */
[----:B------:R-:W-:Y:S01]  /*450f0*/  UIADD3.64 UR48, UR4, 0x200, URZ ;  /* 0x0000020004307897 */ /* 0x000fe2000fffe03f */
[----:B------:R-:W-:Y:S01]  /*45100*/  UMOV UR50, UR6 ;  /* 0x0000000600327c82 */ /* 0x000fe20008000000 */
[----:B------:R-:W-:Y:S01]  /*45110*/  UMOV UR51, UR7 ;  /* 0x0000000700337c82 */ /* 0x000fe20008000000 */
[----:B------:R-:W-:Y:S01]  /*45120*/  UIADD3.64 UR56, UR4, 0xa00, URZ ;  /* 0x00000a0004387897 */ /* 0x000fe2000fffe03f */
[----:B------:R-:W-:Y:S01]  /*45130*/  UMOV UR58, UR6 ;  /* 0x00000006003a7c82 */ /* 0x000fe20008000000 */
[----:B------:R-:W-:Y:S01]  /*45140*/  UMOV UR59, UR7 ;  /* 0x00000007003b7c82 */ /* 0x000fe20008000000 */
[----:B------:R-:W-:Y:S01]  /*45150*/  UMOV UR22, UR10 ;  /* 0x0000000a00167c82 */ /* 0x000fe20008000000 */
[----:B------:R-:W-:Y:S01]  /*45160*/  UMOV UR23, UR11 ;  /* 0x0000000b00177c82 */ /* 0x000fe20008000000 */
[----:B------:R-:W-:Y:S01]  /*45170*/  UMOV UR26, UR14 ;  /* 0x0000000e001a7c82 */ /* 0x000fe20008000000 */
[----:B------:R-:W-:Y:S01]  /*45180*/  UMOV UR27, UR15 ;  /* 0x0000000f001b7c82 */ /* 0x000fe20008000000 */
[----:B-1----:R-:W-:Y:S01]  /*45190*/  LEA R247, R248, R247, 0x18 ;  /* 0x000000f7f8f77211 */ /* 0x002fe200078ec0ff */
[----:B------:R-:W-:Y:S01]  /*451a0*/  UMOV UR30, UR18 ;  /* 0x00000012001e7c82 */ /* 0x000fe20008000000 */
[----:B------:R-:W-:Y:S01]  /*451b0*/  UMOV UR31, UR19 ;  /* 0x00000013001f7c82 */ /* 0x000fe20008000000 */
[----:B------:R-:W-:Y:S01]  /*451c0*/  UMOV UR34, UR6 ;  /* 0x0000000600227c82 */ /* 0x000fe20008000000 */
[----:B------:R-:W-:Y:S01]  /*451d0*/  UMOV UR35, UR7 ;  /* 0x0000000700237c82 */ /* 0x000fe20008000000 */
[----:B------:R-:W-:Y:S01]  /*451e0*/  UMOV UR38, UR10 ;  /* 0x0000000a00267c82 */ /* 0x000fe20008000000 */
[----:B------:R-:W-:Y:S01]  /*451f0*/  UMOV UR39, UR11 ;  /* 0x0000000b00277c82 */ /* 0x000fe20008000000 */
[----:B------:R-:W-:Y:S01]  /*45200*/  UMOV UR42, UR14 ;  /* 0x0000000e002a7c82 */ /* 0x000fe20008000000 */
[----:B------:R-:W-:Y:S01]  /*45210*/  UMOV UR43, UR15 ;  /* 0x0000000f002b7c82 */ /* 0x000fe20008000000 */
[----:B0-----:R-:W0:Y:S01]  /*45220*/  LDC R240, c[0x0][0x230] ;  /* 0x00008c00fff07b82 */ /* 0x001e220000000800 */
[----:B------:R-:W-:Y:S04]  /*45230*/  STS.U8 [R3+0x15f80], R157 ;  /* 0x015f809d03007388 */ /* 0x000fe80000000000 */
[----:B---3--:R-:W-:Y:S04]  /*45240*/  STS.U8 [R3+0x16380], R156 ;  /* 0x0163809c03007388 */ /* 0x008fe80000000000 */
[----:B------:R-:W-:Y:S04]  /*45250*/  STS.U8 [R3+0x16780], R155 ;  /* 0x0167809b03007388 */ /* 0x000fe80000000000 */
[----:B----4-:R-:W-:Y:S04]  /*45260*/  STS.U8 [R3+0x16b80], R154 ;  /* 0x016b809a03007388 */ /* 0x010fe80000000000 */
[----:B------:R-:W-:Y:S04]  /*45270*/  STS.U8 [R3+0x16f80], R153 ;  /* 0x016f809903007388 */ /* 0x000fe80000000000 */
[----:B------:R-:W-:Y:S04]  /*45280*/  STS.U8 [R3+0x17380], R152 ;  /* 0x0173809803007388 */ /* 0x000fe80000000000 */
[----:B------:R-:W-:Y:S04]  /*45290*/  STS.U8 [R3+0x17780], R23 ;  /* 0x0177801703007388 */ /* 0x000fe80000000000 */
[----:B------:R-:W-:Y:S04]  /*452a0*/  STS.U8 [R3+0x17b80], R22 ;  /* 0x017b801603007388 */ /* 0x000fe80000000000 */
[----:B------:R-:W-:Y:S01]  /*452b0*/  STS.U8 [R3+0x17f80], R11 ;  /* 0x017f800b03007388 */ /* 0x000fe20000000000 */
[----:B------:R1:W-:Y:S06]  /*452c0*/  MEMBAR.ALL.CTA ;  /* 0x0000000000007992 */ /* 0x0003ec0000008000 */
[----:B-1----:R-:W1:Y:S01]  /*452d0*/  FENCE.VIEW.ASYNC.S ;  /* 0x00000000000073c6 */ /* 0x002e620000000000 */
[----:B------:R-:W-:-:S04]  /*452e0*/  SHF.R.U32.HI R247, RZ, 0x4, R247 ;  /* 0x00000004fff77819 */ /* 0x000fc800000116f7 */
[----:B------:R-:W-:Y:S01]  /*452f0*/  SGXT.U32 R247, R247, 0xe ;  /* 0x0000000ef7f7781a */ /* 0x000fe20000000000 */
[----:B-1----:R-:W-:Y:S03]  /*45300*/  BAR.SYNC.DEFER_BLOCKING 0x0 ;  /* 0x0000000000007b1d */ /* 0x002fe60000010000 */
[----:B------:R-:W-:-:S03]  /*45310*/  R2UR UR16, R247 ;  /* 0x00000000f71072ca */ /* 0x000fc600000e0000 */
[----:B--2---:R-:W-:-:S10]  /*45320*/  WARPGROUP.ARRIVE ;  /* 0x00000000000079c5 */ /* 0x004fd40000000000 */
[----:B------:R-:W-:Y:S03]  /*45330*/  QGMMA.64x256x32.F32.E5M2.E5M2 R24, gdesc[UR16], R24, gsb0 ;  /* 0x03e00000101879f3 */ /* 0x000fe60008003818 */
[----:B------:R-:W-:Y:S02]  /*45340*/  WARPGROUP.DEPBAR.LE gsb0, 0x0 ;  /* 0x00008000000079c5 */ /* 0x000fe40000010000 */
[----:B------:R-:W-:-:S15]  /*45350*/  WARPGROUP.ARRIVE ;  /* 0x00000000000079c5 */ /* 0x000fde0000000000 */
[----:B------:R-:W-:-:S08]  /*45360*/  NOP ;  /* 0x0000000000007918 */ /* 0x000fd00000000000 */
        /* <DEDUP_REMOVED lines=10> */
[----:B------:R1:W-:Y:S04]  /*45410*/  STL.64 [R1+0xc00], R24 ;  /* 0x000c001801007387 */ /* 0x0003e80000100a00 */
        /* <DEDUP_REMOVED lines=63> */
[----:B-1----:R-:W4:Y:S04]  /*45810*/  LDL.LU.64 R24, [R1+0x600] ;  /* 0x0006000001187983 */ /* 0x002f280000300a00 */
[----:B--2---:R-:W2:Y:S04]  /*45820*/  LDL.LU.64 R26, [R1+0x608] ;  /* 0x00060800011a7983 */ /* 0x004ea80000300a00 */
[----:B---3--:R-:W3:Y:S04]  /*45830*/  LDL.LU.64 R28, [R1+0x610] ;  /* 0x00061000011c7983 */ /* 0x008ee80000300a00 */
[----:B----4-:R-:W4:Y:S04]  /*45840*/  LDL.LU.64 R30, [R1+0x618] ;  /* 0x00061800011e7983 */ /* 0x010f280000300a00 */
[----:B0-----:R-:W2:Y:S04]  /*45850*/  LDL.LU.64 R32, [R1+0x620] ;  /* 0x0006200001207983 */ /* 0x001ea80000300a00 */
[----:B------:R-:W3:Y:S04]  /*45860*/  LDL.LU.64 R34, [R1+0x628] ;  /* 0x0006280001227983 */ /* 0x000ee80000300a00 */
[----:B------:R-:W4:Y:S04]  /*45870*/  LDL.LU.64 R36, [R1+0x630] ;  /* 0x0006300001247983 */ /* 0x000f280000300a00 */
[----:B------:R-:W2:Y:S04]  /*45880*/  LDL.LU.64 R38, [R1+0x638] ;  /* 0x0006380001267983 */ /* 0x000ea80000300a00 */
        /* <DEDUP_REMOVED lines=56> */
[----:B----4-:R-:W-:Y:S04]  /*45c10*/  STL.64 [R1+0x3420], R150 ;  /* 0x0034209601007387 */ /* 0x010fe80000100a00 */
[----:B---3--:R-:W-:Y:S04]  /*45c20*/  STL.64 [R1+0x3418], R148 ;  /* 0x0034189401007387 */ /* 0x008fe80000100a00 */
[----:B--2---:R-:W-:Y:S04]  /*45c30*/  STL.64 [R1+0x3410], R146 ;  /* 0x0034109201007387 */ /* 0x004fe80000100a00 */
[----:B------:R-:W-:Y:S04]  /*45c40*/  STL.64 [R1+0x3408], R144 ;  /* 0x0034089001007387 */ /* 0x000fe80000100a00 */
        /* <DEDUP_REMOVED lines=51> */
[----:B------:R0:W-:Y:S04]  /*45f80*/  STL.64 [R1+0x3268], R40 ;  /* 0x0032682801007387 */ /* 0x0001e80000100a00 */
        /* <DEDUP_REMOVED lines=64> */
[----:B--2---:R-:W-:Y:S04]  /*46390*/  STL.64 [R1+0x3620], R166 ;  /* 0x003620a601007387 */ /* 0x004fe80000100a00 */
[----:B----4-:R-:W-:Y:S04]  /*463a0*/  STL.64 [R1+0x3618], R164 ;  /* 0x003618a401007387 */ /* 0x010fe80000100a00 */
[----:B---3--:R-:W-:Y:S04]  /*463b0*/  STL.64 [R1+0x3610], R162 ;  /* 0x003610a201007387 */ /* 0x008fe80000100a00 */
        /* <DEDUP_REMOVED lines=62> */
[----:B------:R-:W2:Y:S04]  /*467a0*/  LDL.LU.64 R42, [R1+0xa08] ;  /* 0x000a0800012a7983 */ /* 0x000ea80000300a00 */
        /* <DEDUP_REMOVED lines=61> */
[----:B------:R-:W2:Y:S02]  /*46b80*/  LDL.LU.64 R166, [R1+0xbf8] ;  /* 0x000bf80001a67983 */ /* 0x000ea40000300a00 */
[----:B--2---:R-:W-:-:S06]  /*46b90*/  WARPGROUP.ARRIVE ;  /* 0x00000000000079c5 */ /* 0x004fcc0000000000 */
[----:B------:R-:W-:Y:S01]  /*46ba0*/  QGMMA.64x256x32.F32.E5M2.E5M2 R40, gdesc[UR52], R40, gsb0 ;  /* 0x03e00000342879f3 */ /* 0x000fe20008003828 */
[----:B------:R-:W-:Y:S01]  /*46bb0*/  UIADD3.64 UR52, UR4, 0x202, URZ ;  /* 0x0000020204347897 */ /* 0x000fe2000fffe03f */
[----:B------:R-:W-:Y:S01]  /*46bc0*/  UMOV UR54, UR10 ;  /* 0x0000000a00367c82 */ /* 0x000fe20008000000 */
[----:B------:R-:W-:Y:S01]  /*46bd0*/  UMOV UR55, UR11 ;  /* 0x0000000b00377c82 */ /* 0x000fe20008000000 */
[----:B------:R-:W-:Y:S02]  /*46be0*/  WARPGROUP.DEPBAR.LE gsb0, 0x0 ;  /* 0x00008000000079c5 */ /* 0x000fe40000010000 */
[----:B------:R-:W-:-:S15]  /*46bf0*/  WARPGROUP.ARRIVE ;  /* 0x00000000000079c5 */ /* 0x000fde0000000000 */
[----:B------:R-:W-:-:S07]  /*46c00*/  NOP ;  /* 0x0000000000007918 */ /* 0x000fce0000000000 */
        /* <DEDUP_REMOVED lines=8> */
[----:B------:R-:W-:Y:S04]  /*46c90*/  STL.64 [R1+0x3260], R38 ;  /* 0x0032602601007387 */ /* 0x000fe80000100a00 */
[----:B------:R-:W-:Y:S04]  /*46ca0*/  STL.64 [R1+0x3258], R36 ;  /* 0x0032582401007387 */ /* 0x000fe80000100a00 */
[----:B------:R-:W-:Y:S04]  /*46cb0*/  STL.64 [R1+0x3250], R34 ;  /* 0x0032502201007387 */ /* 0x000fe80000100a00 */
[----:B------:R-:W-:Y:S04]  /*46cc0*/  STL.64 [R1+0x3248], R32 ;  /* 0x0032482001007387 */ /* 0x000fe80000100a00 */
[----:B------:R-:W-:Y:S04]  /*46cd0*/  STL.64 [R1+0x3240], R30 ;  /* 0x0032401e01007387 */ /* 0x000fe80000100a00 */
[----:B------:R-:W-:Y:S04]  /*46ce0*/  STL.64 [R1+0x3238], R28 ;  /* 0x0032381c01007387 */ /* 0x000fe80000100a00 */
[----:B------:R-:W-:Y:S04]  /*46cf0*/  STL.64 [R1+0x3230], R26 ;  /* 0x0032301a01007387 */ /* 0x000fe80000100a00 */
[----:B------:R-:W-:Y:S01]  /*46d00*/  STL.64 [R1+0x3228], R24 ;  /* 0x0032281801007387 */ /* 0x000fe20000100a00 */
[----:B------:R-:W-:-:S02]  /*46d10*/  WARPGROUP.DEPBAR.LE gsb0, 0x0 ;  /* 0x00008000000079c5 */ /* 0x000fc40000010000 */
[----:B------:R-:W-:-:S06]  /*46d20*/  WARPGROUP.ARRIVE ;  /* 0x00000000000079c5 */ /* 0x000fcc0000000000 */
[----:B------:R-:W-:Y:S03]  /*46d30*/  QGMMA.64x256x32.F32.E5M2.E5M2 R40, gdesc[UR48], R40, gsb0 ;  /* 0x03e00000302879f3 */ /* 0x000fe60008003828 */
[----:B------:R-:W-:Y:S02]  /*46d40*/  WARPGROUP.DEPBAR.LE gsb0, 0x0 ;  /* 0x00008000000079c5 */ /* 0x000fe40000010000 */
        /* <DEDUP_REMOVED lines=127> */
[----:B------:R-:W2:Y:S01]  /*47540*/  LDL.LU.64 R40, [R1+0x3428] ;  /* 0x0034280001287983 */ /* 0x000ea20000300a00 */
[----:B------:R-:W-:Y:S01]  /*47550*/  UIADD3.64 UR52, UR4, 0x3fe, URZ ;  /* 0x000003fe04347897 */ /* 0x000fe2000fffe03f */
[----:B------:R-:W-:Y:S01]  /*47560*/  UMOV UR54, UR18 ;  /* 0x0000001200367c82 */ /* 0x000fe20008000000 */
[----:B------:R-:W-:Y:S01]  /*47570*/  UMOV UR55, UR19 ;  /* 0x0000001300377c82 */ /* 0x000fe20008000000 */
[----:B------:R-:W-:Y:S01]  /*47580*/  UIADD3.64 UR48, UR4, 0x400, URZ ;  /* 0x0000040004307897 */ /* 0x000fe2000fffe03f */
[----:B------:R-:W-:Y:S01]  /*47590*/  UMOV UR50, UR6 ;  /* 0x0000000600327c82 */ /* 0x000fe20008000000 */
[----:B------:R-:W-:Y:S01]  /*475a0*/  UMOV UR51, UR7 ;  /* 0x0000000700337c82 */ /* 0x000fe20008000000 */
        /* <DEDUP_REMOVED lines=15> */
[----:B------:R-:W-:Y:S03]  /*476a0*/  QGMMA.64x256x32.F32.E5M2.E5M2 R40, gdesc[UR52], R40, gsb0 ;  /* 0x03e00000342879f3 */ /* 0x000fe60008003828 */
[----:B------:R-:W-:Y:S02]  /*476b0*/  WARPGROUP.DEPBAR.LE gsb0, 0x0 ;  /* 0x00008000000079c5 */ /* 0x000fe40000010000 */
[----:B------:R-:W-:-:S15]  /*476c0*/  WARPGROUP.ARRIVE ;  /* 0x00000000000079c5 */ /* 0x000fde0000000000 */
[----:B------:R-:W-:-:S08]  /*476d0*/  NOP ;  /* 0x0000000000007918 */ /* 0x000fd00000000000 */
        /* <DEDUP_REMOVED lines=219> */
[----:B------:R1:W-:Y:S04]  /*48490*/  STL.64 [R1+0x7f0], R148 ;  /* 0x0007f09401007387 */ /* 0x0003e80000100a00 */
[----:B------:R2:W-:Y:S04]  /*484a0*/  STL.64 [R1+0x7f8], R150 ;  /* 0x0007f89601007387 */ /* 0x0005e80000100a00 */
[----:B0-----:R-:W3:Y:S04]  /*484b0*/  LDL.LU R146, [R1+0x3220] ;  /* 0x0032200001927983 */ /* 0x001ee80000300800 */
[----:B------:R-:W4:Y:S04]  /*484c0*/  LDL.LU.64 R144, [R1+0x3218] ;  /* 0x0032180001907983 */ /* 0x000f280000300a00 */
[----:B------:R-:W2:Y:S04]  /*484d0*/  LDL.LU.64 R142, [R1+0x3210] ;  /* 0x00321000018e7983 */ /* 0x000ea80000300a00 */
[----:B------:R-:W2:Y:S04]  /*484e0*/  LDL.LU R141, [R1+0x3208] ;  /* 0x00320800018d7983 */ /* 0x000ea80000300800 */
        /* <DEDUP_REMOVED lines=58> */
[----:B---3--:R-:W-:-:S02]  /*48890*/  IMAD.MOV.U32 R229, RZ, RZ, R146 ;  /* 0x000000ffffe57224 */ /* 0x008fc400078e0092 */
[----:B----4-:R-:W-:Y:S02]  /*488a0*/  IMAD.MOV.U32 R21, RZ, RZ, R144 ;  /* 0x000000ffff157224 */ /* 0x010fe400078e0090 */
[----:B--2---:R-:W-:Y:S02]  /*488b0*/  IMAD.MOV.U32 R248, RZ, RZ, R142 ;  /* 0x000000fffff87224 */ /* 0x004fe400078e008e */
[----:B------:R-:W-:Y:S02]  /*488c0*/  IMAD.MOV.U32 R249, RZ, RZ, R141 ;  /* 0x000000fffff97224 */ /* 0x000fe400078e008d */
[----:B------:R-:W-:Y:S01]  /*488d0*/  IMAD.MOV.U32 R247, RZ, RZ, R143 ;  /* 0x000000fffff77224 */ /* 0x000fe200078e008f */
[----:B------:R-:W2:Y:S01]  /*488e0*/  LDL.LU.64 R140, [R1+0x3d0] ;  /* 0x0003d000018c7983 */ /* 0x000ea20000300a00 */
[----:B------:R-:W-:-:S03]  /*488f0*/  IMAD.MOV.U32 R20, RZ, RZ, R145 ;  /* 0x000000ffff147224 */ /* 0x000fc600078e0091 */
[----:B------:R-:W3:Y:S04]  /*48900*/  LDL.LU.64 R142, [R1+0x3d8] ;  /* 0x0003d800018e7983 */ /* 0x000ee80000300a00 */
[----:B------:R-:W4:Y:S04]  /*48910*/  LDL.LU.64 R144, [R1+0x3e0] ;  /* 0x0003e00001907983 */ /* 0x000f280000300a00 */
[----:B------:R-:W2:Y:S04]  /*48920*/  LDL.LU.64 R146, [R1+0x3e8] ;  /* 0x0003e80001927983 */ /* 0x000ea80000300a00 */
[----:B-1----:R-:W3:Y:S04]  /*48930*/  LDL.LU.64 R148, [R1+0x3f0] ;  /* 0x0003f00001947983 */ /* 0x002ee80000300a00 */
        /* <DEDUP_REMOVED lines=286> */
[----:B--2---:R-:W-:-:S06]  /*49b20*/  WARPGROUP.ARRIVE ;  /* 0x00000000000079c5 */ /* 0x004fcc0000000000 */
        /* <DEDUP_REMOVED lines=80> */
[----:B------:R-:W4:Y:S04]  /*4a030*/  LDL.LU R147, [R1+0x2ff4] ;  /* 0x002ff40001937983 */ /* 0x000f280000300800 */
[----:B------:R-:W2:Y:S04]  /*4a040*/  LDL.LU R48, [R1+0x2ff0] ;  /* 0x002ff00001307983 */ /* 0x000ea80000300800 */
[----:B------:R-:W3:Y:S04]  /*4a050*/  LDL.LU.64 R46, [R1+0x2fe8] ;  /* 0x002fe800012e7983 */ /* 0x000ee80000300a00 */
        /* <DEDUP_REMOVED lines=10> */
[----:B------:R-:W4:Y:S01]  /*4a100*/  LDL.LU.64 R24, [R1+0x2f90] ;  /* 0x002f900001187983 */ /* 0x000f220000300a00 */
[----:B------:R-:W-:-:S02]  /*4a110*/  R2UR UR57, R248 ;  /* 0x00000000f83972ca */ /* 0x000fc400000e0000 */
[----:B------:R-:W-:Y:S02]  /*4a120*/  R2UR UR56, R249 ;  /* 0x00000000f93872ca */ /* 0x000fe400000e0000 */
[----:B------:R-:W-:Y:S02]  /*4a130*/  R2UR UR52, R247 ;  /* 0x00000000f73472ca */ /* 0x000fe400000e0000 */
[----:B------:R-:W-:Y:S02]  /*4a140*/  R2UR UR49, R229 ;  /* 0x00000000e53172ca */ /* 0x000fe400000e0000 */
[----:B------:R-:W-:Y:S02]  /*4a150*/  R2UR UR48, R20 ;  /* 0x00000000143072ca */ /* 0x000fe400000e0000 */
[----:B------:R-:W-:Y:S01]  /*4a160*/  R2UR UR53, R21 ;  /* 0x00000000153572ca */ /* 0x000fe200000e0000 */
[----:B--2---:R-:W-:Y:S02]  /*4a170*/  IMAD.MOV.U32 R186, RZ, RZ, R48 ;  /* 0x000000ffffba7224 */ /* 0x004fe400078e0030 */
[----:B---3--:R-:W-:-:S02]  /*4a180*/  IMAD.MOV.U32 R185, RZ, RZ, R47 ;  /* 0x000000ffffb97224 */ /* 0x008fc400078e002f */
[----:B----4-:R-:W-:Y:S02]  /*4a190*/  IMAD.MOV.U32 R21, RZ, RZ, R45 ;  /* 0x000000ffff157224 */ /* 0x010fe400078e002d */
[----:B------:R-:W-:Y:S02]  /*4a1a0*/  IMAD.MOV.U32 R229, RZ, RZ, R43 ;  /* 0x000000ffffe57224 */ /* 0x000fe400078e002b */
[----:B------:R-:W-:Y:S02]  /*4a1b0*/  IMAD.MOV.U32 R214, RZ, RZ, R41 ;  /* 0x000000ffffd67224 */ /* 0x000fe400078e0029 */
[----:B------:R-:W-:Y:S02]  /*4a1c0*/  IMAD.MOV.U32 R220, RZ, RZ, R39 ;  /* 0x000000ffffdc7224 */ /* 0x000fe400078e0027 */
[----:B------:R-:W-:Y:S02]  /*4a1d0*/  IMAD.MOV.U32 R187, RZ, RZ, R37 ;  /* 0x000000ffffbb7224 */ /* 0x000fe400078e0025 */
[----:B------:R-:W-:-:S02]  /*4a1e0*/  IMAD.MOV.U32 R193, RZ, RZ, R35 ;  /* 0x000000ffffc17224 */ /* 0x000fc400078e0023 */
[----:B------:R-:W-:Y:S02]  /*4a1f0*/  IMAD.MOV.U32 R199, RZ, RZ, R33 ;  /* 0x000000ffffc77224 */ /* 0x000fe400078e0021 */
[----:B------:R-:W-:Y:S02]  /*4a200*/  IMAD.MOV.U32 R205, RZ, RZ, R31 ;  /* 0x000000ffffcd7224 */ /* 0x000fe400078e001f */
[----:B------:R-:W-:Y:S02]  /*4a210*/  IMAD.MOV.U32 R211, RZ, RZ, R29 ;  /* 0x000000ffffd37224 */ /* 0x000fe400078e001d */
[----:B------:R-:W-:Y:S02]  /*4a220*/  IMAD.MOV.U32 R248, RZ, RZ, R27 ;  /* 0x000000fffff87224 */ /* 0x000fe400078e001b */
[----:B------:R-:W-:Y:S02]  /*4a230*/  IMAD.MOV.U32 R183, RZ, RZ, R25 ;  /* 0x000000ffffb77224 */ /* 0x000fe400078e0019 */
[----:B------:R-:W-:-:S02]  /*4a240*/  IMAD.MOV.U32 R184, RZ, RZ, R24 ;  /* 0x000000ffffb87224 */ /* 0x000fc400078e0018 */
[----:B------:R-:W-:Y:S01]  /*4a250*/  IMAD.MOV.U32 R249, RZ, RZ, R26 ;  /* 0x000000fffff97224 */ /* 0x000fe200078e001a */
[----:B------:R-:W2:Y:S01]  /*4a260*/  LDL.LU.64 R24, [R1] ;  /* 0x0000000001187983 */ /* 0x000ea20000300a00 */
[----:B------:R-:W-:-:S03]  /*4a270*/  IMAD.MOV.U32 R247, RZ, RZ, R28 ;  /* 0x000000fffff77224 */ /* 0x000fc600078e001c */
[----:B------:R-:W2:Y:S01]  /*4a280*/  LDL.LU.64 R26, [R1+0x8] ;  /* 0x00000800011a7983 */ /* 0x000ea20000300a00 */
        /* <DEDUP_REMOVED lines=67> */
[----:B------:R-:W-:-:S03]  /*4a6c0*/  IMAD.MOV.U32 R181, RZ, RZ, R147 ;  /* 0x000000ffffb57224 */ /* 0x000fc600078e0093 */
[----:B------:R-:W2:Y:S01]  /*4a6d0*/  LDL.LU.64 R144, [R1+0x1e0] ;  /* 0x0001e00001907983 */ /* 0x000ea20000300a00 */
[----:B------:R-:W-:Y:S02]  /*4a6e0*/  IMAD.MOV.U32 R180, RZ, RZ, R148 ;  /* 0x000000ffffb47224 */ /* 0x000fe400078e0094 */
[----:B------:R-:W-:Y:S01]  /*4a6f0*/  IMAD.MOV.U32 R179, RZ, RZ, R149 ;  /* 0x000000ffffb37224 */ /* 0x000fe200078e0095 */
[----:B------:R-:W2:Y:S01]  /*4a700*/  LDL.LU.64 R146, [R1+0x1e8] ;  /* 0x0001e80001927983 */ /* 0x000ea20000300a00 */
[----:B------:R-:W-:Y:S02]  /*4a710*/  IMAD.MOV.U32 R178, RZ, RZ, R150 ;  /* 0x000000ffffb27224 */ /* 0x000fe400078e0096 */
[----:B------:R-:W-:Y:S01]  /*4a720*/  IMAD.MOV.U32 R177, RZ, RZ, R151 ;  /* 0x000000ffffb17224 */ /* 0x000fe200078e0097 */
[----:B------:R-:W2:Y:S04]  /*4a730*/  LDL.LU.64 R148, [R1+0x1f0] ;  /* 0x0001f00001947983 */ /* 0x000ea80000300a00 */
[----:B------:R-:W2:Y:S02]  /*4a740*/  LDL.LU.64 R150, [R1+0x1f8] ;  /* 0x0001f80001967983 */ /* 0x000ea40000300a00 */
        /* <DEDUP_REMOVED lines=13> */
[----:B------:R-:W-:Y:S01]  /*4a820*/  QGMMA.64x256x32.F32.E5M2.E5M2 R24, gdesc[UR40], R24, gsb0 ;  /* 0x03e00000281879f3 */ /* 0x000fe20008003818 */
[----:B------:R-:W-:Y:S02]  /*4a830*/  VIADD R240, R240, 0x7f ;  /* 0x0000007ff0f07836 */ /* 0x000fe40000000000 */
[----:B------:R-:W-:Y:S02]  /*4a840*/  IMAD.MOV.U32 R245, RZ, RZ, R177 ;  /* 0x000000fffff57224 */ /* 0x000fe400078e00b1 */
[----:B------:R-:W-:Y:S02]  /*4a850*/  IMAD.MOV.U32 R177, RZ, RZ, R178 ;  /* 0x000000ffffb17224 */ /* 0x000fe400078e00b2 */
[----:B------:R-:W-:Y:S01]  /*4a860*/  IMAD.MOV.U32 R178, RZ, RZ, R179 ;  /* 0x000000ffffb27224 */ /* 0x000fe200078e00b3 */
[----:B------:R-:W-:Y:S01]  /*4a870*/  SHF.R.S32.HI R242, RZ, 0x1f, R240 ;  /* 0x0000001ffff27819 */ /* 0x000fe200000114f0 */
[----:B------:R-:W-:Y:S02]  /*4a880*/  IMAD.MOV.U32 R179, RZ, RZ, R180 ;  /* 0x000000ffffb37224 */ /* 0x000fe400078e00b4 */
[----:B------:R-:W-:-:S02]  /*4a890*/  IMAD.MOV.U32 R180, RZ, RZ, R181 ;  /* 0x000000ffffb47224 */ /* 0x000fc400078e00b5 */
[----:B------:R-:W-:Y:S01]  /*4a8a0*/  IMAD.MOV.U32 R181, RZ, RZ, R182 ;  /* 0x000000ffffb57224 */ /* 0x000fe200078e00b6 */
[----:B------:R-:W-:Y:S01]  /*4a8b0*/  LEA.HI R11, R242, R240, RZ, 0x7 ;  /* 0x000000f0f20b7211 */ /* 0x000fe200078f38ff */
[----:B------:R-:W-:Y:S02]  /*4a8c0*/  IMAD.MOV.U32 R182, RZ, RZ, R183 ;  /* 0x000000ffffb67224 */ /* 0x000fe400078e00b7 */
[----:B------:R-:W-:Y:S02]  /*4a8d0*/  IMAD.MOV.U32 R183, RZ, RZ, R184 ;  /* 0x000000ffffb77224 */ /* 0x000fe400078e00b8 */
[----:B------:R-:W-:Y:S02]  /*4a8e0*/  VIADD R245, R245, 0x1 ;  /* 0x00000001f5f57836 */ /* 0x000fe40000000000 */
[----:B------:R-:W-:Y:S01]  /*4a8f0*/  IMAD.MOV.U32 R184, RZ, RZ, R185 ;  /* 0x000000ffffb87224 */ /* 0x000fe200078e00b9 */
[----:B------:R-:W-:Y:S01]  /*4a900*/  SHF.R.S32.HI R11, RZ, 0x7, R11 ;  /* 0x00000007ff0b7819 */ /* 0x000fe2000001140b */
[----:B------:R-:W-:-:S02]  /*4a910*/  IMAD.MOV.U32 R185, RZ, RZ, R186 ;  /* 0x000000ffffb97224 */ /* 0x000fc400078e00ba */
[----:B------:R-:W-:Y:S01]  /*4a920*/  IMAD.MOV.U32 R186, RZ, RZ, R19 ;  /* 0x000000ffffba7224 */ /* 0x000fe200078e0013 */
[----:B------:R-:W-:Y:S01]  /*4a930*/  ISETP.NE.U32.AND P0, PT, R245, R11, PT ;  /* 0x0000000bf500720c */ /* 0x000fe20003f05070 */
[----:B------:R-:W-:Y:S02]  /*4a940*/  WARPGROUP.DEPBAR.LE gsb0, 0x0 ;  /* 0x00008000000079c5 */ /* 0x000fe40000010000 */
[----:B------:R-:W-:Y:S04]  /*4a950*/  STL.64 [R1], R24 ;  /* 0x0000001801007387 */ /* 0x000fe80000100a00 */
        /* <DEDUP_REMOVED lines=127> */
[----:B------:R-:W3:Y:S04]  /*4b150*/  LDL.LU R19, [R1+0x2d88] ;  /* 0x002d880001137983 */ /* 0x000ee80000300800 */
[----:B------:R0:W-:Y:S02]  /*4b160*/  STL [R1+0x13f4], R245 ;  /* 0x0013f4f501007387 */ /* 0x0001e40000100800 */
[----:B0-----:R-:W-:-:S02]  /*4b170*/  IMAD.MOV.U32 R245, RZ, RZ, R177 ;  /* 0x000000fffff57224 */ /* 0x001fc400078e00b1 */
[----:B------:R-:W-:Y:S02]  /*4b180*/  IMAD.MOV.U32 R177, RZ, RZ, R178 ;  /* 0x000000ffffb17224 */ /* 0x000fe400078e00b2 */
        /* <DEDUP_REMOVED lines=18> */
[----:B------:R-:W0:Y:S02]  /*4b2b0*/  LDC R2, c[0x0][0x238] ;  /* 0x00008e00ff027b82 */ /* 0x000e240000000800 */
[----:B0-----:R-:W-:-:S05]  /*4b2c0*/  IMAD.SHL.U32 R2, R2, 0x80, RZ ;  /* 0x0000008002027824 */ /* 0x001fca00078e00ff */
[C---:B------:R-:W-:Y:S02]  /*4b2d0*/  IADD3 R245, P2, R2.reuse, R245, RZ ;  /* 0x000000f502f57210 */ /* 0x040fe40007f5e0ff */
[----:B------:R-:W-:-:S03]  /*4b2e0*/  IADD3 R18, P3, R2, R18, RZ ;  /* 0x0000001202127210 */ /* 0x000fc60007f7e0ff */
[----:B------:R-:W-:Y:S04]  /*4b2f0*/  STL [R1+0x2834], R245 ;  /* 0x002834f501007387 */ /* 0x000fe80000100800 */
[----:B------:R0:W-:Y:S04]  /*4b300*/  STL [R1+0x282c], R18 ;  /* 0x00282c1201007387 */ /* 0x0001e80000100800 */
[----:B0-----:R-:W4:Y:S01]  /*4b310*/  LDL.LU R18, [R1+0x2d84] ;  /* 0x002d840001127983 */ /* 0x001f220000300800 */
        /* <DEDUP_REMOVED lines=23> */
[----:B------:R-:W-:Y:S01]  /*4b490*/  IMAD.MOV.U32 R223, RZ, RZ, R0 ;  /* 0x000000ffffdf7224 */ /* 0x000fe200078e0000 */
[----:B------:R-:W-:Y:S02]  /*4b4a0*/  SHF.R.S32.HI R0, RZ, 0x1f, R2 ;  /* 0x0000001fff007819 */ /* 0x000fe40000011402 */
[----:B------:R-:W-:-:S05]  /*4b4b0*/  IADD3 R169, P5, R2, R169, RZ ;  /* 0x000000a902a97210 */ /* 0x000fca0007fbe0ff */
[----:B------:R-:W-:Y:S01]  /*4b4c0*/  IMAD.X R168, R0, 0x1, R168, P5 ;  /* 0x0000000100a87824 */ /* 0x000fe200028e06a8 */
[----:B---3--:R-:W-:-:S05]  /*4b4d0*/  IADD3 R19, P4, R2, R19, RZ ;  /* 0x0000001302137210 */ /* 0x008fca0007f9e0ff */
[----:B----4-:R-:W-:Y:S01]  /*4b4e0*/  IMAD.X R18, R0, 0x1, R18, P4 ;  /* 0x0000000100127824 */ /* 0x010fe200020e0612 */
[----:B------:R-:W-:-:S05]  /*4b4f0*/  IADD3 R245, P4, R2, R245, RZ ;  /* 0x000000f502f57210 */ /* 0x000fca0007f9e0ff */
[----:B------:R0:W-:Y:S02]  /*4b500*/  STL [R1+0x2824], R245 ;  /* 0x002824f501007387 */ /* 0x0001e40000100800 */
[----:B0-----:R-:W-:Y:S02]  /*4b510*/  IMAD.MOV.U32 R245, RZ, RZ, R177 ;  /* 0x000000fffff57224 */ /* 0x001fe400078e00b1 */
        /* <DEDUP_REMOVED lines=21> */
[----:B------:R-:W-:Y:S01]  /*4b670*/  IMAD.MOV.U32 R220, RZ, RZ, R223 ;  /* 0x000000ffffdc7224 */ /* 0x000fe200078e00df */
[----:B------:R-:W-:Y:S01]  /*4b680*/  IADD3 R245, P5, R2, R245, RZ ;  /* 0x000000f502f57210 */ /* 0x000fe20007fbe0ff */
[----:B------:R-:W-:-:S02]  /*4b690*/  IMAD.MOV.U32 R223, RZ, RZ, R226 ;  /* 0x000000ffffdf7224 */ /* 0x000fc400078e00e2 */
[----:B------:R-:W-:Y:S02]  /*4b6a0*/  IMAD.MOV.U32 R226, RZ, RZ, R170 ;  /* 0x000000ffffe27224 */ /* 0x000fe400078e00aa */
[----:B------:R-:W3:Y:S04]  /*4b6b0*/  LDL.LU R170, [R1+0x2d80] ;  /* 0x002d800001aa7983 */ /* 0x000ee80000300800 */
[----:B------:R0:W-:Y:S02]  /*4b6c0*/  STL [R1+0x281c], R245 ;  /* 0x00281cf501007387 */ /* 0x0001e40000100800 */
[----:B0-----:R-:W-:Y:S02]  /*4b6d0*/  IMAD.MOV.U32 R245, RZ, RZ, R177 ;  /* 0x000000fffff57224 */ /* 0x001fe400078e00b1 */
        /* <DEDUP_REMOVED lines=25> */
[----:B------:R-:W4:Y:S01]  /*4b870*/  LDL.LU R172, [R1+0x2d7c] ;  /* 0x002d7c0001ac7983 */ /* 0x000f220000300800 */
[C---:B------:R-:W-:Y:S02]  /*4b880*/  IADD3 R171, P6, R2.reuse, R171, RZ ;  /* 0x000000ab02ab7210 */ /* 0x040fe40007fde0ff */
[----:B------:R-:W-:-:S03]  /*4b890*/  IADD3 R173, P1, R2, R173, RZ ;  /* 0x000000ad02ad7210 */ /* 0x000fc60007f3e0ff */
[----:B---3--:R-:W-:Y:S01]  /*4b8a0*/  IMAD.X R170, R0, 0x1, R170, P6 ;  /* 0x0000000100aa7824 */ /* 0x008fe200030e06aa */
        /* <DEDUP_REMOVED lines=25> */
[----:B----4-:R-:W-:Y:S02]  /*4ba40*/  IMAD.X R172, R0, 0x1, R172, P1 ;  /* 0x0000000100ac7824 */ /* 0x010fe400008e06ac */
[----:B------:R-:W-:Y:S01]  /*4ba50*/  IMAD.MOV.U32 R223, RZ, RZ, R226 ;  /* 0x000000ffffdf7224 */ /* 0x000fe200078e00e2 */
[----:B------:R-:W-:Y:S01]  /*4ba60*/  IADD3 R245, P1, R2, R245, RZ ;  /* 0x000000f502f57210 */ /* 0x000fe20007f3e0ff */
[----:B------:R-:W-:Y:S02]  /*4ba70*/  IMAD.MOV.U32 R226, RZ, RZ, R229 ;  /* 0x000000ffffe27224 */ /* 0x000fe400078e00e5 */
[----:B------:R-:W-:Y:S02]  /*4ba80*/  IMAD.MOV.U32 R229, RZ, RZ, R20 ;  /* 0x000000ffffe57224 */ /* 0x000fe400078e0014 */
[----:B------:R-:W-:Y:S02]  /*4ba90*/  IMAD.MOV.U32 R20, RZ, RZ, R13 ;  /* 0x000000ffff147224 */ /* 0x000fe400078e000d */
[----:B------:R-:W3:Y:S04]  /*4baa0*/  LDL.LU R13, [R1+0x2d78] ;  /* 0x002d7800010d7983 */ /* 0x000ee80000300800 */
[----:B------:R0:W-:Y:S04]  /*4bab0*/  STL [R1+0x280c], R245 ;  /* 0x00280cf501007387 */ /* 0x0001e80000100800 */
[----:B0-----:R-:W4:Y:S02]  /*4bac0*/  LDL.LU R245, [R1+0x2830] ;  /* 0x0028300001f57983 */ /* 0x001f240000300800 */
[----:B----4-:R-:W-:-:S05]  /*4bad0*/  IMAD.X R245, R0, 0x1, R245, P2 ;  /* 0x0000000100f57824 */ /* 0x010fca00010e06f5 */
[----:B------:R0:W-:Y:S04]  /*4bae0*/  STL [R1+0x2830], R245 ;  /* 0x002830f501007387 */ /* 0x0001e80000100800 */
[----:B0-----:R-:W4:Y:S02]  /*4baf0*/  LDL.LU R245, [R1+0x2804] ;  /* 0x0028040001f57983 */ /* 0x001f240000300800 */
[----:B----4-:R-:W-:-:S05]  /*4bb00*/  IADD3 R245, P2, R2, R245, RZ ;  /* 0x000000f502f57210 */ /* 0x010fca0007f5e0ff */
        /* <DEDUP_REMOVED lines=3002> */
[----:B----4-:R-:W-:Y:S01]  /*576b0*/  IMAD.X R245, R0, 0x1, R245, P5 ;  /* 0x0000000100f57824 */ /* 0x010fe200028e06f5 */
[----:B---3--:R-:W-:-:S04]  /*576c0*/  IADD3 R13, P5, R2, R13, RZ ;  /* 0x0000000d020d7210 */ /* 0x008fc80007fbe0ff */
[----:B------:R-:W-:Y:S04]  /*576d0*/  STL [R1+0x1888], R245 ;  /* 0x001888f501007387 */ /* 0x000fe80000100800 */
[----:B------:R0:W-:Y:S04]  /*576e0*/  STL [R1+0x185c], R13 ;  /* 0x00185c0d01007387 */ /* 0x0001e80000100800 */
[----:B0-----:R-:W3:Y:S02]  /*576f0*/  LDL.LU R13, [R1+0x2d74] ;  /* 0x002d7400010d7983 */ /* 0x001ee40000300800 */
[----:B---3--:R-:W-:-:S05]  /*57700*/  IMAD.X R13, R0, 0x1, R13, P6 ;  /* 0x00000001000d7824 */ /* 0x008fca00030e060d */
[----:B------:R0:W-:Y:S04]  /*57710*/  STL [R1+0x1880], R13 ;  /* 0x0018800d01007387 */ /* 0x0001e80000100800 */
[----:B------:R-:W3:Y:S01]  /*57720*/  LDL.LU R245, [R1+0x2c84] ;  /* 0x002c840001f57983 */ /* 0x000ee20000300800 */
[----:B0-----:R-:W0:Y:S02]  /*57730*/  LDC R13, c[0x0][0x23c] ;  /* 0x00008f00ff0d7b82 */ /* 0x001e240000000800 */
[----:B0-----:R-:W-:-:S05]  /*57740*/  IMAD.SHL.U32 R13, R13, 0x80, RZ ;  /* 0x000000800d0d7824 */ /* 0x001fca00078e00ff */
[----:B---3--:R-:W-:-:S05]  /*57750*/  IADD3 R245, P6, R13, R245, RZ ;  /* 0x000000f50df57210 */ /* 0x008fca0007fde0ff */
[----:B------:R0:W-:Y:S04]  /*57760*/  STL [R1+0x2c84], R245 ;  /* 0x002c84f501007387 */ /* 0x0001e80000100800 */
[----:B0-----:R-:W3:Y:S02]  /*57770*/  LDL.LU R245, [R1+0x1878] ;  /* 0x0018780001f57983 */ /* 0x001ee40000300800 */
[----:B---3--:R-:W-:-:S05]  /*57780*/  IMAD.X R245, R0, 0x1, R245, P1 ;  /* 0x0000000100f57824 */ /* 0x008fca00008e06f5 */
[----:B------:R0:W-:Y:S04]  /*57790*/  STL [R1+0x1878], R245 ;  /* 0x001878f501007387 */ /* 0x0001e80000100800 */
[----:B0-----:R-:W3:Y:S02]  /*577a0*/  LDL.LU R245, [R1+0x283c] ;  /* 0x00283c0001f57983 */ /* 0x001ee40000300800 */
        /* <DEDUP_REMOVED lines=21> */
[----:B---3--:R-:W-:Y:S01]  /*57900*/  IMAD.X R245, R0, 0x1, R245, P5 ;  /* 0x0000000100f57824 */ /* 0x008fe200028e06f5 */
[----:B------:R-:W-:-:S04]  /*57910*/  IADD3 R12, P5, R13, R12, RZ ;  /* 0x0000000c0d0c7210 */ /* 0x000fc80007fbe0ff */
[----:B------:R0:W-:Y:S04]  /*57920*/  STL [R1+0x1858], R245 ;  /* 0x001858f501007387 */ /* 0x0001e80000100800 */
[----:B------:R1:W-:Y:S04]  /*57930*/  STL [R1+0x2c74], R12 ;  /* 0x002c740c01007387 */ /* 0x0003e80000100800 */
[----:B0-----:R-:W3:Y:S01]  /*57940*/  LDL.LU R245, [R1+0x2840] ;  /* 0x0028400001f57983 */ /* 0x001ee20000300800 */
[----:B-1----:R-:W-:-:S05]  /*57950*/  SHF.R.S32.HI R12, RZ, 0x1f, R13 ;  /* 0x0000001fff0c7819 */ /* 0x002fca000001140d */
        /* <DEDUP_REMOVED lines=1112> */
[----:B------:R-:W-:Y:S04]  /*5bee0*/  STL [R1+0x16d8], R245 ;  /* 0x0016d8f501007387 */ /* 0x000fe80000100800 */
[----:B------:R0:W-:Y:S04]  /*5bef0*/  STL [R1+0x16ac], R251 ;  /* 0x0016acfb01007387 */ /* 0x0001e80000100800 */
[----:B0-----:R-:W3:Y:S04]  /*5bf00*/  LDL.LU R251, [R1+0x2d70] ;  /* 0x002d700001fb7983 */ /* 0x001ee80000300800 */
[----:B------:R-:W4:Y:S02]  /*5bf10*/  LDL.LU R245, [R1+0x16d0] ;  /* 0x0016d00001f57983 */ /* 0x000f240000300800 */
        /* <DEDUP_REMOVED lines=26> */
[----:B0-----:R-:W4:Y:S01]  /*5c0c0*/  LDL.LU R245, [R1+0x1684] ;  /* 0x0016840001f57983 */ /* 0x001f220000300800 */
[----:B------:R-:W-:Y:S01]  /*5c0d0*/  IMAD.X R236, R12, 0x1, R236, P5 ;  /* 0x000000010cec7824 */ /* 0x000fe200028e06ec */
[----:B----4-:R-:W-:-:S05]  /*5c0e0*/  IADD3 R245, P4, R13, R245, RZ ;  /* 0x000000f50df57210 */ /* 0x010fca0007f9e0ff */
[----:B------:R-:W-:Y:S04]  /*5c0f0*/  STL [R1+0x1684], R245 ;  /* 0x001684f501007387 */ /* 0x000fe80000100800 */
[----:B------:R0:W-:Y:S04]  /*5c100*/  STL [R1+0x16a8], R236 ;  /* 0x0016a8ec01007387 */ /* 0x0001e80000100800 */
[----:B0-----:R-:W4:Y:S04]  /*5c110*/  LDL.LU R236, [R1+0x2d6c] ;  /* 0x002d6c0001ec7983 */ /* 0x001f280000300800 */
[----:B------:R-:W2:Y:S02]  /*5c120*/  LDL.LU R245, [R1+0x167c] ;  /* 0x00167c0001f57983 */ /* 0x000ea40000300800 */
[----:B--2---:R-:W-:-:S05]  /*5c130*/  IADD3 R245, P5, R13, R245, RZ ;  /* 0x000000f50df57210 */ /* 0x004fca0007fbe0ff */
[----:B------:R0:W-:Y:S04]  /*5c140*/  STL [R1+0x167c], R245 ;  /* 0x00167cf501007387 */ /* 0x0001e80000100800 */
[----:B0-----:R-:W2:Y:S02]  /*5c150*/  LDL.LU R245, [R1+0x16a0] ;  /* 0x0016a00001f57983 */ /* 0x001ea40000300800 */
[----:B--2---:R-:W-:-:S05]  /*5c160*/  IMAD.X R245, R12, 0x1, R245, P6 ;  /* 0x000000010cf57824 */ /* 0x004fca00030e06f5 */
[----:B------:R0:W-:Y:S04]  /*5c170*/  STL [R1+0x16a0], R245 ;  /* 0x0016a0f501007387 */ /* 0x0001e80000100800 */
[----:B0-----:R-:W2:Y:S02]  /*5c180*/  LDL.LU R245, [R1+0x1674] ;  /* 0x0016740001f57983 */ /* 0x001ea40000300800 */
[----:B--2---:R-:W-:-:S05]  /*5c190*/  IADD3 R245, P6, R13, R245, RZ ;  /* 0x000000f50df57210 */ /* 0x004fca0007fde0ff */
[----:B------:R0:W-:Y:S04]  /*5c1a0*/  STL [R1+0x1674], R245 ;  /* 0x001674f501007387 */ /* 0x0001e80000100800 */
[----:B0-----:R-:W2:Y:S02]  /*5c1b0*/  LDL.LU R245, [R1+0x1698] ;  /* 0x0016980001f57983 */ /* 0x001ea40000300800 */
[----:B--2---:R-:W-:Y:S01]  /*5c1c0*/  IMAD.X R245, R12, 0x1, R245, P1 ;  /* 0x000000010cf57824 */ /* 0x004fe200008e06f5 */
[----:B------:R-:W-:-:S04]  /*5c1d0*/  IADD3 R9, P1, R13, R9, RZ ;  /* 0x000000090d097210 */ /* 0x000fc80007f3e0ff */
[----:B------:R-:W-:Y:S04]  /*5c1e0*/  STL [R1+0x1698], R245 ;  /* 0x001698f501007387 */ /* 0x000fe80000100800 */
[----:B------:R0:W-:Y:S04]  /*5c1f0*/  STL [R1+0x166c], R9 ;  /* 0x00166c0901007387 */ /* 0x0001e80000100800 */
[----:B0-----:R-:W2:Y:S04]  /*5c200*/  LDL.LU R9, [R1+0x2d68] ;  /* 0x002d680001097983 */ /* 0x001ea80000300800 */
[----:B------:R-:W3:Y:S02]  /*5c210*/  LDL.LU R245, [R1+0x1690] ;  /* 0x0016900001f57983 */ /* 0x000ee40000300800 */
        /* <DEDUP_REMOVED lines=26> */
[----:B0-----:R-:W3:Y:S01]  /*5c3c0*/  LDL.LU R245, [R1+0x1644] ;  /* 0x0016440001f57983 */ /* 0x001ee20000300800 */
[----:B------:R-:W-:Y:S01]  /*5c3d0*/  IMAD.X R15, R12, 0x1, R15, P1 ;  /* 0x000000010c0f7824 */ /* 0x000fe200008e060f */
[----:B---3--:R-:W-:-:S05]  /*5c3e0*/  IADD3 R245, P6, R13, R245, RZ ;  /* 0x000000f50df57210 */ /* 0x008fca0007fde0ff */
[----:B------:R-:W-:Y:S04]  /*5c3f0*/  STL [R1+0x1644], R245 ;  /* 0x001644f501007387 */ /* 0x000fe80000100800 */
[----:B------:R0:W-:Y:S04]  /*5c400*/  STL [R1+0x1668], R15 ;  /* 0x0016680f01007387 */ /* 0x0001e80000100800 */
[----:B0-----:R-:W3:Y:S04]  /*5c410*/  LDL.LU R15, [R1+0x2d64] ;  /* 0x002d6400010f7983 */ /* 0x001ee80000300800 */
[----:B------:R-:W4:Y:S02]  /*5c420*/  LDL.LU R245, [R1+0x163c] ;  /* 0x00163c0001f57983 */ /* 0x000f240000300800 */
        /* <DEDUP_REMOVED lines=10> */
[----:B------:R-:W-:-:S04]  /*5c4d0*/  IADD3 R8, P3, R13, R8, RZ ;  /* 0x000000080d087210 */ /* 0x000fc80007f7e0ff */
[----:B------:R-:W-:Y:S04]  /*5c4e0*/  STL [R1+0x1658], R245 ;  /* 0x001658f501007387 */ /* 0x000fe80000100800 */
[----:B------:R0:W-:Y:S04]  /*5c4f0*/  STL [R1+0x162c], R8 ;  /* 0x00162c0801007387 */ /* 0x0001e80000100800 */
[----:B0-----:R-:W4:Y:S04]  /*5c500*/  LDL.LU R8, [R1+0x2d60] ;  /* 0x002d600001087983 */ /* 0x001f280000300800 */
[----:B------:R-:W2:Y:S02]  /*5c510*/  LDL.LU R245, [R1+0x1650] ;  /* 0x0016500001f57983 */ /* 0x000ea40000300800 */
[----:B--2---:R-:W-:-:S05]  /*5c520*/  IMAD.X R245, R12, 0x1, R245, P4 ;  /* 0x000000010cf57824 */ /* 0x004fca00020e06f5 */
[----:B------:R0:W-:Y:S04]  /*5c530*/  STL [R1+0x1650], R245 ;  /* 0x001650f501007387 */ /* 0x0001e80000100800 */
[----:B0-----:R-:W2:Y:S02]  /*5c540*/  LDL.LU R245, [R1+0x1624] ;  /* 0x0016240001f57983 */ /* 0x001ea40000300800 */
        /* <DEDUP_REMOVED lines=23> */
[----:B0-----:R-:W2:Y:S01]  /*5c6c0*/  LDL.LU R245, [R1+0x1604] ;  /* 0x0016040001f57983 */ /* 0x001ea20000300800 */
[----:B------:R-:W-:Y:S01]  /*5c6d0*/  IMAD.X R6, R12, 0x1, R6, P3 ;  /* 0x000000010c067824 */ /* 0x000fe200018e0606 */
[----:B--2---:R-:W-:-:S05]  /*5c6e0*/  IADD3 R245, P2, R13, R245, RZ ;  /* 0x000000f50df57210 */ /* 0x004fca0007f5e0ff */
[----:B------:R-:W-:Y:S04]  /*5c6f0*/  STL [R1+0x1604], R245 ;  /* 0x001604f501007387 */ /* 0x000fe80000100800 */
[----:B------:R0:W-:Y:S04]  /*5c700*/  STL [R1+0x1628], R6 ;  /* 0x0016280601007387 */ /* 0x0001e80000100800 */
[----:B0-----:R-:W2:Y:S04]  /*5c710*/  LDL.LU R6, [R1+0x2d5c] ;  /* 0x002d5c0001067983 */ /* 0x001ea80000300800 */
[----:B------:R-:W3:Y:S02]  /*5c720*/  LDL.LU R245, [R1+0x15fc] ;  /* 0x0015fc0001f57983 */ /* 0x000ee40000300800 */
        /* <DEDUP_REMOVED lines=36> */
[----:B---3--:R-:W-:Y:S01]  /*5c970*/  IMAD.X R250, R12, 0x1, R250, P4 ;  /* 0x000000010cfa7824 */ /* 0x008fe200020e06fa */
[----:B----4-:R-:W-:-:S05]  /*5c980*/  IADD3 R245, P3, R13, R245, RZ ;  /* 0x000000f50df57210 */ /* 0x010fca0007f7e0ff */
[----:B------:R-:W-:Y:S04]  /*5c990*/  STL [R1+0x15cc], R245 ;  /* 0x0015ccf501007387 */ /* 0x000fe80000100800 */
[----:B------:R0:W-:Y:S04]  /*5c9a0*/  STL [R1+0x15f0], R250 ;  /* 0x0015f0fa01007387 */ /* 0x0001e80000100800 */
[----:B0-----:R-:W3:Y:S04]  /*5c9b0*/  LDL.LU R250, [R1+0x2d54] ;  /* 0x002d540001fa7983 */ /* 0x001ee80000300800 */
[----:B------:R-:W4:Y:S01]  /*5c9c0*/  LDL.LU R245, [R1+0x15c4] ;  /* 0x0015c40001f57983 */ /* 0x000f220000300800 */
        /* <DEDUP_REMOVED lines=46> */
[----:B0-----:R0:W5:Y:S04]  /*5ccb0*/  LDL.LU R6, [R1+0x2d44] ;  /* 0x002d440001067983 */ /* 0x0011680000300800 */
[----:B------:R-:W4:Y:S01]  /*5ccc0*/  LDL.LU R245, [R1+0x1584] ;  /* 0x0015840001f57983 */ /* 0x000f220000300800 */
[----:B------:R-:W-:Y:S01]  /*5ccd0*/  IMAD.X R7, R12, 0x1, R7, P1 ;  /* 0x000000010c077824 */ /* 0x000fe200008e0607 */
[----:B--2---:R-:W-:-:S02]  /*5cce0*/  IADD3 R8, P1, R13, R8, RZ ;  /* 0x000000080d087210 */ /* 0x004fc40007f3e0ff */
[----:B----4-:R-:W-:-:S05]  /*5ccf0*/  IADD3 R245, P6, R13, R245, RZ ;  /* 0x000000f50df57210 */ /* 0x010fca0007fde0ff */
[----:B------:R-:W-:Y:S04]  /*5cd00*/  STL [R1+0x1584], R245 ;  /* 0x001584f501007387 */ /* 0x000fe80000100800 */
[----:B------:R1:W-:Y:S04]  /*5cd10*/  STL [R1+0x15a8], R7 ;  /* 0x0015a80701007387 */ /* 0x0003e80000100800 */
[----:B-1----:R0:W5:Y:S04]  /*5cd20*/  LDL.LU R7, [R1+0x2d40] ;  /* 0x002d400001077983 */ /* 0x0021680000300800 */
[----:B------:R1:W-:Y:S04]  /*5cd30*/  STL [R1+0x157c], R8 ;  /* 0x00157c0801007387 */ /* 0x0003e80000100800 */
[----:B-1----:R0:W5:Y:S04]  /*5cd40*/  LDL.LU R8, [R1+0x2d3c] ;  /* 0x002d3c0001087983 */ /* 0x0021680000300800 */
[----:B------:R-:W2:Y:S02]  /*5cd50*/  LDL.LU R245, [R1+0x15a0] ;  /* 0x0015a00001f57983 */ /* 0x000ea40000300800 */
[----:B--2---:R-:W-:Y:S01]  /*5cd60*/  IMAD.X R245, R12, 0x1, R245, P2 ;  /* 0x000000010cf57824 */ /* 0x004fe200010e06f5 */
[----:B------:R-:W-:-:S04]  /*5cd70*/  IADD3 R9, P2, R13, R9, RZ ;  /* 0x000000090d097210 */ /* 0x000fc80007f5e0ff */
[----:B------:R-:W-:Y:S04]  /*5cd80*/  STL [R1+0x15a0], R245 ;  /* 0x0015a0f501007387 */ /* 0x000fe80000100800 */
[----:B------:R1:W-:Y:S04]  /*5cd90*/  STL [R1+0x1574], R9 ;  /* 0x0015740901007387 */ /* 0x0003e80000100800 */
[----:B-1----:R0:W5:Y:S04]  /*5cda0*/  LDL.LU R9, [R1+0x2d38] ;  /* 0x002d380001097983 */ /* 0x0021680000300800 */
[----:B------:R-:W2:Y:S02]  /*5cdb0*/  LDL.LU R245, [R1+0x1598] ;  /* 0x0015980001f57983 */ /* 0x000ea40000300800 */
[----:B--2---:R-:W-:Y:S01]  /*5cdc0*/  IMAD.X R245, R12, 0x1, R245, P3 ;  /* 0x000000010cf57824 */ /* 0x004fe200018e06f5 */
[----:B------:R-:W-:-:S04]  /*5cdd0*/  IADD3 R244, P3, R13, R244, RZ ;  /* 0x000000f40df47210 */ /* 0x000fc80007f7e0ff */
[----:B------:R-:W-:Y:S04]  /*5cde0*/  STL [R1+0x1598], R245 ;  /* 0x001598f501007387 */ /* 0x000fe80000100800 */
[----:B------:R1:W-:Y:S04]  /*5cdf0*/  STL [R1+0x156c], R244 ;  /* 0x00156cf401007387 */ /* 0x0003e80000100800 */
[----:B-1----:R-:W2:Y:S04]  /*5ce00*/  LDL.LU R244, [R1+0x2d34] ;  /* 0x002d340001f47983 */ /* 0x002ea80000300800 */
[----:B------:R-:W4:Y:S02]  /*5ce10*/  LDL.LU R245, [R1+0x1590] ;  /* 0x0015900001f57983 */ /* 0x000f240000300800 */
[----:B----4-:R-:W-:-:S05]  /*5ce20*/  IMAD.X R245, R12, 0x1, R245, P4 ;  /* 0x000000010cf57824 */ /* 0x010fca00020e06f5 */
[----:B------:R1:W-:Y:S04]  /*5ce30*/  STL [R1+0x1590], R245 ;  /* 0x001590f501007387 */ /* 0x0003e80000100800 */
[----:B-1----:R-:W4:Y:S02]  /*5ce40*/  LDL.LU R245, [R1+0x1564] ;  /* 0x0015640001f57983 */ /* 0x002f240000300800 */
[----:B----4-:R-:W-:-:S05]  /*5ce50*/  IADD3 R245, P4, R13, R245, RZ ;  /* 0x000000f50df57210 */ /* 0x010fca0007f9e0ff */
[----:B------:R1:W-:Y:S04]  /*5ce60*/  STL [R1+0x1564], R245 ;  /* 0x001564f501007387 */ /* 0x0003e80000100800 */
[----:B-1----:R-:W4:Y:S02]  /*5ce70*/  LDL.LU R245, [R1+0x1588] ;  /* 0x0015880001f57983 */ /* 0x002f240000300800 */
[----:B----4-:R-:W-:-:S05]  /*5ce80*/  IMAD.X R245, R12, 0x1, R245, P5 ;  /* 0x000000010cf57824 */ /* 0x010fca00028e06f5 */
[----:B------:R1:W-:Y:S04]  /*5ce90*/  STL [R1+0x1588], R245 ;  /* 0x001588f501007387 */ /* 0x0003e80000100800 */
[----:B-1----:R-:W4:Y:S02]  /*5cea0*/  LDL.LU R245, [R1+0x155c] ;  /* 0x00155c0001f57983 */ /* 0x002f240000300800 */
[----:B----4-:R-:W-:-:S05]  /*5ceb0*/  IADD3 R245, P5, R13, R245, RZ ;  /* 0x000000f50df57210 */ /* 0x010fca0007fbe0ff */
[----:B------:R1:W-:Y:S04]  /*5cec0*/  STL [R1+0x155c], R245 ;  /* 0x00155cf501007387 */ /* 0x0003e80000100800 */
[----:B-1----:R-:W4:Y:S01]  /*5ced0*/  LDL.LU R245, [R1+0x1580] ;  /* 0x0015800001f57983 */ /* 0x002f220000300800 */
[----:B------:R-:W-:Y:S01]  /*5cee0*/  WARPGROUP.ARRIVE ;  /* 0x00000000000079c5 */ /* 0x000fe20000000000 */
[----:B------:R-:W-:Y:S01]  /*5cef0*/  UMOV UR46, UR18 ;  /* 0x00000012002e7c82 */ /* 0x000fe20008000000 */
[----:B------:R-:W-:-:S04]  /*5cf00*/  UMOV UR47, UR19 ;  /* 0x00000013002f7c82 */ /* 0x000fc80008000000 */
[----:B------:R-:W-:Y:S01]  /*5cf10*/  QGMMA.64x256x32.F32.E5M2.E5M2 R24, gdesc[UR44], R24, gsb0 ;  /* 0x03e000002c1879f3 */ /* 0x000fe20008003818 */
[----:B----4-:R-:W-:-:S05]  /*5cf20*/  IMAD.X R245, R12, 0x1, R245, P6 ;  /* 0x000000010cf57824 */ /* 0x010fca00030e06f5 */
[----:B------:R1:W-:Y:S04]  /*5cf30*/  STL [R1+0x1580], R245 ;  /* 0x001580f501007387 */ /* 0x0003e80000100800 */
[----:B-1----:R-:W4:Y:S01]  /*5cf40*/  LDL.LU R245, [R1+0x1554] ;  /* 0x0015540001f57983 */ /* 0x002f220000300800 */
[----:B---3--:R-:W-:Y:S01]  /*5cf50*/  IMAD.X R10, R12, 0x1, R10, P1 ;  /* 0x000000010c0a7824 */ /* 0x008fe200008e060a */
[----:B------:R-:W-:Y:S02]  /*5cf60*/  WARPGROUP.DEPBAR.LE gsb0, 0x0 ;  /* 0x00008000000079c5 */ /* 0x000fe40000010000 */
[----:B------:R-:W-:Y:S01]  /*5cf70*/  WARPGROUP.ARRIVE ;  /* 0x00000000000079c5 */ /* 0x000fe20000000000 */
[----:B------:R-:W-:Y:S01]  /*5cf80*/  UMOV UR50, UR6 ;  /* 0x0000000600327c82 */ /* 0x000fe20008000000 */
[----:B------:R-:W-:-:S12]  /*5cf90*/  UMOV UR51, UR7 ;  /* 0x0000000700337c82 */ /* 0x000fd80008000000 */
[----:B------:R-:W-:Y:S01]  /*5cfa0*/  QGMMA.64x256x32.F32.E5M2.E5M2 R24, gdesc[UR48], R24, gsb0 ;  /* 0x03e00000301879f3 */ /* 0x000fe20008003818 */
[----:B----4-:R-:W-:-:S05]  /*5cfb0*/  IADD3 R245, P6, R13, R245, RZ ;  /* 0x000000f50df57210 */ /* 0x010fca0007fde0ff */
[----:B------:R-:W-:Y:S04]  /*5cfc0*/  STL [R1+0x1554], R245 ;  /* 0x001554f501007387 */ /* 0x000fe80000100800 */
[----:B------:R1:W-:Y:S04]  /*5cfd0*/  STL [R1+0x1578], R10 ;  /* 0x0015780a01007387 */ /* 0x0003e80000100800 */
[----:B-1----:R-:W3:Y:S04]  /*5cfe0*/  LDL.LU R10, [R1+0x2d30] ;  /* 0x002d3000010a7983 */ /* 0x002ee80000300800 */
[----:B------:R-:W4:Y:S01]  /*5cff0*/  LDL.LU R245, [R1+0x154c] ;  /* 0x00154c0001f57983 */ /* 0x000f220000300800 */
[C---:B------:R-:W-:Y:S01]  /*5d000*/  IMAD.X R15, R12.reuse, 0x1, R15, P2 ;  /* 0x000000010c0f7824 */ /* 0x040fe200010e060f */
[C---:B--2---:R-:W-:Y:S01]  /*5d010*/  IADD3 R244, P2, R13.reuse, R244, RZ ;  /* 0x000000f40df47210 */ /* 0x044fe20007f5e0ff */
[----:B------:R-:W-:Y:S01]  /*5d020*/  IMAD.X R17, R12, 0x1, R17, P3 ;  /* 0x000000010c117824 */ /* 0x000fe200018e0611 */
[----:B------:R-:W-:Y:S01]  /*5d030*/  IADD3 R14, P3, R13, R14, RZ ;  /* 0x0000000e0d0e7210 */ /* 0x000fe20007f7e0ff */
[----:B------:R-:W-:-:S02]  /*5d040*/  WARPGROUP.DEPBAR.LE gsb0, 0x0 ;  /* 0x00008000000079c5 */ /* 0x000fc40000010000 */
[----:B------:R-:W-:Y:S01]  /*5d050*/  WARPGROUP.ARRIVE ;  /* 0x00000000000079c5 */ /* 0x000fe20000000000 */
[----:B------:R-:W-:Y:S01]  /*5d060*/  UMOV UR54, UR10 ;  /* 0x0000000a00367c82 */ /* 0x000fe20008000000 */
[----:B------:R-:W-:-:S04]  /*5d070*/  UMOV UR55, UR11 ;  /* 0x0000000b00377c82 */ /* 0x000fc80008000000 */
[----:B------:R-:W-:Y:S01]  /*5d080*/  QGMMA.64x256x32.F32.E5M2.E5M2 R24, gdesc[UR52], R24, gsb0 ;  /* 0x03e00000341879f3 */ /* 0x000fe20008003818 */
[----:B------:R-:W-:Y:S01]  /*5d090*/  UMOV UR58, UR14 ;  /* 0x0000000e003a7c82 */ /* 0x000fe20008000000 */
[----:B------:R-:W-:Y:S01]  /*5d0a0*/  UMOV UR59, UR15 ;  /* 0x0000000f003b7c82 */ /* 0x000fe20008000000 */
[----:B----4-:R-:W-:-:S05]  /*5d0b0*/  IADD3 R245, P1, R13, R245, RZ ;  /* 0x000000f50df57210 */ /* 0x010fca0007f3e0ff */
[----:B------:R-:W-:Y:S04]  /*5d0c0*/  STL [R1+0x154c], R245 ;  /* 0x00154cf501007387 */ /* 0x000fe80000100800 */
[----:B------:R1:W-:Y:S04]  /*5d0d0*/  STL [R1+0x1570], R15 ;  /* 0x0015700f01007387 */ /* 0x0003e80000100800 */
[----:B-1----:R-:W2:Y:S04]  /*5d0e0*/  LDL.LU R15, [R1+0x2d2c] ;  /* 0x002d2c00010f7983 */ /* 0x002ea80000300800 */
[----:B------:R1:W-:Y:S04]  /*5d0f0*/  STL [R1+0x1544], R244 ;  /* 0x001544f401007387 */ /* 0x0003e80000100800 */
[----:B-1----:R-:W4:Y:S04]  /*5d100*/  LDL.LU R244, [R1+0x2d28] ;  /* 0x002d280001f47983 */ /* 0x002f280000300800 */
[----:B------:R1:W-:Y:S04]  /*5d110*/  STL [R1+0x1568], R17 ;  /* 0x0015681101007387 */ /* 0x0003e80000100800 */
[----:B-1----:R-:W4:Y:S04]  /*5d120*/  LDL.LU R17, [R1+0x2d24] ;  /* 0x002d240001117983 */ /* 0x002f280000300800 */
[----:B------:R1:W-:Y:S04]  /*5d130*/  STL [R1+0x153c], R14 ;  /* 0x00153c0e01007387 */ /* 0x0003e80000100800 */
[----:B-1----:R-:W4:Y:S04]  /*5d140*/  LDL.LU R14, [R1+0x2d20] ;  /* 0x002d2000010e7983 */ /* 0x002f280000300800 */
[----:B------:R-:W4:Y:S01]  /*5d150*/  LDL.LU R245, [R1+0x1560] ;  /* 0x0015600001f57983 */ /* 0x000f220000300800 */
[----:B------:R-:W-:-:S02]  /*5d160*/  WARPGROUP.DEPBAR.LE gsb0, 0x0 ;  /* 0x00008000000079c5 */ /* 0x000fc40000010000 */
[----:B------:R-:W-:-:S06]  /*5d170*/  WARPGROUP.ARRIVE ;  /* 0x00000000000079c5 */ /* 0x000fcc0000000000 */
[----:B------:R-:W-:Y:S01]  /*5d180*/  QGMMA.64x256x32.F32.E5M2.E5M2 R24, gdesc[UR56], R24, gsb0 ;  /* 0x03e00000381879f3 */ /* 0x000fe20008003818 */
[C---:B---3--:R-:W-:Y:S02]  /*5d190*/  IMAD.X R10, R12.reuse, 0x1, R10, P1 ;  /* 0x000000010c0a7824 */ /* 0x048fe400008e060a */
[C---:B------:R-:W-:Y:S01]  /*5d1a0*/  IMAD.X R177, R12.reuse, 0x1, R177, P2 ;  /* 0x000000010cb17824 */ /* 0x040fe200010e06b1 */
[C---:B------:R-:W-:Y:S01]  /*5d1b0*/  IADD3 R178, P2, R13.reuse, R178, RZ ;  /* 0x000000b20db27210 */ /* 0x040fe20007f5e0ff */
[----:B------:R-:W-:Y:S01]  /*5d1c0*/  IMAD.X R179, R12, 0x1, R179, P3 ;  /* 0x000000010cb37824 */ /* 0x000fe200018e06b3 */
[----:B------:R-:W-:-:S03]  /*5d1d0*/  IADD3 R180, P3, R13, R180, RZ ;  /* 0x000000b40db47210 */ /* 0x000fc60007f7e0ff */
[C---:B------:R-:W-:Y:S01]  /*5d1e0*/  IMAD.X R193, R12.reuse, 0x1, R193, P2 ;  /* 0x000000010cc17824 */ /* 0x040fe200010e06c1 */
[C---:B------:R-:W-:Y:S01]  /*5d1f0*/  IADD3 R196, P2, R13.reuse, R196, RZ ;  /* 0x000000c40dc47210 */ /* 0x040fe20007f5e0ff */
[----:B------:R-:W-:Y:S01]  /*5d200*/  IMAD.X R199, R12, 0x1, R199, P3 ;  /* 0x000000010cc77824 */ /* 0x000fe200018e06c7 */
[----:B------:R-:W-:-:S03]  /*5d210*/  IADD3 R202, P3, R13, R202, RZ ;  /* 0x000000ca0dca7210 */ /* 0x000fc60007f7e0ff */
[C---:B------:R-:W-:Y:S01]  /*5d220*/  IMAD.X R229, R12.reuse, 0x1, R229, P2 ;  /* 0x000000010ce57824 */ /* 0x040fe200010e06e5 */
[C---:B------:R-:W-:Y:S01]  /*5d230*/  IADD3 R20, P2, R13.reuse, R20, RZ ;  /* 0x000000140d147210 */ /* 0x040fe20007f5e0ff */
[C---:B------:R-:W-:Y:S01]  /*5d240*/  IMAD.X R21, R12.reuse, 0x1, R21, P3 ;  /* 0x000000010c157824 */ /* 0x040fe200018e0615 */
[C---:B------:R-:W-:Y:S01]  /*5d250*/  IADD3 R246, P3, R13.reuse, R246, RZ ;  /* 0x000000f60df67210 */ /* 0x040fe20007f7e0ff */
[C---:B--2---:R-:W-:Y:S01]  /*5d260*/  IMAD.X R15, R12.reuse, 0x1, R15, P6 ;  /* 0x000000010c0f7824 */ /* 0x044fe200030e060f */
[C---:B----4-:R-:W-:Y:S01]  /*5d270*/  IADD3 R244, P1, R13.reuse, R244, RZ ;  /* 0x000000f40df47210 */ /* 0x050fe20007f3e0ff */
[C---:B------:R-:W-:Y:S01]  /*5d280*/  IMAD.X R17, R12.reuse, 0x1, R17, P5 ;  /* 0x000000010c117824 */ /* 0x040fe200028e0611 */
[C---:B------:R-:W-:Y:S01]  /*5d290*/  IADD3 R16, P5, R13.reuse, R16, RZ ;  /* 0x000000100d107210 */ /* 0x040fe20007fbe0ff */
[----:B------:R-:W-:Y:S01]  /*5d2a0*/  IMAD.X R245, R12, 0x1, R245, P4 ;  /* 0x000000010cf57824 */ /* 0x000fe200020e06f5 */
[----:B------:R-:W-:-:S04]  /*5d2b0*/  IADD3 R236, P4, R13, R236, RZ ;  /* 0x000000ec0dec7210 */ /* 0x000fc80007f9e0ff */
[----:B------:R-:W-:Y:S04]  /*5d2c0*/  STL [R1+0x1560], R245 ;  /* 0x001560f501007387 */ /* 0x000fe80000100800 */
[----:B------:R1:W-:Y:S01]  /*5d2d0*/  STL [R1+0x1534], R236 ;  /* 0x001534ec01007387 */ /* 0x0003e20000100800 */
[----:B------:R-:W-:-:S03]  /*5d2e0*/  IADD3 R14, P6, R13, R14, RZ ;  /* 0x0000000e0d0e7210 */ /* 0x000fc60007fde0ff */
[----:B-1----:R0:W5:Y:S04]  /*5d2f0*/  LDL.LU R236, [R1+0x2d1c] ;  /* 0x002d1c0001ec7983 */ /* 0x0021680000300800 */
[----:B------:R1:W-:Y:S01]  /*5d300*/  STL [R1+0x1558], R17 ;  /* 0x0015581101007387 */ /* 0x0003e20000100800 */
[----:B------:R-:W-:-:S03]  /*5d310*/  IMAD.X R181, R12, 0x1, R181, P4 ;  /* 0x000000010cb57824 */ /* 0x000fc600020e06b5 */
[----:B-1----:R0:W5:Y:S04]  /*5d320*/  LDL.LU R17, [R1+0x2d18] ;  /* 0x002d180001117983 */ /* 0x0021680000300800 */
[----:B------:R1:W-:Y:S01]  /*5d330*/  STL [R1+0x152c], R16 ;  /* 0x00152c1001007387 */ /* 0x0003e20000100800 */
[----:B------:R-:W-:-:S03]  /*5d340*/  IADD3 R182, P4, R13, R182, RZ ;  /* 0x000000b60db67210 */ /* 0x000fc60007f9e0ff */
[----:B-1----:R0:W5:Y:S04]  /*5d350*/  LDL.LU R16, [R1+0x2d14] ;  /* 0x002d140001107983 */ /* 0x0021680000300800 */
[----:B------:R1:W-:Y:S01]  /*5d360*/  STL [R1+0x1550], R15 ;  /* 0x0015500f01007387 */ /* 0x0003e20000100800 */
[C---:B------:R-:W-:Y:S01]  /*5d370*/  IMAD.X R183, R12.reuse, 0x1, R183, P5 ;  /* 0x000000010cb77824 */ /* 0x040fe200028e06b7 */
[C---:B------:R-:W-:Y:S02]  /*5d380*/  IADD3 R184, P5, R13.reuse, R184, RZ ;  /* 0x000000b80db87210 */ /* 0x040fe40007fbe0ff */
[----:B-1----:R0:W5:Y:S04]  /*5d390*/  LDL.LU R15, [R1+0x2d10] ;  /* 0x002d1000010f7983 */ /* 0x0021680000300800 */
[----:B------:R1:W-:Y:S01]  /*5d3a0*/  STL [R1+0x1524], R14 ;  /* 0x0015240e01007387 */ /* 0x0003e20000100800 */
[----:B------:R-:W-:Y:S01]  /*5d3b0*/  IMAD.X R185, R12, 0x1, R185, P6 ;  /* 0x000000010cb97824 */ /* 0x000fe200030e06b9 */
[----:B------:R-:W-:-:S02]  /*5d3c0*/  IADD3 R186, P6, R13, R186, RZ ;  /* 0x000000ba0dba7210 */ /* 0x000fc40007fde0ff */
[----:B-1----:R0:W5:Y:S04]  /*5d3d0*/  LDL.LU R14, [R1+0x2d0c] ;  /* 0x002d0c00010e7983 */ /* 0x0021680000300800 */
[----:B------:R1:W-:Y:S01]  /*5d3e0*/  STL [R1+0x1548], R10 ;  /* 0x0015480a01007387 */ /* 0x0003e20000100800 */
[C---:B------:R-:W-:Y:S01]  /*5d3f0*/  IMAD.X R187, R12.reuse, 0x1, R187, P1 ;  /* 0x000000010cbb7824 */ /* 0x040fe200008e06bb */
[----:B------:R-:W-:Y:S02]  /*5d400*/  IADD3 R190, P1, R13, R190, RZ ;  /* 0x000000be0dbe7210 */ /* 0x000fe40007f3e0ff */
[----:B-1----:R0:W5:Y:S04]  /*5d410*/  LDL.LU R10, [R1+0x2d08] ;  /* 0x002d0800010a7983 */ /* 0x0021680000300800 */
[----:B------:R1:W-:Y:S04]  /*5d420*/  STL [R1+0x151c], R244 ;  /* 0x00151cf401007387 */ /* 0x0003e80000100800 */
        /* <DEDUP_REMOVED lines=11> */
[----:B------:R0:W-:Y:S01]  /*5d4e0*/  STL [R1+0x14ec], R190 ;  /* 0x0014ecbe01007387 */ /* 0x0001e20000100800 */
[----:B------:R-:W-:-:S03]  /*5d4f0*/  IMAD.X R205, R12, 0x1, R205, P4 ;  /* 0x000000010ccd7824 */ /* 0x000fc600020e06cd */
[----:B------:R0:W-:Y:S01]  /*5d500*/  STL [R1+0x1510], R193 ;  /* 0x001510c101007387 */ /* 0x0001e20000100800 */
[----:B------:R-:W-:-:S03]  /*5d510*/  IADD3 R208, P4, R13, R208, RZ ;  /* 0x000000d00dd07210 */ /* 0x000fc60007f9e0ff */
        /* <DEDUP_REMOVED lines=11> */
[----:B------:R-:W-:Y:S01]  /*5d5d0*/  IADD3 R226, P1, R13, R226, RZ ;  /* 0x000000e20de27210 */ /* 0x000fe20007f3e0ff */
[----:B-1----:R-:W1:Y:S02]  /*5d5e0*/  S2R R244, SR_TID.X ;  /* 0x0000000000f47919 */ /* 0x002e640000002100 */
[----:B------:R0:W-:Y:S04]  /*5d5f0*/  STL [R1+0x14cc], R214 ;  /* 0x0014ccd601007387 */ /* 0x0001e80000100800 */
[----:B------:R0:W-:Y:S04]  /*5d600*/  STL [R1+0x14f0], R217 ;  /* 0x0014f0d901007387 */ /* 0x0001e80000100800 */
[----:B------:R0:W-:Y:S04]  /*5d610*/  STL [R1+0x14c4], R220 ;  /* 0x0014c4dc01007387 */ /* 0x0001e80000100800 */
[----:B------:R0:W-:Y:S04]  /*5d620*/  STL [R1+0x14e8], R223 ;  /* 0x0014e8df01007387 */ /* 0x0001e80000100800 */
[----:B------:R0:W-:Y:S01]  /*5d630*/  STL [R1+0x14bc], R226 ;  /* 0x0014bce201007387 */ /* 0x0001e20000100800 */
[----:B------:R-:W-:-:S03]  /*5d640*/  IMAD.X R247, R12, 0x1, R247, P4 ;  /* 0x000000010cf77824 */ /* 0x000fc600020e06f7 */
[----:B------:R0:W-:Y:S01]  /*5d650*/  STL [R1+0x14e0], R229 ;  /* 0x0014e0e501007387 */ /* 0x0001e20000100800 */
[----:B------:R-:W-:-:S03]  /*5d660*/  IMAD.X R250, R12, 0x1, R250, P1 ;  /* 0x000000010cfa7824 */ /* 0x000fc600008e06fa */
[----:B------:R0:W-:Y:S01]  /*5d670*/  STL [R1+0x14b4], R20 ;  /* 0x0014b41401007387 */ /* 0x0001e20000100800 */
[----:B------:R-:W-:-:S03]  /*5d680*/  IMAD.X R248, R12, 0x1, R248, P5 ;  /* 0x000000010cf87824 */ /* 0x000fc600028e06f8 */
[----:B------:R0:W-:Y:S01]  /*5d690*/  STL [R1+0x14d8], R21 ;  /* 0x0014d81501007387 */ /* 0x0001e20000100800 */
[----:B------:R-:W-:-:S03]  /*5d6a0*/  IMAD.X R249, R12, 0x1, R249, P6 ;  /* 0x000000010cf97824 */ /* 0x000fc600030e06f9 */
[----:B------:R0:W-:Y:S04]  /*5d6b0*/  STL [R1+0x14ac], R246 ;  /* 0x0014acf601007387 */ /* 0x0001e80000100800 */
[----:B------:R0:W-:Y:S04]  /*5d6c0*/  STL [R1+0x14d0], R247 ;  /* 0x0014d0f701007387 */ /* 0x0001e80000100800 */
[----:B------:R0:W-:Y:S04]  /*5d6d0*/  STL [R1+0x14b8], R250 ;  /* 0x0014b8fa01007387 */ /* 0x0001e80000100800 */
[----:B------:R0:W-:Y:S04]  /*5d6e0*/  STL [R1+0x14c8], R248 ;  /* 0x0014c8f801007387 */ /* 0x0001e80000100800 */
[----:B------:R0:W-:Y:S01]  /*5d6f0*/  STL [R1+0x14c0], R249 ;  /* 0x0014c0f901007387 */ /* 0x0001e20000100800 */
[----:B------:R-:W-:-:S02]  /*5d700*/  WARPGROUP.DEPBAR.LE gsb0, 0x0 ;  /* 0x00008000000079c5 */ /* 0x000fc40000010000 */
[----:B-1----:R-:W-:Y:S01]  /*5d710*/  LOP3.LUT R244, R244, 0x7f, RZ, 0xc0, !PT ;  /* 0x0000007ff4f47812 */ /* 0x002fe200078ec0ff */
[C---:B------:R-:W-:Y:S02]  /*5d720*/  IMAD.X R252, R12.reuse, 0x1, R252, P3 ;  /* 0x000000010cfc7824 */ /* 0x040fe400018e06fc */
[----:B------:R-:W-:-:S03]  /*5d730*/  IMAD.X R251, R12, 0x1, R251, P2 ;  /* 0x000000010cfb7824 */ /* 0x000fc600010e06fb */
[----:B------:R0:W-:Y:S04]  /*5d740*/  STL [R1+0x14a8], R252 ;  /* 0x0014a8fc01007387 */ /* 0x0001e80000100800 */
[----:B------:R0:W-:Y:S01]  /*5d750*/  STL [R1+0x14b0], R251 ;  /* 0x0014b0fb01007387 */ /* 0x0001e20000100800 */
[----:B------:R-:W-:Y:S05]  /*5d760*/  @P0 BRA `(.L_x_2) ;  /* 0xfffffc7c00dc0947 */ /* 0x000fea000383ffff */
.L_x_1:
[----:B0-----:R-:W2:Y:S04]  /*5d770*/  LDL.LU R190, [R1+0xc10] ;  /* 0x000c100001be7983 */ /* 0x001ea80000300800 */
[----:B------:R-:W2:Y:S04]  /*5d780*/  LDL.LU R189, [R1+0xc14] ;  /* 0x000c140001bd7983 */ /* 0x000ea80000300800 */
[----:B------:R-:W3:Y:S04]  /*5d790*/  LDL.LU R188, [R1+0xc18] ;  /* 0x000c180001bc7983 */ /* 0x000ee80000300800 */
[----:B------:R-:W3:Y:S04]  /*5d7a0*/  LDL.LU R187, [R1+0xc1c] ;  /* 0x000c1c0001bb7983 */ /* 0x000ee80000300800 */
        /* <DEDUP_REMOVED lines=36> */
[----:B------:R-:W1:Y:S04]  /*5d9f0*/  LDL.LU R194, [R1+0xc00] ;  /* 0x000c000001c27983 */ /* 0x000e680000300800 */
[----:B------:R-:W1:Y:S04]  /*5da00*/  LDL.LU R193, [R1+0xc04] ;  /* 0x000c040001c17983 */ /* 0x000e680000300800 */
        /* <DEDUP_REMOVED lines=34> */
[----:B------:R-:W-:Y:S01]  /*5dc30*/  STL [R1+0x2e40], R123 ;  /* 0x002e407b01007387 */ /* 0x000fe20000100800 */
[----:B--2---:R-:W-:-:S03]  /*5dc40*/  F2FP.SATFINITE.E5M2.F32.PACK_AB_MERGE_C R3, R189, R190, RZ ;  /* 0x000000bebd03723e */ /* 0x004fc600048060ff */
[----:B------:R-:W-:Y:S04]  /*5dc50*/  STL [R1+0x2e3c], R122 ;  /* 0x002e3c7a01007387 */ /* 0x000fe80000100800 */
[----:B------:R-:W-:Y:S01]  /*5dc60*/  STL [R1+0x2e38], R125 ;  /* 0x002e387d01007387 */ /* 0x000fe20000100800 */
[----:B---3--:R-:W-:-:S03]  /*5dc70*/  F2FP.SATFINITE.E5M2.F32.PACK_AB_MERGE_C R2, R187, R188, RZ ;  /* 0x000000bcbb02723e */ /* 0x008fc600048060ff */
        /* <DEDUP_REMOVED lines=27> */
[----:B----4-:R-:W-:-:S03]  /*5de30*/  IMAD.MOV.U32 R212, RZ, RZ, R154 ;  /* 0x000000ffffd47224 */ /* 0x010fc600078e009a */
[----:B-----5:R-:W-:Y:S01]  /*5de40*/  STL [R1+0x2dc8], R236 ;  /* 0x002dc8ec01007387 */ /* 0x020fe20000100800 */
[----:B------:R-:W-:-:S03]  /*5de50*/  IMAD.MOV.U32 R211, RZ, RZ, R153 ;  /* 0x000000ffffd37224 */ /* 0x000fc600078e0099 */
[----:B------:R-:W-:Y:S01]  /*5de60*/  STL [R1+0x2d18], R17 ;  /* 0x002d181101007387 */ /* 0x000fe20000100800 */
[----:B------:R-:W-:-:S03]  /*5de70*/  IMAD.MOV.U32 R210, RZ, RZ, R152 ;  /* 0x000000ffffd27224 */ /* 0x000fc600078e0098 */
[----:B------:R-:W-:Y:S01]  /*5de80*/  STL [R1+0x2d14], R16 ;  /* 0x002d141001007387 */ /* 0x000fe20000100800 */
[----:B------:R-:W-:-:S03]  /*5de90*/  IMAD.MOV.U32 R209, RZ, RZ, R23 ;  /* 0x000000ffffd17224 */ /* 0x000fc600078e0017 */
[----:B------:R0:W-:Y:S01]  /*5dea0*/  STL [R1+0x2d10], R15 ;  /* 0x002d100f01007387 */ /* 0x0001e20000100800 */
[----:B------:R-:W-:-:S03]  /*5deb0*/  IMAD.MOV.U32 R208, RZ, RZ, R22 ;  /* 0x000000ffffd07224 */ /* 0x000fc600078e0016 */
[----:B------:R-:W-:Y:S01]  /*5dec0*/  STL [R1+0x2d0c], R14 ;  /* 0x002d0c0e01007387 */ /* 0x000fe20000100800 */
[----:B------:R-:W-:-:S03]  /*5ded0*/  IMAD.MOV.U32 R207, RZ, RZ, R21 ;  /* 0x000000ffffcf7224 */ /* 0x000fc600078e0015 */
[----:B------:R-:W-:Y:S01]  /*5dee0*/  STL [R1+0x2d08], R10 ;  /* 0x002d080a01007387 */ /* 0x000fe20000100800 */
[----:B------:R-:W-:Y:S02]  /*5def0*/  IMAD.MOV.U32 R213, RZ, RZ, R20 ;  /* 0x000000ffffd57224 */ /* 0x000fe400078e0014 */
[----:B------:R-:W-:Y:S01]  /*5df00*/  IMAD.MOV.U32 R214, RZ, RZ, R11 ;  /* 0x000000ffffd67224 */ /* 0x000fe200078e000b */
[----:B0-----:R-:W-:-:S05]  /*5df10*/  F2FP.SATFINITE.E5M2.F32.PACK_AB_MERGE_C R15, R191, R192, RZ ;  /* 0x000000c0bf0f723e */ /* 0x001fca00048060ff */
[----:B------:R-:W-:Y:S01]  /*5df20*/  STL [R1+0x2d5c], R15 ;  /* 0x002d5c0f01007387 */ /* 0x000fe20000100800 */
[----:B-1----:R-:W-:-:S05]  /*5df30*/  F2FP.SATFINITE.E5M2.F32.PACK_AB_MERGE_C R0, R193, R194, RZ ;  /* 0x000000c2c100723e */ /* 0x002fca00048060ff */
[----:B------:R0:W-:Y:S04]  /*5df40*/  STL [R1+0xe58], R0 ;  /* 0x000e580001007387 */ /* 0x0001e80000100800 */
[----:B------:R1:W-:Y:S04]  /*5df50*/  STL [R1+0xe4c], R3 ;  /* 0x000e4c0301007387 */ /* 0x0003e80000100800 */
[----:B------:R2:W-:Y:S01]  /*5df60*/  STL [R1+0xe50], R2 ;  /* 0x000e500201007387 */ /* 0x0005e20000100800 */
[----:B0-----:R-:W-:Y:S02]  /*5df70*/  F2FP.SATFINITE.E5M2.F32.PACK_AB_MERGE_C R0, R185, R186, RZ ;  /* 0x000000bab900723e */ /* 0x001fe400048060ff */
[----:B-1----:R-:W-:-:S03]  /*5df80*/  F2FP.SATFINITE.E5M2.F32.PACK_AB_MERGE_C R3, R183, R184, RZ ;  /* 0x000000b8b703723e */ /* 0x002fc600048060ff */
[----:B------:R0:W-:Y:S01]  /*5df90*/  STL [R1+0xe44], R0 ;  /* 0x000e440001007387 */ /* 0x0001e20000100800 */
[----:B--2---:R-:W-:-:S03]  /*5dfa0*/  F2FP.SATFINITE.E5M2.F32.PACK_AB_MERGE_C R2, R181, R182, RZ ;  /* 0x000000b6b502723e */ /* 0x004fc600048060ff */
        /* <DEDUP_REMOVED lines=18> */
[----:B------:R-:W-:Y:S04]  /*5e0d0*/  STL [R1+0xe20], R3 ;  /* 0x000e200301007387 */ /* 0x000fe80000100800 */
[----:B------:R-:W-:Y:S01]  /*5e0e0*/  STL [R1+0xe1c], R2 ;  /* 0x000e1c0201007387 */ /* 0x000fe20000100800 */
[----:B0-----:R-:W-:-:S05]  /*5e0f0*/  F2FP.SATFINITE.E5M2.F32.PACK_AB_MERGE_C R0, R155, R156, RZ ;  /* 0x0000009c9b00723e */ /* 0x001fca00048060ff */
[----:B------:R0:W-:Y:S04]  /*5e100*/  STL [R1+0xe18], R0 ;  /* 0x000e180001007387 */ /* 0x0001e80000100800 */
[----:B------:R-:W2:Y:S04]  /*5e110*/  LDL.LU R206, [R1+0xca8] ;  /* 0x000ca80001ce7983 */ /* 0x000ea80000300800 */
        /* <DEDUP_REMOVED lines=53> */
[----:B0-----:R-:W-:-:S02]  /*5e470*/  F2FP.SATFINITE.E5M2.F32.PACK_AB_MERGE_C R0, R213, R214, RZ ;  /* 0x000000d6d500723e */ /* 0x001fc400048060ff */
[----:B------:R-:W-:Y:S02]  /*5e480*/  F2FP.SATFINITE.E5M2.F32.PACK_AB_MERGE_C R3, R211, R212, RZ ;  /* 0x000000d4d303723e */ /* 0x000fe400048060ff */
[----:B------:R-:W-:Y:S01]  /*5e490*/  F2FP.SATFINITE.E5M2.F32.PACK_AB_MERGE_C R2, R209, R210, RZ ;  /* 0x000000d2d102723e */ /* 0x000fe200048060ff */
[----:B------:R0:W-:Y:S04]  /*5e4a0*/  STL [R1+0xe14], R0 ;  /* 0x000e140001007387 */ /* 0x0001e80000100800 */
[----:B------:R2:W-:Y:S04]  /*5e4b0*/  STL [R1+0xe0c], R3 ;  /* 0x000e0c0301007387 */ /* 0x0005e80000100800 */
[----:B------:R3:W-:Y:S01]  /*5e4c0*/  STL [R1+0xe10], R2 ;  /* 0x000e100201007387 */ /* 0x0007e20000100800 */
[----:B0-----:R-:W-:-:S05]  /*5e4d0*/  F2FP.SATFINITE.E5M2.F32.PACK_AB_MERGE_C R0, R207, R208, RZ ;  /* 0x000000d0cf00723e */ /* 0x001fca00048060ff */
[----:B------:R4:W-:Y:S01]  /*5e4e0*/  STL [R1+0xe04], R0 ;  /* 0x000e040001007387 */ /* 0x0009e20000100800 */
[----:B--2---:R-:W-:-:S05]  /*5e4f0*/  F2FP.SATFINITE.E5M2.F32.PACK_AB_MERGE_C R3, R205, R206, RZ ;  /* 0x000000cecd03723e */ /* 0x004fca00048060ff */
[----:B------:R0:W-:Y:S01]  /*5e500*/  STL [R1+0xe08], R3 ;  /* 0x000e080301007387 */ /* 0x0001e20000100800 */
[----:B---3--:R-:W-:-:S05]  /*5e510*/  F2FP.SATFINITE.E5M2.F32.PACK_AB_MERGE_C R2, R203, R204, RZ ;  /* 0x000000cccb02723e */ /* 0x008fca00048060ff */
[----:B------:R1:W-:Y:S01]  /*5e520*/  STL [R1+0xe00], R2 ;  /* 0x000e000201007387 */ /* 0x0003e20000100800 */
[----:B----4-:R-:W-:-:S05]  /*5e530*/  F2FP.SATFINITE.E5M2.F32.PACK_AB_MERGE_C R0, R201, R202, RZ ;  /* 0x000000cac900723e */ /* 0x010fca00048060ff */
[----:B------:R2:W-:Y:S01]  /*5e540*/  STL [R1+0xcbc], R0 ;  /* 0x000cbc0001007387 */ /* 0x0005e20000100800 */
[----:B0-----:R-:W-:-:S05]  /*5e550*/  F2FP.SATFINITE.E5M2.F32.PACK_AB_MERGE_C R3, R199, R200, RZ ;  /* 0x000000c8c703723e */ /* 0x001fca00048060ff */
[----:B------:R0:W-:Y:S01]  /*5e560*/  STL [R1+0xcb4], R3 ;  /* 0x000cb40301007387 */ /* 0x0001e20000100800 */
[----:B-1----:R-:W-:-:S05]  /*5e570*/  F2FP.SATFINITE.E5M2.F32.PACK_AB_MERGE_C R2, R197, R198, RZ ;  /* 0x000000c6c502723e */ /* 0x002fca00048060ff */
[----:B------:R1:W-:Y:S01]  /*5e580*/  STL [R1+0xcb0], R2 ;  /* 0x000cb00201007387 */ /* 0x0003e20000100800 */
[----:B--2---:R-:W-:-:S05]  /*5e590*/  F2FP.SATFINITE.E5M2.F32.PACK_AB_MERGE_C R0, R195, R196, RZ ;  /* 0x000000c4c300723e */ /* 0x004fca00048060ff */
        /* <DEDUP_REMOVED lines=38> */
[----:B------:R-:W-:Y:S01]  /*5e800*/  STL [R1+0xc3c], R3 ;  /* 0x000c3c0301007387 */ /* 0x000fe20000100800 */
[----:B-1----:R-:W-:-:S03]  /*5e810*/  F2FP.SATFINITE.E5M2.F32.PACK_AB_MERGE_C R2, R21, R22, RZ ;  /* 0x000000161502723e */ /* 0x002fc600048060ff */
[----:B------:R-:W3:Y:S04]  /*5e820*/  LDL.LU R212, [R1+0xd80] ;  /* 0x000d800001d47983 */ /* 0x000ee80000300800 */
[----:B------:R-:W-:Y:S01]  /*5e830*/  STL [R1+0xc38], R2 ;  /* 0x000c380201007387 */ /* 0x000fe20000100800 */
[----:B--2---:R-:W-:-:S03]  /*5e840*/  F2FP.SATFINITE.E5M2.F32.PACK_AB_MERGE_C R0, R11, R20, RZ ;  /* 0x000000140b00723e */ /* 0x004fc600048060ff */
[----:B------:R-:W3:Y:S04]  /*5e850*/  LDL.LU R211, [R1+0xd84] ;  /* 0x000d840001d37983 */ /* 0x000ee80000300800 */
[----:B------:R3:W-:Y:S04]  /*5e860*/  STL [R1+0xc34], R0 ;  /* 0x000c340001007387 */ /* 0x0007e80000100800 */
[----:B------:R-:W2:Y:S04]  /*5e870*/  LDL.LU R210, [R1+0xd88] ;  /* 0x000d880001d27983 */ /* 0x000ea80000300800 */
[----:B------:R-:W2:Y:S04]  /*5e880*/  LDL.LU R209, [R1+0xd8c] ;  /* 0x000d8c0001d17983 */ /* 0x000ea80000300800 */
        /* <DEDUP_REMOVED lines=56> */
[----:B---3--:R-:W-:-:S05]  /*5ec10*/  F2FP.SATFINITE.E5M2.F32.PACK_AB_MERGE_C R0, R211, R212, RZ ;  /* 0x000000d4d300723e */ /* 0x008fca00048060ff */
[----:B------:R0:W-:Y:S01]  /*5ec20*/  STL [R1+0xc30], R0 ;  /* 0x000c300001007387 */ /* 0x0001e20000100800 */
[----:B--2---:R-:W-:Y:S02]  /*5ec30*/  F2FP.SATFINITE.E5M2.F32.PACK_AB_MERGE_C R3, R209, R210, RZ ;  /* 0x000000d2d103723e */ /* 0x004fe400048060ff */
[----:B----4-:R-:W-:-:S03]  /*5ec40*/  F2FP.SATFINITE.E5M2.F32.PACK_AB_MERGE_C R2, R207, R208, RZ ;  /* 0x000000d0cf02723e */ /* 0x010fc600048060ff */
[----:B------:R1:W-:Y:S04]  /*5ec50*/  STL [R1+0xc2c], R3 ;  /* 0x000c2c0301007387 */ /* 0x0003e80000100800 */
[----:B------:R2:W-:Y:S01]  /*5ec60*/  STL [R1+0xc24], R2 ;  /* 0x000c240201007387 */ /* 0x0005e20000100800 */
[----:B0-----:R-:W-:-:S05]  /*5ec70*/  F2FP.SATFINITE.E5M2.F32.PACK_AB_MERGE_C R0, R205, R206, RZ ;  /* 0x000000cecd00723e */ /* 0x001fca00048060ff */
[----:B------:R0:W-:Y:S01]  /*5ec80*/  STL [R1+0xc28], R0 ;  /* 0x000c280001007387 */ /* 0x0001e20000100800 */
[----:B-1----:R-:W-:Y:S02]  /*5ec90*/  F2FP.SATFINITE.E5M2.F32.PACK_AB_MERGE_C R3, R203, R204, RZ ;  /* 0x000000cccb03723e */ /* 0x002fe400048060ff */
[----:B--2---:R-:W-:-:S03]  /*5eca0*/  F2FP.SATFINITE.E5M2.F32.PACK_AB_MERGE_C R2, R201, R202, RZ ;  /* 0x000000cac902723e */ /* 0x004fc600048060ff */
        /* <DEDUP_REMOVED lines=31> */
[----:B------:R-:W-:Y:S01]  /*5eea0*/  STL [R1+0xcc0], R2 ;  /* 0x000cc00201007387 */ /* 0x000fe20000100800 */
[----:B0-----:R-:W-:Y:S02]  /*5eeb0*/  F2FP.SATFINITE.E5M2.F32.PACK_AB_MERGE_C R0, R157, R158, RZ ;  /* 0x0000009e9d00723e */ /* 0x001fe400048060ff */
[----:B------:R-:W-:-:S05]  /*5eec0*/  F2FP.SATFINITE.E5M2.F32.PACK_AB_MERGE_C R10, R155, R156, RZ ;  /* 0x0000009c9b0a723e */ /* 0x000fca00048060ff */
[----:B------:R-:W-:Y:S04]  /*5eed0*/  STL [R1+0x2d54], R10 ;  /* 0x002d540a01007387 */ /* 0x000fe80000100800 */
[----:B------:R0:W-:Y:S01]  /*5eee0*/  STL [R1+0xcb8], R0 ;  /* 0x000cb80001007387 */ /* 0x0001e20000100800 */
[----:B-1----:R-:W-:Y:S02]  /*5eef0*/  F2FP.SATFINITE.E5M2.F32.PACK_AB_MERGE_C R3, R23, R152, RZ ;  /* 0x000000981703723e */ /* 0x002fe400048060ff */
[----:B0-----:R-:W-:Y:S02]  /*5ef00*/  F2FP.SATFINITE.E5M2.F32.PACK_AB_MERGE_C R0, R153, R154, RZ ;  /* 0x0000009a9900723e */ /* 0x001fe400048060ff */
[----:B------:R-:W-:-:S03]  /*5ef10*/  F2FP.SATFINITE.E5M2.F32.PACK_AB_MERGE_C R2, R21, R22, RZ ;  /* 0x000000161502723e */ /* 0x000fc600048060ff */
[----:B------:R0:W-:Y:S04]  /*5ef20*/  STL [R1+0xcac], R0 ;  /* 0x000cac0001007387 */ /* 0x0001e80000100800 */
[----:B------:R-:W-:Y:S04]  /*5ef30*/  STL [R1+0xcec], R3 ;  /* 0x000cec0301007387 */ /* 0x000fe80000100800 */
[----:B------:R-:W2:Y:S01]  /*5ef40*/  LDL.LU R216, [R1+0xa70] ;  /* 0x000a700001d87983 */ /* 0x000ea20000300800 */
[----:B0-----:R-:W-:-:S03]  /*5ef50*/  F2FP.SATFINITE.E5M2.F32.PACK_AB_MERGE_C R0, R11, R20, RZ ;  /* 0x000000140b00723e */ /* 0x001fc600048060ff */
[----:B------:R-:W-:Y:S04]  /*5ef60*/  STL [R1+0xc9c], R2 ;  /* 0x000c9c0201007387 */ /* 0x000fe80000100800 */
[----:B------:R-:W2:Y:S04]  /*5ef70*/  LDL.LU R214, [R1+0xa74] ;  /* 0x000a740001d67983 */ /* 0x000ea80000300800 */
[----:B------:R2:W-:Y:S04]  /*5ef80*/  STL [R1+0xca8], R0 ;  /* 0x000ca80001007387 */ /* 0x0005e80000100800 */
        /* <DEDUP_REMOVED lines=22> */
[----:B------:R-:W-:-:S03]  /*5f0f0*/  F2FP.SATFINITE.E5M2.F32.PACK_AB_MERGE_C R219, R185, R186, RZ ;  /* 0x000000bab9db723e */ /* 0x000fc600048060ff */
[----:B------:R-:W4:Y:S04]  /*5f100*/  LDL.LU R190, [R1+0xad0] ;  /* 0x000ad00001be7983 */ /* 0x000f280000300800 */
[----:B------:R-:W4:Y:S01]  /*5f110*/  LDL.LU R189, [R1+0xad4] ;  /* 0x000ad40001bd7983 */ /* 0x000f220000300800 */
[----:B------:R-:W-:-:S03]  /*5f120*/  F2FP.SATFINITE.E5M2.F32.PACK_AB_MERGE_C R212, R183, R184, RZ ;  /* 0x000000b8b7d4723e */ /* 0x000fc600048060ff */
[----:B------:R-:W4:Y:S04]  /*5f130*/  LDL.LU R188, [R1+0xad8] ;  /* 0x000ad80001bc7983 */ /* 0x000f280000300800 */
[----:B------:R-:W4:Y:S01]  /*5f140*/  LDL.LU R187, [R1+0xadc] ;  /* 0x000adc0001bb7983 */ /* 0x000f220000300800 */
[----:B------:R-:W-:-:S03]  /*5f150*/  F2FP.SATFINITE.E5M2.F32.PACK_AB_MERGE_C R215, R181, R182, RZ ;  /* 0x000000b6b5d7723e */ /* 0x000fc600048060ff */
        /* <DEDUP_REMOVED lines=92> */
[----:B--2---:R-:W-:-:S03]  /*5f720*/  F2FP.SATFINITE.E5M2.F32.PACK_AB_MERGE_C R2, R21, R22, RZ ;  /* 0x000000161502723e */ /* 0x004fc600048060ff */
[----:B------:R-:W1:Y:S04]  /*5f730*/  LDL.LU R213, [R1+0xb68] ;  /* 0x000b680001d57983 */ /* 0x000e680000300800 */
[----:B------:R-:W-:Y:S01]  /*5f740*/  STL [R1+0xae4], R2 ;  /* 0x000ae40201007387 */ /* 0x000fe20000100800 */
[----:B0-----:R-:W-:-:S03]  /*5f750*/  F2FP.SATFINITE.E5M2.F32.PACK_AB_MERGE_C R0, R11, R20, RZ ;  /* 0x000000140b00723e */ /* 0x001fc600048060ff */
[----:B------:R-:W1:Y:S04]  /*5f760*/  LDL.LU R211, [R1+0xb6c] ;  /* 0x000b6c0001d37983 */ /* 0x000e680000300800 */
[----:B------:R0:W-:Y:S04]  /*5f770*/  STL [R1+0xa2c], R0 ;  /* 0x000a2c0001007387 */ /* 0x0001e80000100800 */
[----:B------:R-:W0:Y:S04]  /*5f780*/  LDL.LU R210, [R1+0xb70] ;  /* 0x000b700001d27983 */ /* 0x000e280000300800 */
[----:B------:R-:W0:Y:S04]  /*5f790*/  LDL.LU R209, [R1+0xb74] ;  /* 0x000b740001d17983 */ /* 0x000e280000300800 */
        /* <DEDUP_REMOVED lines=56> */
[----:B-1----:R-:W-:-:S05]  /*5fb20*/  F2FP.SATFINITE.E5M2.F32.PACK_AB_MERGE_C R3, R211, R213, RZ ;  /* 0x000000d5d303723e */ /* 0x002fca00048060ff */
[----:B------:R3:W-:Y:S01]  /*5fb30*/  STL [R1+0xa30], R3 ;  /* 0x000a300301007387 */ /* 0x0007e20000100800 */
[----:B0-----:R-:W-:-:S05]  /*5fb40*/  F2FP.SATFINITE.E5M2.F32.PACK_AB_MERGE_C R0, R209, R210, RZ ;  /* 0x000000d2d100723e */ /* 0x001fca00048060ff */
[----:B------:R4:W-:Y:S01]  /*5fb50*/  STL [R1+0xa24], R0 ;  /* 0x000a240001007387 */ /* 0x0009e20000100800 */
[----:B--2---:R-:W-:Y:S02]  /*5fb60*/  F2FP.SATFINITE.E5M2.F32.PACK_AB_MERGE_C R2, R207, R208, RZ ;  /* 0x000000d0cf02723e */ /* 0x004fe400048060ff */
[----:B---3--:R-:W-:-:S03]  /*5fb70*/  F2FP.SATFINITE.E5M2.F32.PACK_AB_MERGE_C R3, R205, R206, RZ ;  /* 0x000000cecd03723e */ /* 0x008fc600048060ff */
[----:B------:R0:W-:Y:S01]  /*5fb80*/  STL [R1+0xa28], R2 ;  /* 0x000a280201007387 */ /* 0x0001e20000100800 */
[----:B----4-:R-:W-:-:S03]  /*5fb90*/  F2FP.SATFINITE.E5M2.F32.PACK_AB_MERGE_C R0, R203, R204, RZ ;  /* 0x000000cccb00723e */ /* 0x010fc600048060ff */
        /* <DEDUP_REMOVED lines=19> */
[----:B------:R1:W-:Y:S01]  /*5fcd0*/  STL [R1+0xa04], R0 ;  /* 0x000a040001007387 */ /* 0x0003e20000100800 */
[----:B0-----:R-:W-:-:S05]  /*5fce0*/  F2FP.SATFINITE.E5M2.F32.PACK_AB_MERGE_C R2, R183, R184, RZ ;  /* 0x000000b8b702723e */ /* 0x001fca00048060ff */
[----:B------:R-:W-:Y:S01]  /*5fcf0*/  STL [R1+0xad4], R2 ;  /* 0x000ad40201007387 */ /* 0x000fe20000100800 */
[----:B-1----:R-:W-:-:S05]  /*5fd00*/  F2FP.SATFINITE.E5M2.F32.PACK_AB_MERGE_C R0, R179, R180, RZ ;  /* 0x000000b4b300723e */ /* 0x002fca00048060ff */
[----:B------:R0:W-:Y:S02]  /*5fd10*/  STL [R1+0xa00], R0 ;  /* 0x000a000001007387 */ /* 0x0001e40000100800 */
[----:B0-----:R-:W-:Y:S02]  /*5fd20*/  F2FP.SATFINITE.E5M2.F32.PACK_AB_MERGE_C R0, R167, R174, RZ ;  /* 0x000000aea700723e */ /* 0x001fe400048060ff */
[----:B------:R-:W-:-:S05]  /*5fd30*/  F2FP.SATFINITE.E5M2.F32.PACK_AB_MERGE_C R16, R165, R166, RZ ;  /* 0x000000a6a510723e */ /* 0x000fca00048060ff */
[----:B------:R-:W-:Y:S01]  /*5fd40*/  STL [R1+0x2d60], R16 ;  /* 0x002d601001007387 */ /* 0x000fe20000100800 */
[----:B------:R-:W-:-:S03]  /*5fd50*/  F2FP.SATFINITE.E5M2.F32.PACK_AB_MERGE_C R3, R163, R164, RZ ;  /* 0x000000a4a303723e */ /* 0x000fc600048060ff */
[----:B------:R0:W-:Y:S04]  /*5fd60*/  STL [R1+0xac8], R0 ;  /* 0x000ac80001007387 */ /* 0x0001e80000100800 */
[----:B------:R1:W-:Y:S01]  /*5fd70*/  STL [R1+0xabc], R3 ;  /* 0x000abc0301007387 */ /* 0x0003e20000100800 */
[----:B------:R-:W-:-:S05]  /*5fd80*/  F2FP.SATFINITE.E5M2.F32.PACK_AB_MERGE_C R2, R161, R162, RZ ;  /* 0x000000a2a102723e */ /* 0x000fca00048060ff */
        /* <DEDUP_REMOVED lines=10> */
[----:B------:R-:W-:Y:S01]  /*5fe30*/  STL [R1+0xaa0], R3 ;  /* 0x000aa00301007387 */ /* 0x000fe20000100800 */
[----:B--2---:R-:W-:-:S03]  /*5fe40*/  F2FP.SATFINITE.E5M2.F32.PACK_AB_MERGE_C R2, R21, R22, RZ ;  /* 0x000000161502723e */ /* 0x004fc600048060ff */
[----:B------:R-:W2:Y:S04]  /*5fe50*/  LDL.LU R220, [R1+0x858] ;  /* 0x0008580001dc7983 */ /* 0x000ea80000300800 */
[----:B------:R-:W-:Y:S01]  /*5fe60*/  STL [R1+0xa9c], R2 ;  /* 0x000a9c0201007387 */ /* 0x000fe20000100800 */
[----:B0-----:R-:W-:-:S03]  /*5fe70*/  F2FP.SATFINITE.E5M2.F32.PACK_AB_MERGE_C R0, R11, R20, RZ ;  /* 0x000000140b00723e */ /* 0x001fc600048060ff */
        /* <DEDUP_REMOVED lines=125> */
[----:B------:R2:W-:Y:S01]  /*60650*/  STL [R1+0x848], R2 ;  /* 0x0008480201007387 */ /* 0x0005e20000100800 */
[----:B0-----:R-:W-:-:S03]  /*60660*/  F2FP.SATFINITE.E5M2.F32.PACK_AB_MERGE_C R0, R11, R20, RZ ;  /* 0x000000140b00723e */ /* 0x001fc600048060ff */
[----:B------:R-:W2:Y:S04]  /*60670*/  LDL.LU R218, [R1+0x954] ;  /* 0x0009540001da7983 */ /* 0x000ea80000300800 */
[----:B------:R0:W-:Y:S04]  /*60680*/  STL [R1+0x844], R0 ;  /* 0x0008440001007387 */ /* 0x0001e80000100800 */
[----:B------:R-:W3:Y:S04]  /*60690*/  LDL.LU R216, [R1+0x958] ;  /* 0x0009580001d87983 */ /* 0x000ee80000300800 */
[----:B------:R-:W3:Y:S04]  /*606a0*/  LDL.LU R214, [R1+0x95c] ;  /* 0x00095c0001d67983 */ /* 0x000ee80000300800 */
[----:B------:R-:W0:Y:S04]  /*606b0*/  LDL.LU R211, [R1+0x960] ;  /* 0x0009600001d37983 */ /* 0x000e280000300800 */
[----:B------:R-:W0:Y:S04]  /*606c0*/  LDL.LU R210, [R1+0x964] ;  /* 0x0009640001d27983 */ /* 0x000e280000300800 */
        /* <DEDUP_REMOVED lines=58> */
[----:B---3--:R-:W-:Y:S02]  /*60a70*/  F2FP.SATFINITE.E5M2.F32.PACK_AB_MERGE_C R3, R214, R216, RZ ;  /* 0x000000d8d603723e */ /* 0x008fe400048060ff */
[----:B0-----:R-:W-:-:S03]  /*60a80*/  F2FP.SATFINITE.E5M2.F32.PACK_AB_MERGE_C R0, R210, R211, RZ ;  /* 0x000000d3d200723e */ /* 0x001fc600048060ff */
[----:B------:R0:W-:Y:S04]  /*60a90*/  STL [R1+0x83c], R3 ;  /* 0x00083c0301007387 */ /* 0x0001e80000100800 */
[----:B------:R1:W-:Y:S01]  /*60aa0*/  STL [R1+0x838], R0 ;  /* 0x0008380001007387 */ /* 0x0003e20000100800 */
[----:B----4-:R-:W-:Y:S02]  /*60ab0*/  F2FP.SATFINITE.E5M2.F32.PACK_AB_MERGE_C R2, R207, R208, RZ ;  /* 0x000000d0cf02723e */ /* 0x010fe400048060ff */
[----:B0-----:R-:W-:-:S03]  /*60ac0*/  F2FP.SATFINITE.E5M2.F32.PACK_AB_MERGE_C R3, R205, R206, RZ ;  /* 0x000000cecd03723e */ /* 0x001fc600048060ff */
[----:B------:R0:W-:Y:S01]  /*60ad0*/  STL [R1+0x834], R2 ;  /* 0x0008340201007387 */ /* 0x0001e20000100800 */
[----:B-1----:R-:W-:-:S03]  /*60ae0*/  F2FP.SATFINITE.E5M2.F32.PACK_AB_MERGE_C R0, R203, R204, RZ ;  /* 0x000000cccb00723e */ /* 0x002fc600048060ff */
        /* <DEDUP_REMOVED lines=21> */
[----:B------:R0:W-:Y:S01]  /*60c40*/  STL [R1+0x804], R2 ;  /* 0x0008040201007387 */ /* 0x0001e20000100800 */
[----:B-1----:R-:W-:-:S05]  /*60c50*/  F2FP.SATFINITE.E5M2.F32.PACK_AB_MERGE_C R0, R179, R180, RZ ;  /* 0x000000b4b300723e */ /* 0x002fca00048060ff */
        /* <DEDUP_REMOVED lines=15> */
[----:B0-----:R-:W-:-:S03]  /*60d50*/  F2FP.SATFINITE.E5M2.F32.PACK_AB_MERGE_C R2, R21, R22, RZ ;  /* 0x000000161502723e */ /* 0x001fc600048060ff */
[----:B------:R-:W3:Y:S04]  /*60d60*/  LDL.LU R225, [R1+0x648] ;  /* 0x0006480001e17983 */ /* 0x000ee80000300800 */
[----:B------:R0:W-:Y:S01]  /*60d70*/  STL [R1+0x8a8], R2 ;  /* 0x0008a80201007387 */ /* 0x0001e20000100800 */
[----:B-1----:R-:W-:-:S03]  /*60d80*/  F2FP.SATFINITE.E5M2.F32.PACK_AB_MERGE_C R0, R11, R20, RZ ;  /* 0x000000140b00723e */ /* 0x002fc600048060ff */
[----:B------:R-:W3:Y:S04]  /*60d90*/  LDL.LU R224, [R1+0x64c] ;  /* 0x00064c0001e07983 */ /* 0x000ee80000300800 */
[----:B------:R1:W-:Y:S04]  /*60da0*/  STL [R1+0x89c], R0 ;  /* 0x00089c0001007387 */ /* 0x0003e80000100800 */
[----:B------:R-:W2:Y:S04]  /*60db0*/  LDL.LU R223, [R1+0x650] ;  /* 0x0006500001df7983 */ /* 0x000ea80000300800 */
[----:B------:R-:W2:Y:S04]  /*60dc0*/  LDL.LU R222, [R1+0x654] ;  /* 0x0006540001de7983 */ /* 0x000ea80000300800 */
[----:B------:R-:W0:Y:S04]  /*60dd0*/  LDL.LU R221, [R1+0x658] ;  /* 0x0006580001dd7983 */ /* 0x000e280000300800 */
[----:B------:R-:W0:Y:S04]  /*60de0*/  LDL.LU R220, [R1+0x65c] ;  /* 0x00065c0001dc7983 */ /* 0x000e280000300800 */
[----:B------:R-:W1:Y:S04]  /*60df0*/  LDL.LU R218, [R1+0x660] ;  /* 0x0006600001da7983 */ /* 0x000e680000300800 */
[----:B------:R-:W1:Y:S04]  /*60e00*/  LDL.LU R216, [R1+0x664] ;  /* 0x0006640001d87983 */ /* 0x000e680000300800 */
        /* <DEDUP_REMOVED lines=60> */
[----:B------:R-:W-:Y:S01]  /*611d0*/  STL [R1+0x2d58], R14 ;  /* 0x002d580e01007387 */ /* 0x000fe20000100800 */
[----:B--2---:R-:W-:-:S05]  /*611e0*/  F2FP.SATFINITE.E5M2.F32.PACK_AB_MERGE_C R3, R222, R223, RZ ;  /* 0x000000dfde03723e */ /* 0x004fca00048060ff */
[----:B------:R4:W-:Y:S01]  /*611f0*/  STL [R1+0x890], R3 ;  /* 0x0008900301007387 */ /* 0x0009e20000100800 */
[----:B0-----:R-:W-:-:S05]  /*61200*/  F2FP.SATFINITE.E5M2.F32.PACK_AB_MERGE_C R2, R220, R221, RZ ;  /* 0x000000dddc02723e */ /* 0x001fca00048060ff */
[----:B------:R0:W-:Y:S01]  /*61210*/  STL [R1+0x8d0], R2 ;  /* 0x0008d00201007387 */ /* 0x0001e20000100800 */
[----:B-1----:R-:W-:-:S05]  /*61220*/  F2FP.SATFINITE.E5M2.F32.PACK_AB_MERGE_C R0, R216, R218, RZ ;  /* 0x000000dad800723e */ /* 0x002fca00048060ff */
        /* <DEDUP_REMOVED lines=52> */
[----:B------:R-:W2:Y:S04]  /*61570*/  LDL.LU R218, [R1+0x740] ;  /* 0x0007400001da7983 */ /* 0x000ea80000300800 */
[----:B------:R0:W-:Y:S01]  /*61580*/  STL [R1+0x630], R2 ;  /* 0x0006300201007387 */ /* 0x0001e20000100800 */
[----:B-1----:R-:W-:-:S03]  /*61590*/  F2FP.SATFINITE.E5M2.F32.PACK_AB_MERGE_C R0, R11, R20, RZ ;  /* 0x000000140b00723e */ /* 0x002fc600048060ff */
[----:B------:R-:W2:Y:S04]  /*615a0*/  LDL.LU R216, [R1+0x744] ;  /* 0x0007440001d87983 */ /* 0x000ea80000300800 */
[----:B------:R1:W-:Y:S04]  /*615b0*/  STL [R1+0x62c], R0 ;  /* 0x00062c0001007387 */ /* 0x0003e80000100800 */
[----:B------:R-:W0:Y:S04]  /*615c0*/  LDL.LU R214, [R1+0x748] ;  /* 0x0007480001d67983 */ /* 0x000e280000300800 */
[----:B------:R-:W0:Y:S04]  /*615d0*/  LDL.LU R208, [R1+0x74c] ;  /* 0x00074c0001d07983 */ /* 0x000e280000300800 */
[----:B------:R-:W1:Y:S04]  /*615e0*/  LDL.LU R206, [R1+0x750] ;  /* 0x0007500001ce7983 */ /* 0x000e680000300800 */
[----:B------:R-:W1:Y:S04]  /*615f0*/  LDL.LU R203, [R1+0x754] ;  /* 0x0007540001cb7983 */ /* 0x000e680000300800 */
        /* <DEDUP_REMOVED lines=52> */
[----:B0-----:R-:W-:Y:S02]  /*61940*/  F2FP.SATFINITE.E5M2.F32.PACK_AB_MERGE_C R2, R208, R214, RZ ;  /* 0x000000d6d002723e */ /* 0x001fe400048060ff */
[----:B-1----:R-:W-:-:S03]  /*61950*/  F2FP.SATFINITE.E5M2.F32.PACK_AB_MERGE_C R0, R203, R206, RZ ;  /* 0x000000cecb00723e */ /* 0x002fc600048060ff */
[----:B------:R4:W-:Y:S04]  /*61960*/  STL [R1+0x6a4], R2 ;  /* 0x0006a40201007387 */ /* 0x0009e80000100800 */
[----:B------:R0:W-:Y:S01]  /*61970*/  STL [R1+0x624], R0 ;  /* 0x0006240001007387 */ /* 0x0001e20000100800 */
[----:B---3--:R-:W-:Y:S02]  /*61980*/  F2FP.SATFINITE.E5M2.F32.PACK_AB_MERGE_C R3, R201, R202, RZ ;  /* 0x000000cac903723e */ /* 0x008fe400048060ff */
[----:B----4-:R-:W-:-:S03]  /*61990*/  F2FP.SATFINITE.E5M2.F32.PACK_AB_MERGE_C R2, R199, R200, RZ ;  /* 0x000000c8c702723e */ /* 0x010fc600048060ff */
[----:B------:R1:W-:Y:S01]  /*619a0*/  STL [R1+0x6b0], R3 ;  /* 0x0006b00301007387 */ /* 0x0003e20000100800 */
[----:B0-----:R-:W-:-:S03]  /*619b0*/  F2FP.SATFINITE.E5M2.F32.PACK_AB_MERGE_C R0, R197, R198, RZ ;  /* 0x000000c6c500723e */ /* 0x001fc600048060ff */
[----:B------:R0:W-:Y:S04]  /*619c0*/  STL [R1+0x61c], R2 ;  /* 0x00061c0201007387 */ /* 0x0001e80000100800 */
[----:B------:R2:W-:Y:S01]  /*619d0*/  STL [R1+0x620], R0 ;  /* 0x0006200001007387 */ /* 0x0005e20000100800 */
[----:B-1----:R-:W-:Y:S02]  /*619e0*/  F2FP.SATFINITE.E5M2.F32.PACK_AB_MERGE_C R3, R195, R196, RZ ;  /* 0x000000c4c303723e */ /* 0x002fe400048060ff */
[----:B0-----:R-:W-:-:S03]  /*619f0*/  F2FP.SATFINITE.E5M2.F32.PACK_AB_MERGE_C R2, R193, R194, RZ ;  /* 0x000000c2c102723e */ /* 0x001fc600048060ff */
        /* <DEDUP_REMOVED lines=12> */
[----:B------:R-:W-:Y:S01]  /*61ac0*/  STL [R1+0x608], R3 ;  /* 0x0006080301007387 */ /* 0x000fe20000100800 */
[----:B--2---:R-:W-:-:S03]  /*61ad0*/  F2FP.SATFINITE.E5M2.F32.PACK_AB_MERGE_C R0, R179, R180, RZ ;  /* 0x000000b4b300723e */ /* 0x004fc600048060ff */
[----:B------:R0:W-:Y:S04]  /*61ae0*/  STL [R1+0x604], R2 ;  /* 0x0006040201007387 */ /* 0x0001e80000100800 */
[----:B------:R1:W-:Y:S01]  /*61af0*/  STL [R1+0x600], R0 ;  /* 0x0006000001007387 */ /* 0x0003e20000100800 */
[----:B0-----:R-:W-:-:S05]  /*61b00*/  F2FP.SATFINITE.E5M2.F32.PACK_AB_MERGE_C R2, R167, R174, RZ ;  /* 0x000000aea702723e */ /* 0x001fca00048060ff */
[----:B------:R-:W-:Y:S01]  /*61b10*/  STL [R1+0x698], R2 ;  /* 0x0006980201007387 */ /* 0x000fe20000100800 */
[----:B-1----:R-:W-:-:S05]  /*61b20*/  F2FP.SATFINITE.E5M2.F32.PACK_AB_MERGE_C R0, R163, R164, RZ ;  /* 0x000000a4a300723e */ /* 0x002fca00048060ff */
[----:B------:R0:W-:Y:S01]  /*61b30*/  STL [R1+0x69c], R0 ;  /* 0x00069c0001007387 */ /* 0x0001e20000100800 */
[----:B------:R-:W-:Y:S02]  /*61b40*/  F2FP.SATFINITE.E5M2.F32.PACK_AB_MERGE_C R14, R153, R154, RZ ;  /* 0x0000009a990e723e */ /* 0x000fe400048060ff */
[----:B------:R-:W-:-:S03]  /*61b50*/  F2FP.SATFINITE.E5M2.F32.PACK_AB_MERGE_C R10, R23, R152, RZ ;  /* 0x00000098170a723e */ /* 0x000fc600048060ff */
[----:B------:R-:W-:Y:S01]  /*61b60*/  STL [R1+0x2d64], R14 ;  /* 0x002d640e01007387 */ /* 0x000fe20000100800 */
[----:B------:R-:W-:-:S03]  /*61b70*/  F2FP.SATFINITE.E5M2.F32.PACK_AB_MERGE_C R15, R21, R22, RZ ;  /* 0x00000016150f723e */ /* 0x000fc600048060ff */
[----:B------:R-:W-:Y:S04]  /*61b80*/  STL [R1+0x2d68], R10 ;  /* 0x002d680a01007387 */ /* 0x000fe80000100800 */
[----:B------:R-:W-:Y:S01]  /*61b90*/  STL [R1+0x2d6c], R15 ;  /* 0x002d6c0f01007387 */ /* 0x000fe20000100800 */
[----:B0-----:R-:W-:-:S03]  /*61ba0*/  F2FP.SATFINITE.E5M2.F32.PACK_AB_MERGE_C R0, R11, R20, RZ ;  /* 0x000000140b00723e */ /* 0x001fc600048060ff */
[----:B------:R-:W2:Y:S04]  /*61bb0*/  LDL.LU R106, [R1+0x420] ;  /* 0x00042000016a7983 */ /* 0x000ea80000300800 */
        /* <DEDUP_REMOVED lines=127> */
[----:B--2---:R-:W-:-:S02]  /*623b0*/  F2FP.SATFINITE.E5M2.F32.PACK_AB_MERGE_C R14, R107, R106, RZ ;  /* 0x0000006a6b0e723e */ /* 0x004fc400048060ff */
[----:B---3--:R-:W-:Y:S02]  /*623c0*/  F2FP.SATFINITE.E5M2.F32.PACK_AB_MERGE_C R16, R105, R104, RZ ;  /* 0x000000686910723e */ /* 0x008fe400048060ff */
[----:B----4-:R-:W-:Y:S01]  /*623d0*/  F2FP.SATFINITE.E5M2.F32.PACK_AB_MERGE_C R15, R103, R102, RZ ;  /* 0x00000066670f723e */ /* 0x010fe200048060ff */
[----:B------:R0:W-:Y:S01]  /*623e0*/  STL [R1+0x2d70], R14 ;  /* 0x002d700e01007387 */ /* 0x0001e20000100800 */
[----:B------:R-:W-:-:S03]  /*623f0*/  F2FP.SATFINITE.E5M2.F32.PACK_AB_MERGE_C R10, R101, R100, RZ ;  /* 0x00000064650a723e */ /* 0x000fc600048060ff */
[----:B------:R1:W-:Y:S04]  /*62400*/  STL [R1+0x2d74], R16 ;  /* 0x002d741001007387 */ /* 0x0003e80000100800 */
[----:B------:R2:W-:Y:S01]  /*62410*/  STL [R1+0x2d78], R15 ;  /* 0x002d780f01007387 */ /* 0x0005e20000100800 */
[----:B0-----:R-:W-:Y:S02]  /*62420*/  F2FP.SATFINITE.E5M2.F32.PACK_AB_MERGE_C R14, R97, R96, RZ ;  /* 0x00000060610e723e */ /* 0x001fe400048060ff */
[----:B-1----:R-:W-:Y:S01]  /*62430*/  F2FP.SATFINITE.E5M2.F32.PACK_AB_MERGE_C R16, R99, R98, RZ ;  /* 0x000000626310723e */ /* 0x002fe200048060ff */
        /* <DEDUP_REMOVED lines=10> */
[----:B0-----:R-:W-:-:S03]  /*624e0*/  F2FP.SATFINITE.E5M2.F32.PACK_AB_MERGE_C R10, R171, R169, RZ ;  /* 0x000000a9ab0a723e */ /* 0x001fc600048060ff */
[----:B------:R0:W-:Y:S01]  /*624f0*/  STL [R1+0x2d94], R16 ;  /* 0x002d941001007387 */ /* 0x0001e20000100800 */
[----:B-1----:R-:W-:Y:S02]  /*62500*/  F2FP.SATFINITE.E5M2.F32.PACK_AB_MERGE_C R15, R19, R244, RZ ;  /* 0x000000f4130f723e */ /* 0x002fe400048060ff */
[----:B--2---:R-:W-:-:S03]  /*62510*/  F2FP.SATFINITE.E5M2.F32.PACK_AB_MERGE_C R14, R170, R168, RZ ;  /* 0x000000a8aa0e723e */ /* 0x004fc600048060ff */
[----:B------:R1:W-:Y:S01]  /*62520*/  STL [R1+0x2d98], R15 ;  /* 0x002d980f01007387 */ /* 0x0003e20000100800 */
[----:B0-----:R-:W-:-:S03]  /*62530*/  F2FP.SATFINITE.E5M2.F32.PACK_AB_MERGE_C R16, R18, R173, RZ ;  /* 0x000000ad1210723e */ /* 0x001fc600048060ff */
[----:B------:R0:W-:Y:S04]  /*62540*/  STL [R1+0x2d9c], R10 ;  /* 0x002d9c0a01007387 */ /* 0x0001e80000100800 */
[----:B------:R2:W-:Y:S01]  /*62550*/  STL [R1+0x2da0], R16 ;  /* 0x002da01001007387 */ /* 0x0005e20000100800 */
[----:B-1----:R-:W-:-:S03]  /*62560*/  F2FP.SATFINITE.E5M2.F32.PACK_AB_MERGE_C R15, R7, R8, RZ ;  /* 0x00000008070f723e */ /* 0x002fc600048060ff */
[----:B------:R1:W-:Y:S01]  /*62570*/  STL [R1+0x2da4], R14 ;  /* 0x002da40e01007387 */ /* 0x0003e20000100800 */
[----:B0-----:R-:W-:Y:S02]  /*62580*/  F2FP.SATFINITE.E5M2.F32.PACK_AB_MERGE_C R10, R9, R172, RZ ;  /* 0x000000ac090a723e */ /* 0x001fe400048060ff */
[----:B--2---:R-:W-:-:S03]  /*62590*/  F2FP.SATFINITE.E5M2.F32.PACK_AB_MERGE_C R16, R3, R4, RZ ;  /* 0x000000040310723e */ /* 0x004fc600048060ff */
[----:B------:R0:W-:Y:S01]  /*625a0*/  STL [R1+0x2da8], R10 ;  /* 0x002da80a01007387 */ /* 0x0001e20000100800 */
[----:B-1----:R-:W-:-:S03]  /*625b0*/  F2FP.SATFINITE.E5M2.F32.PACK_AB_MERGE_C R14, R5, R6, RZ ;  /* 0x00000006050e723e */ /* 0x002fc600048060ff */
        /* <DEDUP_REMOVED lines=8> */
[----:B------:R-:W-:Y:S04]  /*62640*/  STL [R1+0x2dbc], R10 ;  /* 0x002dbc0a01007387 */ /* 0x000fe80000100800 */
[----:B------:R-:W-:Y:S04]  /*62650*/  STL [R1+0x2dc0], R16 ;  /* 0x002dc01001007387 */ /* 0x000fe80000100800 */
[----:B------:R0:W-:Y:S04]  /*62660*/  STL [R1+0x2dc4], R14 ;  /* 0x002dc40e01007387 */ /* 0x0001e80000100800 */
[----:B------:R-:W2:Y:S01]  /*62670*/  LDL.LU R89, [R1+0x200] ;  /* 0x0002000001597983 */ /* 0x000ea20000300800 */
[----:B-1----:R-:W-:-:S03]  /*62680*/  F2FP.SATFINITE.E5M2.F32.PACK_AB_MERGE_C R15, R241, R242, RZ ;  /* 0x000000f2f10f723e */ /* 0x002fc600048060ff */
[----:B------:R-:W2:Y:S04]  /*62690*/  LDL.LU R248, [R1+0x204] ;  /* 0x0002040001f87983 */ /* 0x000ea80000300800 */
[----:B------:R-:W3:Y:S01]  /*626a0*/  LDL.LU R88, [R1+0x208] ;  /* 0x0002080001587983 */ /* 0x000ee20000300800 */
[----:B0-----:R-:W-:-:S03]  /*626b0*/  F2FP.SATFINITE.E5M2.F32.PACK_AB_MERGE_C R14, R239, R240, RZ ;  /* 0x000000f0ef0e723e */ /* 0x001fc600048060ff */
[----:B------:R-:W3:Y:S04]  /*626c0*/  LDL.LU R244, [R1+0x20c] ;  /* 0x00020c0001f47983 */ /* 0x000ee80000300800 */
        /* <DEDUP_REMOVED lines=14> */
[----:B------:R-:W4:Y:S01]  /*627b0*/  LDL.LU R232, [R1+0x23c] ;  /* 0x00023c0001e87983 */ /* 0x000f220000300800 */
[----:B------:R-:W-:-:S03]  /*627c0*/  F2FP.SATFINITE.E5M2.F32.PACK_AB_MERGE_C R10, R243, R246, RZ ;  /* 0x000000f6f30a723e */ /* 0x000fc600048060ff */
        /* <DEDUP_REMOVED lines=17> */
[----:B------:R-:W4:Y:S01]  /*628e0*/  LDL.LU R224, [R1+0x26c] ;  /* 0x00026c0001e07983 */ /* 0x000f220000300800 */
[----:B------:R-:W-:-:S03]  /*628f0*/  F2FP.SATFINITE.E5M2.F32.PACK_AB_MERGE_C R229, R201, R202, RZ ;  /* 0x000000cac9e5723e */ /* 0x000fc600048060ff */
[----:B------:R-:W4:Y:S01]  /*62900*/  LDL.LU R144, [R1+0x270] ;  /* 0x0002700001907983 */ /* 0x000f220000300800 */
[----:B------:R-:W-:-:S03]  /*62910*/  F2FP.SATFINITE.E5M2.F32.PACK_AB_MERGE_C R202, R195, R196, RZ ;  /* 0x000000c4c3ca723e */ /* 0x000fc600048060ff */
[----:B------:R-:W4:Y:S01]  /*62920*/  LDL.LU R222, [R1+0x274] ;  /* 0x0002740001de7983 */ /* 0x000f220000300800 */
[----:B------:R-:W-:-:S03]  /*62930*/  F2FP.SATFINITE.E5M2.F32.PACK_AB_MERGE_C R195, R181, R182, RZ ;  /* 0x000000b6b5c3723e */ /* 0x000fc600048060ff */
[----:B------:R-:W4:Y:S04]  /*62940*/  LDL.LU R145, [R1+0x278] ;  /* 0x0002780001917983 */ /* 0x000f280000300800 */
[----:B------:R-:W4:Y:S01]  /*62950*/  LDL.LU R220, [R1+0x27c] ;  /* 0x00027c0001dc7983 */ /* 0x000f220000300800 */
[----:B------:R-:W-:-:S03]  /*62960*/  F2FP.SATFINITE.E5M2.F32.PACK_AB_MERGE_C R201, R193, R194, RZ ;  /* 0x000000c2c1c9723e */ /* 0x000fc600048060ff */
        /* <DEDUP_REMOVED lines=118> */
[----:B------:R-:W4:Y:S04]  /*630d0*/  LDL.LU R94, [R1] ;  /* 0x00000000015e7983 */ /* 0x000f280000300800 */
[----:B------:R-:W4:Y:S04]  /*630e0*/  LDL.LU R95, [R1+0x4] ;  /* 0x00000400015f7983 */ /* 0x000f280000300800 */
[----:B------:R-:W4:Y:S04]  /*630f0*/  LDL.LU R216, [R1+0x8] ;  /* 0x0000080001d87983 */ /* 0x000f280000300800 */
[----:B------:R-:W4:Y:S01]  /*63100*/  LDL.LU R214, [R1+0xc] ;  /* 0x00000c0001d67983 */ /* 0x000f220000300800 */
[----:B--2---:R-:W-:-:S02]  /*63110*/  F2FP.SATFINITE.E5M2.F32.PACK_AB_MERGE_C R248, R248, R89, RZ ;  /* 0x00000059f8f8723e */ /* 0x004fc400048060ff */
[----:B---3--:R-:W-:Y:S01]  /*63120*/  F2FP.SATFINITE.E5M2.F32.PACK_AB_MERGE_C R244, R244, R88, RZ ;  /* 0x00000058f4f4723e */ /* 0x008fe200048060ff */
[----:B------:R-:W2:Y:S01]  /*63130*/  LDL.LU R89, [R1+0x2ec8] ;  /* 0x002ec80001597983 */ /* 0x000ea20000300800 */
[----:B----4-:R-:W-:Y:S02]  /*63140*/  F2FP.SATFINITE.E5M2.F32.PACK_AB_MERGE_C R241, R241, R91, RZ ;  /* 0x0000005bf1f1723e */ /* 0x010fe400048060ff */
[----:B------:R-:W-:Y:S01]  /*63150*/  F2FP.SATFINITE.E5M2.F32.PACK_AB_MERGE_C R240, R240, R90, RZ ;  /* 0x0000005af0f0723e */ /* 0x000fe200048060ff */
[----:B------:R-:W2:Y:S01]  /*63160*/  LDL.LU R88, [R1+0x2ec4] ;  /* 0x002ec40001587983 */ /* 0x000ea20000300800 */
[----:B------:R-:W-:-:S03]  /*63170*/  F2FP.SATFINITE.E5M2.F32.PACK_AB_MERGE_C R238, R238, R93, RZ ;  /* 0x0000005deeee723e */ /* 0x000fc600048060ff */
[----:B------:R-:W3:Y:S01]  /*63180*/  LDL.LU R91, [R1+0x2ec0] ;  /* 0x002ec000015b7983 */ /* 0x000ee20000300800 */
[----:B------:R-:W-:-:S03]  /*63190*/  F2FP.SATFINITE.E5M2.F32.PACK_AB_MERGE_C R237, R237, R92, RZ ;  /* 0x0000005ceded723e */ /* 0x000fc600048060ff */
[----:B------:R-:W3:Y:S01]  /*631a0*/  LDL.LU R90, [R1+0x2ebc] ;  /* 0x002ebc00015a7983 */ /* 0x000ee20000300800 */
[----:B------:R-:W-:-:S03]  /*631b0*/  F2FP.SATFINITE.E5M2.F32.PACK_AB_MERGE_C R233, R233, R17, RZ ;  /* 0x00000011e9e9723e */ /* 0x000fc600048060ff */
[----:B------:R-:W4:Y:S01]  /*631c0*/  LDL.LU R93, [R1+0x2eb8] ;  /* 0x002eb800015d7983 */ /* 0x000f220000300800 */
[----:B------:R-:W-:-:S03]  /*631d0*/  F2FP.SATFINITE.E5M2.F32.PACK_AB_MERGE_C R232, R232, R236, RZ ;  /* 0x000000ece8e8723e */ /* 0x000fc600048060ff */
[----:B------:R-:W4:Y:S01]  /*631e0*/  LDL.LU R92, [R1+0x2eb4] ;  /* 0x002eb400015c7983 */ /* 0x000f220000300800 */
[----:B------:R-:W-:-:S03]  /*631f0*/  F2FP.SATFINITE.E5M2.F32.PACK_AB_MERGE_C R231, R231, R150, RZ ;  /* 0x00000096e7e7723e */ /* 0x000fc600048060ff */
[----:B------:R-:W2:Y:S01]  /*63200*/  LDL.LU R17, [R1+0x10] ;  /* 0x0000100001117983 */ /* 0x000ea20000300800 */
[----:B------:R-:W-:Y:S02]  /*63210*/  F2FP.SATFINITE.E5M2.F32.PACK_AB_MERGE_C R230, R230, R151, RZ ;  /* 0x00000097e6e6723e */ /* 0x000fe400048060ff */
[----:B------:R-:W-:Y:S02]  /*63220*/  F2FP.SATFINITE.E5M2.F32.PACK_AB_MERGE_C R228, R228, R148, RZ ;  /* 0x00000094e4e4723e */ /* 0x000fe400048060ff */
[----:B------:R-:W-:Y:S02]  /*63230*/  F2FP.SATFINITE.E5M2.F32.PACK_AB_MERGE_C R235, R235, R149, RZ ;  /* 0x00000095ebeb723e */ /* 0x000fe400048060ff */
[----:B------:R-:W-:Y:S02]  /*63240*/  F2FP.SATFINITE.E5M2.F32.PACK_AB_MERGE_C R226, R226, R146, RZ ;  /* 0x00000092e2e2723e */ /* 0x000fe400048060ff */
[----:B------:R-:W-:Y:S02]  /*63250*/  F2FP.SATFINITE.E5M2.F32.PACK_AB_MERGE_C R224, R224, R147, RZ ;  /* 0x00000093e0e0723e */ /* 0x000fe400048060ff */
[----:B------:R-:W-:-:S02]  /*63260*/  F2FP.SATFINITE.E5M2.F32.PACK_AB_MERGE_C R222, R222, R144, RZ ;  /* 0x00000090dede723e */ /* 0x000fc400048060ff */
        /* <DEDUP_REMOVED lines=43> */
[----:B------:R-:W-:-:S05]  /*63520*/  F2FP.SATFINITE.E5M2.F32.PACK_AB_MERGE_C R95, R95, R94, RZ ;  /* 0x0000005e5f5f723e */ /* 0x000fca00048060ff */
[----:B------:R-:W-:Y:S01]  /*63530*/  STL [R1+0x380], R95 ;  /* 0x0003805f01007387 */ /* 0x000fe20000100800 */
[----:B------:R-:W-:-:S03]  /*63540*/  F2FP.SATFINITE.E5M2.F32.PACK_AB_MERGE_C R94, R214, R216, RZ ;  /* 0x000000d8d65e723e */ /* 0x000fc600048060ff */
        /* <DEDUP_REMOVED lines=67> */
[----:B------:R-:W4:Y:S01]  /*63980*/  LDL.LU R214, [R1+0x104] ;  /* 0x0001040001d67983 */ /* 0x000f220000300800 */
[----:B--2---:R-:W-:-:S05]  /*63990*/  F2FP.SATFINITE.E5M2.F32.PACK_AB_MERGE_C R17, R236, R17, RZ ;  /* 0x00000011ec11723e */ /* 0x004fca00048060ff */
[----:B------:R0:W-:Y:S01]  /*639a0*/  STL [R1+0x464], R17 ;  /* 0x0004641101007387 */ /* 0x0001e20000100800 */
[----:B---3--:R-:W-:Y:S02]  /*639b0*/  F2FP.SATFINITE.E5M2.F32.PACK_AB_MERGE_C R150, R151, R150, RZ ;  /* 0x000000969796723e */ /* 0x008fe400048060ff */
[----:B----4-:R-:W-:-:S03]  /*639c0*/  F2FP.SATFINITE.E5M2.F32.PACK_AB_MERGE_C R148, R149, R148, RZ ;  /* 0x000000949594723e */ /* 0x010fc600048060ff */
[----:B------:R-:W-:Y:S01]  /*639d0*/  STL [R1+0x460], R150 ;  /* 0x0004609601007387 */ /* 0x000fe20000100800 */
[----:B0-----:R-:W-:-:S03]  /*639e0*/  F2FP.SATFINITE.E5M2.F32.PACK_AB_MERGE_C R17, R147, R146, RZ ;  /* 0x000000929311723e */ /* 0x001fc600048060ff */
[----:B------:R-:W-:Y:S04]  /*639f0*/  STL [R1+0x474], R148 ;  /* 0x0004749401007387 */ /* 0x000fe80000100800 */
[----:B------:R0:W-:Y:S01]  /*63a00*/  STL [R1+0x470], R17 ;  /* 0x0004701101007387 */ /* 0x0001e20000100800 */
[----:B------:R-:W-:Y:S02]  /*63a10*/  F2FP.SATFINITE.E5M2.F32.PACK_AB_MERGE_C R144, R145, R144, RZ ;  /* 0x000000909190723e */ /* 0x000fe400048060ff */
[----:B------:R-:W-:-:S03]  /*63a20*/  F2FP.SATFINITE.E5M2.F32.PACK_AB_MERGE_C R142, R143, R142, RZ ;  /* 0x0000008e8f8e723e */ /* 0x000fc600048060ff */
        /* <DEDUP_REMOVED lines=46> */
[----:B------:R-:W-:-:S05]  /*63d10*/  F2FP.SATFINITE.E5M2.F32.PACK_AB_MERGE_C R96, R97, R96, RZ ;  /* 0x000000606160723e */ /* 0x000fca00048060ff */
[----:B------:R-:W-:Y:S01]  /*63d20*/  STL [R1+0x550], R96 ;  /* 0x0005506001007387 */ /* 0x000fe20000100800 */
[----:B------:R-:W-:-:S03]  /*63d30*/  F2FP.SATFINITE.E5M2.F32.PACK_AB_MERGE_C R94, R95, R94, RZ ;  /* 0x0000005e5f5e723e */ /* 0x000fc600048060ff */
[----:B------:R-:W2:Y:S01]  /*63d40*/  LDL.LU R95, [R1+0x108] ;  /* 0x00010800015f7983 */ /* 0x000ea20000300800 */
[----:B0-----:R-:W-:-:S03]  /*63d50*/  F2FP.SATFINITE.E5M2.F32.PACK_AB_MERGE_C R17, R214, R216, RZ ;  /* 0x000000d8d611723e */ /* 0x001fc600048060ff */
[----:B------:R0:W-:Y:S04]  /*63d60*/  STL [R1+0x54c], R94 ;  /* 0x00054c5e01007387 */ /* 0x0001e80000100800 */
[----:B0-----:R-:W2:Y:S04]  /*63d70*/  LDL.LU R94, [R1+0x10c] ;  /* 0x00010c00015e7983 */ /* 0x001ea80000300800 */
        /* <DEDUP_REMOVED lines=60> */
[----:B------:R-:W4:Y:S01]  /*64140*/  LDL.LU R214, [R1+0x1fc] ;  /* 0x0001fc0001d67983 */ /* 0x000f220000300800 */
[----:B--2---:R-:W-:-:S03]  /*64150*/  F2FP.SATFINITE.E5M2.F32.PACK_AB_MERGE_C R94, R94, R95, RZ ;  /* 0x0000005f5e5e723e */ /* 0x004fc600048060ff */
[----:B------:R-:W2:Y:S04]  /*64160*/  LDL.LU R95, [R1+0x2eb0] ;  /* 0x002eb000015f7983 */ /* 0x000ea80000300800 */
[----:B------:R0:W-:Y:S01]  /*64170*/  STL [R1+0x560], R94 ;  /* 0x0005605e01007387 */ /* 0x0001e20000100800 */
[----:B---3--:R-:W-:-:S03]  /*64180*/  F2FP.SATFINITE.E5M2.F32.PACK_AB_MERGE_C R96, R96, R97, RZ ;  /* 0x000000616060723e */ /* 0x008fc600048060ff */
[----:B0-----:R-:W2:Y:S01]  /*64190*/  LDL.LU R94, [R1+0x2eac] ;  /* 0x002eac00015e7983 */ /* 0x001ea20000300800 */
[----:B----4-:R-:W-:-:S03]  /*641a0*/  F2FP.SATFINITE.E5M2.F32.PACK_AB_MERGE_C R98, R98, R99, RZ ;  /* 0x000000636262723e */ /* 0x010fc600048060ff */
[----:B------:R-:W3:Y:S04]  /*641b0*/  LDL.LU R97, [R1+0x2ea8] ;  /* 0x002ea80001617983 */ /* 0x000ee80000300800 */
[----:B------:R0:W-:Y:S01]  /*641c0*/  STL [R1+0x578], R96 ;  /* 0x0005786001007387 */ /* 0x0001e20000100800 */
[----:B------:R-:W-:-:S03]  /*641d0*/  F2FP.SATFINITE.E5M2.F32.PACK_AB_MERGE_C R100, R100, R101, RZ ;  /* 0x000000656464723e */ /* 0x000fc600048060ff */
[----:B0-----:R-:W3:Y:S01]  /*641e0*/  LDL.LU R96, [R1+0x2ea4] ;  /* 0x002ea40001607983 */ /* 0x001ee20000300800 */
[----:B------:R-:W-:-:S03]  /*641f0*/  F2FP.SATFINITE.E5M2.F32.PACK_AB_MERGE_C R102, R102, R103, RZ ;  /* 0x000000676666723e */ /* 0x000fc600048060ff */
[----:B------:R-:W4:Y:S04]  /*64200*/  LDL.LU R99, [R1+0x2ea0] ;  /* 0x002ea00001637983 */ /* 0x000f280000300800 */
[----:B------:R0:W-:Y:S01]  /*64210*/  STL [R1+0x574], R98 ;  /* 0x0005746201007387 */ /* 0x0001e20000100800 */
[----:B------:R-:W-:-:S03]  /*64220*/  F2FP.SATFINITE.E5M2.F32.PACK_AB_MERGE_C R104, R104, R105, RZ ;  /* 0x000000696868723e */ /* 0x000fc600048060ff */
[----:B0-----:R-:W4:Y:S04]  /*64230*/  LDL.LU R98, [R1+0x2e9c] ;  /* 0x002e9c0001627983 */ /* 0x001f280000300800 */
[----:B------:R-:W4:Y:S04]  /*64240*/  LDL.LU R101, [R1+0x2e98] ;  /* 0x002e980001657983 */ /* 0x000f280000300800 */
[----:B------:R0:W-:Y:S01]  /*64250*/  STL [R1+0x594], R100 ;  /* 0x0005946401007387 */ /* 0x0001e20000100800 */
[----:B------:R-:W-:Y:S02]  /*64260*/  F2FP.SATFINITE.E5M2.F32.PACK_AB_MERGE_C R106, R106, R107, RZ ;  /* 0x0000006b6a6a723e */ /* 0x000fe400048060ff */
[----:B------:R-:W-:Y:S01]  /*64270*/  F2FP.SATFINITE.E5M2.F32.PACK_AB_MERGE_C R108, R108, R109, RZ ;  /* 0x0000006d6c6c723e */ /* 0x000fe200048060ff */
[----:B0-----:R-:W4:Y:S04]  /*64280*/  LDL.LU R100, [R1+0x2e94] ;  /* 0x002e940001647983 */ /* 0x001f280000300800 */
[----:B------:R-:W4:Y:S04]  /*64290*/  LDL.LU R103, [R1+0x2e90] ;  /* 0x002e900001677983 */ /* 0x000f280000300800 */
[----:B------:R0:W-:Y:S01]  /*642a0*/  STL [R1+0x590], R102 ;  /* 0x0005906601007387 */ /* 0x0001e20000100800 */
[----:B------:R-:W-:-:S03]  /*642b0*/  F2FP.SATFINITE.E5M2.F32.PACK_AB_MERGE_C R110, R110, R111, RZ ;  /* 0x0000006f6e6e723e */ /* 0x000fc600048060ff */
        /* <DEDUP_REMOVED lines=66> */
[----:B------:R0:W-:Y:S04]  /*646e0*/  STL [R1+0x6e0], R136 ;  /* 0x0006e08801007387 */ /* 0x0001e80000100800 */
        /* <DEDUP_REMOVED lines=9> */
[----:B0-----:R-:W4:Y:S01]  /*64780*/  LDL.LU R142, [R1+0x2dec] ;  /* 0x002dec00018e7983 */ /* 0x001f220000300800 */
[----:B------:R-:W-:-:S02]  /*64790*/  F2FP.SATFINITE.E5M2.F32.PACK_AB_MERGE_C R144, R144, R145, RZ ;  /* 0x000000919090723e */ /* 0x000fc400048060ff */
[----:B------:R-:W-:Y:S01]  /*647a0*/  F2FP.SATFINITE.E5M2.F32.PACK_AB_MERGE_C R146, R146, R147, RZ ;  /* 0x000000939292723e */ /* 0x000fe200048060ff */
[----:B------:R-:W4:Y:S01]  /*647b0*/  LDL.LU R145, [R1+0x2de8] ;  /* 0x002de80001917983 */ /* 0x000f220000300800 */
[----:B------:R-:W-:-:S03]  /*647c0*/  F2FP.SATFINITE.E5M2.F32.PACK_AB_MERGE_C R148, R148, R149, RZ ;  /* 0x000000959494723e */ /* 0x000fc600048060ff */
        /* <DEDUP_REMOVED lines=12> */
[----:B------:R0:W-:Y:S01]  /*64890*/  STL [R1+0x6f4], R150 ;  /* 0x0006f49601007387 */ /* 0x0001e20000100800 */
[----:B------:R-:W-:-:S03]  /*648a0*/  F2FP.SATFINITE.E5M2.F32.PACK_AB_MERGE_C R24, R25, R24, RZ ;  /* 0x000000181918723e */ /* 0x000fc600048060ff */
[----:B0-----:R-:W4:Y:S04]  /*648b0*/  LDL.LU R150, [R1+0x2dcc] ;  /* 0x002dcc0001967983 */ /* 0x001f280000300800 */
[----:B------:R-:W4:Y:S04]  /*648c0*/  LDL.LU R236, [R1+0x2dc8] ;  /* 0x002dc80001ec7983 */ /* 0x000f280000300800 */
[----:B------:R0:W-:Y:S04]  /*648d0*/  STL [R1+0x700], R17 ;  /* 0x0007001101007387 */ /* 0x0001e80000100800 */
[----:B------:R-:W-:Y:S01]  /*648e0*/  STL [R1+0x6fc], R214 ;  /* 0x0006fcd601007387 */ /* 0x000fe20000100800 */
[----:B0-----:R-:W-:-:S05]  /*648f0*/  F2FP.SATFINITE.E5M2.F32.PACK_AB_MERGE_C R17, R27, R26, RZ ;  /* 0x0000001a1b11723e */ /* 0x001fca00048060ff */
[----:B------:R0:W-:Y:S01]  /*64900*/  STL [R1+0x2d20], R17 ;  /* 0x002d201101007387 */ /* 0x0001e20000100800 */
[----:B------:R-:W-:-:S03]  /*64910*/  F2FP.SATFINITE.E5M2.F32.PACK_AB_MERGE_C R27, R31, R30, RZ ;  /* 0x0000001e1f1b723e */ /* 0x000fc600048060ff */
[----:B------:R1:W-:Y:S01]  /*64920*/  STL [R1+0x348], R24 ;  /* 0x0003481801007387 */ /* 0x0003e20000100800 */
[----:B0-----:R-:W-:Y:S02]  /*64930*/  F2FP.SATFINITE.E5M2.F32.PACK_AB_MERGE_C R17, R29, R28, RZ ;  /* 0x0000001c1d11723e */ /* 0x001fe400048060ff */
[----:B-1----:R-:W-:-:S03]  /*64940*/  F2FP.SATFINITE.E5M2.F32.PACK_AB_MERGE_C R24, R33, R32, RZ ;  /* 0x000000202118723e */ /* 0x002fc600048060ff */
[----:B------:R0:W-:Y:S04]  /*64950*/  STL [R1+0x394], R17 ;  /* 0x0003941101007387 */ /* 0x0001e80000100800 */
[----:B------:R1:W-:Y:S01]  /*64960*/  STL [R1+0x390], R27 ;  /* 0x0003901b01007387 */ /* 0x0003e20000100800 */
[----:B0-----:R-:W-:-:S03]  /*64970*/  F2FP.SATFINITE.E5M2.F32.PACK_AB_MERGE_C R17, R35, R34, RZ ;  /* 0x000000222311723e */ /* 0x001fc600048060ff */
[----:B------:R0:W-:Y:S01]  /*64980*/  STL [R1+0x39c], R24 ;  /* 0x00039c1801007387 */ /* 0x0001e20000100800 */
[----:B-1----:R-:W-:-:S03]  /*64990*/  F2FP.SATFINITE.E5M2.F32.PACK_AB_MERGE_C R27, R37, R36, RZ ;  /* 0x00000024251b723e */ /* 0x002fc600048060ff */
[----:B------:R1:W-:Y:S01]  /*649a0*/  STL [R1+0x398], R17 ;  /* 0x0003981101007387 */ /* 0x0003e20000100800 */
        /* <DEDUP_REMOVED lines=57> */
[----:B------:R0:W-:Y:S01]  /*64d40*/  STL [R1+0x508], R24 ;  /* 0x0005081801007387 */ /* 0x0001e20000100800 */
[----:B---3--:R-:W-:-:S03]  /*64d50*/  F2FP.SATFINITE.E5M2.F32.PACK_AB_MERGE_C R27, R97, R96, RZ ;  /* 0x00000060611b723e */ /* 0x008fc600048060ff */
[----:B0-----:R-:W2:Y:S04]  /*64d60*/  LDL.LU R24, [R1+0x2cac] ;  /* 0x002cac0001187983 */ /* 0x001ea80000300800 */
[----:B------:R0:W-:Y:S01]  /*64d70*/  STL [R1+0x504], R17 ;  /* 0x0005041101007387 */ /* 0x0001e20000100800 */
[----:B----4-:R-:W-:-:S03]  /*64d80*/  F2FP.SATFINITE.E5M2.F32.PACK_AB_MERGE_C R28, R103, R102, RZ ;  /* 0x00000066671c723e */ /* 0x010fc600048060ff */
        /* <DEDUP_REMOVED lines=10> */
[----:B------:R-:W-:Y:S01]  /*64e30*/  STL [R1+0x528], R27 ;  /* 0x0005281b01007387 */ /* 0x000fe20000100800 */
[----:B-1----:R-:W-:-:S03]  /*64e40*/  F2FP.SATFINITE.E5M2.F32.PACK_AB_MERGE_C R17, R111, R110, RZ ;  /* 0x0000006e6f11723e */ /* 0x002fc600048060ff */
[----:B------:R-:W-:Y:S04]  /*64e50*/  STL [R1+0x534], R28 ;  /* 0x0005341c01007387 */ /* 0x000fe80000100800 */
[----:B------:R0:W-:Y:S01]  /*64e60*/  STL [R1+0x530], R17 ;  /* 0x0005301101007387 */ /* 0x0001e20000100800 */
[----:B------:R-:W-:Y:S02]  /*64e70*/  F2FP.SATFINITE.E5M2.F32.PACK_AB_MERGE_C R30, R115, R114, RZ ;  /* 0x00000072731e723e */ /* 0x000fe400048060ff */
[----:B------:R-:W-:Y:S02]  /*64e80*/  F2FP.SATFINITE.E5M2.F32.PACK_AB_MERGE_C R29, R117, R116, RZ ;  /* 0x00000074751d723e */ /* 0x000fe400048060ff */
[----:B0-----:R-:W-:-:S05]  /*64e90*/  F2FP.SATFINITE.E5M2.F32.PACK_AB_MERGE_C R17, R113, R112, RZ ;  /* 0x000000707111723e */ /* 0x001fca00048060ff */
        /* <DEDUP_REMOVED lines=14> */
[----:B---3--:R-:W-:-:S03]  /*64f80*/  F2FP.SATFINITE.E5M2.F32.PACK_AB_MERGE_C R17, R131, R130, RZ ;  /* 0x000000828311723e */ /* 0x008fc600048060ff */
        /* <DEDUP_REMOVED lines=10> */
[----:B------:R-:W-:Y:S01]  /*65030*/  STL [R1+0x5bc], R30 ;  /* 0x0005bc1e01007387 */ /* 0x000fe20000100800 */
[----:B---3--:R-:W-:-:S03]  /*65040*/  F2FP.SATFINITE.E5M2.F32.PACK_AB_MERGE_C R17, R143, R142, RZ ;  /* 0x0000008e8f11723e */ /* 0x008fc600048060ff */
[----:B------:R-:W-:Y:S04]  /*65050*/  STL [R1+0x5dc], R29 ;  /* 0x0005dc1d01007387 */ /* 0x000fe80000100800 */
[----:B------:R0:W-:Y:S04]  /*65060*/  STL [R1+0x5d4], R17 ;  /* 0x0005d41101007387 */ /* 0x0001e80000100800 */
[----:B0-----:R-:W3:Y:S01]  /*65070*/  LDL.LU R17, [R1+0xc00] ;  /* 0x000c000001117983 */ /* 0x001ee20000300800 */
[----:B------:R-:W0:Y:S01]  /*65080*/  S2R R27, SR_TID.X ;  /* 0x00000000001b7919 */ /* 0x000e220000002100 */
[----:B------:R-:W1:Y:S01]  /*65090*/  S2R R28, SR_TID.X ;  /* 0x00000000001c7919 */ /* 0x000e620000002100 */
[----:B------:R-:W-:-:S02]  /*650a0*/  F2FP.SATFINITE.E5M2.F32.PACK_AB_MERGE_C R30, R145, R144, RZ ;  /* 0x00000090911e723e */ /* 0x000fc400048060ff */
[----:B------:R-:W-:-:S03]  /*650b0*/  F2FP.SATFINITE.E5M2.F32.PACK_AB_MERGE_C R29, R147, R146, RZ ;  /* 0x00000092931d723e */ /* 0x000fc600048060ff */
[----:B------:R4:W-:Y:S04]  /*650c0*/  STL [R1+0x5ec], R30 ;  /* 0x0005ec1e01007387 */ /* 0x0009e80000100800 */
[----:B------:R4:W-:Y:S02]  /*650d0*/  STL [R1+0x5e8], R29 ;  /* 0x0005e81d01007387 */ /* 0x0009e40000100800 */
[----:B----4-:R-:W-:Y:S02]  /*650e0*/  F2FP.SATFINITE.E5M2.F32.PACK_AB_MERGE_C R30, R149, R148, RZ ;  /* 0x00000094951e723e */ /* 0x010fe400048060ff */
[----:B------:R-:W-:-:S03]  /*650f0*/  F2FP.SATFINITE.E5M2.F32.PACK_AB_MERGE_C R29, R151, R150, RZ ;  /* 0x00000096971d723e */ /* 0x000fc600048060ff */
[----:B------:R1:W-:Y:S01]  /*65100*/  STL [R1+0x6c0], R30 ;  /* 0x0006c01e01007387 */ /* 0x0003e20000100800 */
[----:B------:R-:W-:Y:S02]  /*65110*/  LOP3.LUT R150, R209, 0xffff, RZ, 0xc0, !PT ;  /* 0x0000ffffd1967812 */ /* 0x000fe400078ec0ff */
[----:B------:R-:W-:Y:S02]  /*65120*/  LOP3.LUT R209, R18, 0xffff, RZ, 0xc0, !PT ;  /* 0x0000ffff12d17812 */ /* 0x000fe400078ec0ff */
[----:B0-----:R-:W-:Y:S01]  /*65130*/  LOP3.LUT R18, R27, 0x7f, RZ, 0xc0, !PT ;  /* 0x0000007f1b127812 */ /* 0x001fe200078ec0ff */
[----:B-1----:R-:W-:Y:S01]  /*65140*/  IMAD.SHL.U32 R30, R28, 0x40, RZ ;  /* 0x000000401c1e7824 */ /* 0x002fe200078e00ff */
[----:B------:R-:W-:Y:S02]  /*65150*/  LOP3.LUT R212, R212, 0xffff, RZ, 0xc0, !PT ;  /* 0x0000ffffd4d47812 */ /* 0x000fe400078ec0ff */
[----:B------:R-:W-:Y:S02]  /*65160*/  LOP3.LUT R210, R210, 0xffff, RZ, 0xc0, !PT ;  /* 0x0000ffffd2d27812 */ /* 0x000fe400078ec0ff */
[----:B------:R-:W-:Y:S01]  /*65170*/  LOP3.LUT R216, R182, 0xffff, RZ, 0xc0, !PT ;  /* 0x0000ffffb6d87812 */ /* 0x000fe200078ec0ff */
[----:B------:R-:W-:Y:S01]  /*65180*/  IMAD R18, R18, 0x10, R236 ;  /* 0x0000001012127824 */ /* 0x000fe200078e02ec */
[----:B------:R-:W-:-:S02]  /*65190*/  LOP3.LUT R215, R215, 0xffff, RZ, 0xc0, !PT ;  /* 0x0000ffffd7d77812 */ /* 0x000fc400078ec0ff */
[----:B------:R-:W-:Y:S02]  /*651a0*/  LOP3.LUT R211, R211, 0xffff, RZ, 0xc0, !PT ;  /* 0x0000ffffd3d37812 */ /* 0x000fe400078ec0ff */
[----:B------:R-:W-:Y:S02]  /*651b0*/  LOP3.LUT R30, R30, 0x400, RZ, 0xc0, !PT ;  /* 0x000004001e1e7812 */ /* 0x000fe400078ec0ff */
[----:B------:R-:W-:Y:S02]  /*651c0*/  LOP3.LUT R214, R2, 0xffff, RZ, 0xc0, !PT ;  /* 0x0000ffff02d67812 */ /* 0x000fe400078ec0ff */
[----:B------:R-:W-:Y:S02]  /*651d0*/  PRMT R2, R216, 0x3340, R1 ;  /* 0x00003340d8027816 */ /* 0x000fe40000000001 */
[----:B------:R-:W-:Y:S01]  /*651e0*/  PRMT R27, R212, 0x3340, R210 ;  /* 0x00003340d41b7816 */ /* 0x000fe200000000d2 */
[----:B------:R0:W-:Y:S01]  /*651f0*/  STL [R1+0x5fc], R29 ;  /* 0x0005fc1d01007387 */ /* 0x0001e20000100800 */
[----:B------:R-:W-:-:S02]  /*65200*/  PRMT R25, R209, 0x3340, R25 ;  /* 0x00003340d1197816 */ /* 0x000fc40000000019 */
[----:B------:R-:W-:Y:S01]  /*65210*/  PRMT R28, R215, 0x3340, R211 ;  /* 0x00003340d71c7816 */ /* 0x000fe200000000d3 */
[----:B------:R1:W-:Y:S01]  /*65220*/  STL [R1+0x2d1c], R18 ;  /* 0x002d1c1201007387 */ /* 0x0003e20000100800 */
[----:B------:R-:W-:Y:S02]  /*65230*/  LOP3.LUT R151, R203, 0xffff, RZ, 0xc0, !PT ;  /* 0x0000ffffcb977812 */ /* 0x000fe400078ec0ff */
[----:B------:R-:W-:Y:S02]  /*65240*/  PRMT R26, R214, 0x3340, R26 ;  /* 0x00003340d61a7816 */ /* 0x000fe4000000001a */
[----:B0-----:R-:W-:Y:S02]  /*65250*/  PRMT R29, R150, 0x3340, R151 ;  /* 0x00003340961d7816 */ /* 0x001fe40000000097 */
[----:B-1----:R-:W-:Y:S02]  /*65260*/  PRMT R18, R27, 0x5410, R2 ;  /* 0x000054101b127816 */ /* 0x002fe40000000002 */
[----:B------:R-:W-:-:S02]  /*65270*/  PRMT R2, R28, 0x5410, R25 ;  /* 0x000054101c027816 */ /* 0x000fc40000000019 */
[----:B--2---:R-:W-:-:S04]  /*65280*/  LOP3.LUT R24, R24, 0xf0, RZ, 0xc0, !PT ;  /* 0x000000f018187812 */ /* 0x004fc800078ec0ff */
[----:B------:R-:W-:-:S05]  /*65290*/  IADD3 R24, R30, R236, R24 ;  /* 0x000000ec1e187210 */ /* 0x000fca0007ffe018 */
[----:B------:R-:W-:Y:S04]  /*652a0*/  STL [R1+0x514], R24 ;  /* 0x0005141801007387 */ /* 0x000fe80000100800 */
[----:B------:R-:W2:Y:S04]  /*652b0*/  LDL.LU R34, [R1+0xc08] ;  /* 0x000c080001227983 */ /* 0x000ea80000300800 */
[----:B------:R-:W-:Y:S04]  /*652c0*/  STL [R1+0x7c8], R18 ;  /* 0x0007c81201007387 */ /* 0x000fe80000100800 */
[----:B------:R-:W4:Y:S04]  /*652d0*/  LDL.LU R33, [R1+0xc04] ;  /* 0x000c040001217983 */ /* 0x000f280000300800 */
[----:B------:R0:W-:Y:S04]  /*652e0*/  STL [R1+0x7c4], R2 ;  /* 0x0007c40201007387 */ /* 0x0001e80000100800 */
[----:B------:R-:W4:Y:S01]  /*652f0*/  LDL.LU R32, [R1+0xa04] ;  /* 0x000a040001207983 */ /* 0x000f220000300800 */
[----:B0-----:R-:W-:-:S05]  /*65300*/  PRMT R2, R29, 0x5410, R26 ;  /* 0x000054101d027816 */ /* 0x001fca000000001a */
[----:B------:R0:W-:Y:S04]  /*65310*/  STL [R1+0x7c0], R2 ;  /* 0x0007c00201007387 */ /* 0x0001e80000100800 */
[----:B------:R-:W4:Y:S01]  /*65320*/  LDL.LU R31, [R1+0xa00] ;  /* 0x000a0000011f7983 */ /* 0x000f220000300800 */
[----:B---3--:R-:W-:-:S03]  /*65330*/  LOP3.LUT R182, R17, 0xffff, RZ, 0xc0, !PT ;  /* 0x0000ffff11b67812 */ /* 0x008fc600078ec0ff */
[----:B------:R-:W3:Y:S01]  /*65340*/  LDL.LU R17, [R1+0x800] ;  /* 0x0008000001117983 */ /* 0x000ee20000300800 */
[----:B------:R-:W-:Y:S02]  /*65350*/  LOP3.LUT R217, R217, 0xffff, RZ, 0xc0, !PT ;  /* 0x0000ffffd9d97812 */ /* 0x000fe400078ec0ff */
[----:B------:R-:W-:Y:S02]  /*65360*/  LOP3.LUT R218, R218, 0xffff, RZ, 0xc0, !PT ;  /* 0x0000ffffdada7812 */ /* 0x000fe400078ec0ff */
[----:B------:R-:W-:Y:S02]  /*65370*/  LOP3.LUT R18, R0, 0xffff, RZ, 0xc0, !PT ;  /* 0x0000ffff00127812 */ /* 0x000fe400078ec0ff */
[----:B------:R-:W-:Y:S02]  /*65380*/  LOP3.LUT R28, R213, 0xffff, RZ, 0xc0, !PT ;  /* 0x0000ffffd51c7812 */ /* 0x000fe400078ec0ff */
[----:B------:R-:W-:Y:S02]  /*65390*/  LOP3.LUT R203, R219, 0xffff, RZ, 0xc0, !PT ;  /* 0x0000ffffdbcb7812 */ /* 0x000fe400078ec0ff */
[----:B------:R-:W-:-:S02]  /*653a0*/  LOP3.LUT R204, R204, 0xffff, RZ, 0xc0, !PT ;  /* 0x0000ffffcccc7812 */ /* 0x000fc400078ec0ff */
[----:B------:R-:W-:Y:S02]  /*653b0*/  LOP3.LUT R213, R184, 0xffff, RZ, 0xc0, !PT ;  /* 0x0000ffffb8d57812 */ /* 0x000fe400078ec0ff */
[----:B------:R-:W-:Y:S02]  /*653c0*/  PRMT R0, R18, 0x3340, R1 ;  /* 0x0000334012007816 */ /* 0x000fe40000000001 */
[----:B------:R-:W-:Y:S02]  /*653d0*/  PRMT R25, R217, 0x3340, R218 ;  /* 0x00003340d9197816 */ /* 0x000fe400000000da */
[----:B------:R-:W-:Y:S02]  /*653e0*/  LOP3.LUT R205, R205, 0xffff, RZ, 0xc0, !PT ;  /* 0x0000ffffcdcd7812 */ /* 0x000fe400078ec0ff */
[----:B------:R-:W-:Y:S02]  /*653f0*/  LOP3.LUT R219, R183, 0xffff, RZ, 0xc0, !PT ;  /* 0x0000ffffb7db7812 */ /* 0x000fe400078ec0ff */
[----:B------:R-:W-:-:S02]  /*65400*/  LOP3.LUT R236, R206, 0xffff, RZ, 0xc0, !PT ;  /* 0x0000ffffceec7812 */ /* 0x000fc400078ec0ff */
[----:B------:R-:W-:Y:S01]  /*65410*/  LOP3.LUT R183, R4, 0xffff, RZ, 0xc0, !PT ;  /* 0x0000ffff04b77812 */ /* 0x000fe200078ec0ff */
[----:B------:R1:W-:Y:S01]  /*65420*/  STL [R1], R28 ;  /* 0x0000001c01007387 */ /* 0x0003e20000100800 */
[--C-:B0-----:R-:W-:Y:S02]  /*65430*/  PRMT R2, R213, 0x3340, R1.reuse ;  /* 0x00003340d5027816 */ /* 0x101fe40000000001 */
[----:B------:R-:W-:Y:S02]  /*65440*/  PRMT R26, R182, 0x3340, R204 ;  /* 0x00003340b61a7816 */ /* 0x000fe400000000cc */
[----:B------:R-:W-:Y:S02]  /*65450*/  PRMT R0, R25, 0x5410, R0 ;  /* 0x0000541019007816 */ /* 0x000fe40000000000 */
[----:B------:R-:W-:Y:S02]  /*65460*/  PRMT R4, R219, 0x3340, R1 ;  /* 0x00003340db047816 */ /* 0x000fe40000000001 */
[----:B------:R-:W-:Y:S01]  /*65470*/  PRMT R27, R203, 0x3340, R205 ;  /* 0x00003340cb1b7816 */ /* 0x000fe200000000cd */
[----:B------:R0:W-:Y:S01]  /*65480*/  STL [R1+0x2d24], R18 ;  /* 0x002d241201007387 */ /* 0x0001e20000100800 */
[----:B------:R-:W-:-:S02]  /*65490*/  PRMT R24, R183, 0x3340, R1 ;  /* 0x00003340b7187816 */ /* 0x000fc40000000001 */
[----:B-1----:R-:W-:Y:S01]  /*654a0*/  PRMT R28, R28, 0x3340, R236 ;  /* 0x000033401c1c7816 */ /* 0x002fe200000000ec */
[----:B------:R1:W-:Y:S01]  /*654b0*/  STL [R1+0x7bc], R0 ;  /* 0x0007bc0001007387 */ /* 0x0003e20000100800 */
[----:B0-----:R-:W-:Y:S02]  /*654c0*/  PRMT R18, R26, 0x5410, R2 ;  /* 0x000054101a127816 */ /* 0x001fe40000000002 */
[----:B------:R-:W-:Y:S02]  /*654d0*/  PRMT R2, R27, 0x5410, R4 ;  /* 0x000054101b027816 */ /* 0x000fe40000000004 */
[----:B-1----:R-:W-:Y:S01]  /*654e0*/  PRMT R0, R28, 0x5410, R24 ;  /* 0x000054101c007816 */ /* 0x002fe20000000018 */
[----:B------:R-:W-:Y:S04]  /*654f0*/  STL [R1+0x7b8], R18 ;  /* 0x0007b81201007387 */ /* 0x000fe80000100800 */
[----:B------:R-:W-:Y:S04]  /*65500*/  STL [R1+0x7b4], R2 ;  /* 0x0007b40201007387 */ /* 0x000fe80000100800 */
[----:B------:R0:W-:Y:S01]  /*65510*/  STL [R1+0x7b0], R0 ;  /* 0x0007b00001007387 */ /* 0x0001e20000100800 */
[----:B--2---:R-:W-:-:S03]  /*65520*/  LOP3.LUT R184, R34, 0xffff, RZ, 0xc0, !PT ;  /* 0x0000ffff22b87812 */ /* 0x004fc600078ec0ff */
[----:B------:R-:W2:Y:S04]  /*65530*/  LDL.LU R34, [R1+0xc14] ;  /* 0x000c140001227983 */ /* 0x000ea80000300800 */
[----:B------:R-:W2:Y:S01]  /*65540*/  LDL.LU R38, [R1+0xc10] ;  /* 0x000c100001267983 */ /* 0x000ea20000300800 */
[----:B----4-:R-:W-:-:S03]  /*65550*/  LOP3.LUT R142, R33, 0xffff, RZ, 0xc0, !PT ;  /* 0x0000ffff218e7812 */ /* 0x010fc600078ec0ff */
[----:B------:R-:W4:Y:S01]  /*65560*/  LDL.LU R33, [R1+0xc0c] ;  /* 0x000c0c0001217983 */ /* 0x000f220000300800 */
[----:B------:R-:W-:Y:S02]  /*65570*/  LOP3.LUT R143, R32, 0xffff, RZ, 0xc0, !PT ;  /* 0x0000ffff208f7812 */ /* 0x000fe400078ec0ff */
[----:B------:R-:W-:Y:S02]  /*65580*/  LOP3.LUT R206, R31, 0xffff, RZ, 0xc0, !PT ;  /* 0x0000ffff1fce7812 */ /* 0x000fe400078ec0ff */
[----:B------:R-:W4:Y:S04]  /*65590*/  LDL.LU R31, [R1+0xa08] ;  /* 0x000a0800011f7983 */ /* 0x000f280000300800 */
[----:B------:R-:W4:Y:S04]  /*655a0*/  LDL.LU R32, [R1+0x80c] ;  /* 0x00080c0001207983 */ /* 0x000f280000300800 */
[----:B------:R-:W4:Y:S01]  /*655b0*/  LDL.LU R37, [R1+0x808] ;  /* 0x0008080001257983 */ /* 0x000f220000300800 */
[----:B---3--:R-:W-:-:S03]  /*655c0*/  LOP3.LUT R144, R17, 0xffff, RZ, 0xc0, !PT ;  /* 0x0000ffff11907812 */ /* 0x008fc600078ec0ff */
[----:B------:R-:W3:Y:S01]  /*655d0*/  LDL.LU R17, [R1+0x804] ;  /* 0x0008040001117983 */ /* 0x000ee20000300800 */
[----:B0-----:R-:W-:Y:S02]  /*655e0*/  LOP3.LUT R0, R3, 0xffff, RZ, 0xc0, !PT ;  /* 0x0000ffff03007812 */ /* 0x001fe400078ec0ff */
[----:B------:R-:W-:Y:S02]  /*655f0*/  LOP3.LUT R208, R208, 0xffff, RZ, 0xc0, !PT ;  /* 0x0000ffffd0d07812 */ /* 0x000fe400078ec0ff */
[----:B------:R-:W-:Y:S01]  /*65600*/  LOP3.LUT R207, R207, 0xffff, RZ, 0xc0, !PT ;  /* 0x0000ffffcfcf7812 */ /* 0x000fe200078ec0ff */
[----:B------:R0:W-:Y:S01]  /*65610*/  STL [R1+0x76c], R0 ;  /* 0x00076c0001007387 */ /* 0x0001e20000100800 */
[----:B------:R-:W-:Y:S02]  /*65620*/  LOP3.LUT R186, R186, 0xffff, RZ, 0xc0, !PT ;  /* 0x0000ffffbaba7812 */ /* 0x000fe400078ec0ff */
[----:B------:R-:W-:Y:S02]  /*65630*/  LOP3.LUT R4, R185, 0xffff, RZ, 0xc0, !PT ;  /* 0x0000ffffb9047812 */ /* 0x000fe400078ec0ff */
[----:B------:R-:W-:-:S02]  /*65640*/  LOP3.LUT R185, R6, 0xffff, RZ, 0xc0, !PT ;  /* 0x0000ffff06b97812 */ /* 0x000fc400078ec0ff */
[----:B------:R-:W-:Y:S02]  /*65650*/  PRMT R6, R206, 0x3340, R208 ;  /* 0x00003340ce067816 */ /* 0x000fe400000000d0 */
[--C-:B0-----:R-:W-:Y:S02]  /*65660*/  PRMT R0, R0, 0x3340, R1.reuse ;  /* 0x0000334000007816 */ /* 0x101fe40000000001 */
[----:B------:R-:W-:Y:S02]  /*65670*/  LOP3.LUT R145, R245, 0xffff, RZ, 0xc0, !PT ;  /* 0x0000fffff5917812 */ /* 0x000fe400078ec0ff */
[----:B------:R-:W-:Y:S02]  /*65680*/  PRMT R2, R186, 0x3340, R1 ;  /* 0x00003340ba027816 */ /* 0x000fe40000000001 */
[----:B------:R-:W-:Y:S01]  /*65690*/  PRMT R24, R184, 0x3340, R207 ;  /* 0x00003340b8187816 */ /* 0x000fe200000000cf */
[----:B------:R0:W-:Y:S01]  /*656a0*/  STL [R1+0x8], R4 ;  /* 0x0000080401007387 */ /* 0x0001e20000100800 */
[----:B------:R-:W-:-:S02]  /*656b0*/  PRMT R3, R4, 0x3340, R1 ;  /* 0x0000334004037816 */ /* 0x000fc40000000001 */
[----:B------:R-:W-:Y:S02]  /*656c0*/  PRMT R25, R142, 0x3340, R144 ;  /* 0x000033408e197816 */ /* 0x000fe40000000090 */
[----:B------:R-:W-:Y:S02]  /*656d0*/  PRMT R0, R6, 0x5410, R0 ;  /* 0x0000541006007816 */ /* 0x000fe40000000000 */
[----:B------:R-:W-:Y:S02]  /*656e0*/  PRMT R26, R143, 0x3340, R145 ;  /* 0x000033408f1a7816 */ /* 0x000fe40000000091 */
[----:B------:R-:W-:Y:S02]  /*656f0*/  PRMT R6, R24, 0x5410, R2 ;  /* 0x0000541018067816 */ /* 0x000fe40000000002 */
[----:B0-----:R-:W-:Y:S01]  /*65700*/  PRMT R4, R185, 0x3340, R1 ;  /* 0x00003340b9047816 */ /* 0x001fe20000000001 */
[----:B------:R0:W-:Y:S01]  /*65710*/  STL [R1+0x7ac], R0 ;  /* 0x0007ac0001007387 */ /* 0x0001e20000100800 */
[----:B------:R-:W-:-:S03]  /*65720*/  PRMT R2, R25, 0x5410, R3 ;  /* 0x0000541019027816 */ /* 0x000fc60000000003 */
[----:B------:R-:W-:Y:S04]  /*65730*/  STL [R1+0x7a8], R6 ;  /* 0x0007a80601007387 */ /* 0x000fe80000100800 */
[----:B------:R-:W3:Y:S01]  /*65740*/  LDL.LU R36, [R1+0xc1c] ;  /* 0x000c1c0001247983 */ /* 0x000ee20000300800 */
[----:B0-----:R-:W-:-:S03]  /*65750*/  PRMT R0, R26, 0x5410, R4 ;  /* 0x000054101a007816 */ /* 0x001fc60000000004 */
[----:B------:R-:W-:Y:S04]  /*65760*/  STL [R1+0x7a4], R2 ;  /* 0x0007a40201007387 */ /* 0x000fe80000100800 */
[----:B------:R-:W3:Y:S04]  /*65770*/  LDL.LU R35, [R1+0xc18] ;  /* 0x000c180001237983 */ /* 0x000ee80000300800 */
[----:B------:R0:W-:Y:S01]  /*65780*/  STL [R1+0x7a0], R0 ;  /* 0x0007a00001007387 */ /* 0x0001e20000100800 */
[----:B--2---:R-:W-:-:S03]  /*65790*/  LOP3.LUT R18, R34, 0xffff, RZ, 0xc0, !PT ;  /* 0x0000ffff22127812 */ /* 0x004fc600078ec0ff */
[----:B------:R-:W2:Y:S04]  /*657a0*/  LDL.LU R34, [R1+0xa10] ;  /* 0x000a100001227983 */ /* 0x000ea80000300800 */
[----:B------:R-:W-:Y:S01]  /*657b0*/  STL [R1+0x14], R18 ;  /* 0x0000141201007387 */ /* 0x000fe20000100800 */
[----:B----4-:R-:W-:-:S03]  /*657c0*/  LOP3.LUT R147, R33, 0xffff, RZ, 0xc0, !PT ;  /* 0x0000ffff21937812 */ /* 0x010fc600078ec0ff */
[----:B------:R-:W4:Y:S01]  /*657d0*/  LDL.LU R33, [R1+0xa0c] ;  /* 0x000a0c0001217983 */ /* 0x000f220000300800 */
[----:B------:R-:W-:-:S03]  /*657e0*/  LOP3.LUT R24, R31, 0xffff, RZ, 0xc0, !PT ;  /* 0x0000ffff1f187812 */ /* 0x000fc600078ec0ff */
[----:B------:R-:W4:Y:S01]  /*657f0*/  LDL.LU R31, [R1+0x814] ;  /* 0x00081400011f7983 */ /* 0x000f220000300800 */
[----:B------:R-:W-:-:S03]  /*65800*/  LOP3.LUT R25, R32, 0xffff, RZ, 0xc0, !PT ;  /* 0x0000ffff20197812 */ /* 0x000fc600078ec0ff */
[----:B------:R1:W-:Y:S04]  /*65810*/  STL [R1+0x4], R24 ;  /* 0x0000041801007387 */ /* 0x0003e80000100800 */
[----:B------:R-:W4:Y:S04]  /*65820*/  LDL.LU R32, [R1+0x810] ;  /* 0x0008100001207983 */ /* 0x000f280000300800 */
[----:B------:R-:W-:Y:S01]  /*65830*/  STL [R1+0x10], R25 ;  /* 0x0000101901007387 */ /* 0x000fe20000100800 */
[----:B---3--:R-:W-:-:S03]  /*65840*/  LOP3.LUT R149, R17, 0xffff, RZ, 0xc0, !PT ;  /* 0x0000ffff11957812 */ /* 0x008fc600078ec0ff */
[----:B------:R-:W3:Y:S01]  /*65850*/  LDL.LU R17, [R1+0x600] ;  /* 0x0006000001117983 */ /* 0x000ee20000300800 */
[----:B------:R-:W-:Y:S02]  /*65860*/  LOP3.LUT R146, R38, 0xffff, RZ, 0xc0, !PT ;  /* 0x0000ffff26927812 */ /* 0x000fe400078ec0ff */
[----:B------:R-:W-:Y:S02]  /*65870*/  LOP3.LUT R148, R37, 0xffff, RZ, 0xc0, !PT ;  /* 0x0000ffff25947812 */ /* 0x000fe400078ec0ff */
[----:B------:R-:W-:Y:S02]  /*65880*/  LOP3.LUT R188, R188, 0xffff, RZ, 0xc0, !PT ;  /* 0x0000ffffbcbc7812 */ /* 0x000fe400078ec0ff */
[----:B------:R-:W-:Y:S02]  /*65890*/  LOP3.LUT R3, R8, 0xffff, RZ, 0xc0, !PT ;  /* 0x0000ffff08037812 */ /* 0x000fe400078ec0ff */
[----:B------:R-:W-:Y:S02]  /*658a0*/  LOP3.LUT R187, R187, 0xffff, RZ, 0xc0, !PT ;  /* 0x0000ffffbbbb7812 */ /* 0x000fe400078ec0ff */
[----:B0-----:R-:W-:-:S02]  /*658b0*/  PRMT R0, R188, 0x3340, R1 ;  /* 0x00003340bc007816 */ /* 0x001fc40000000001 */
[----:B------:R-:W-:Y:S02]  /*658c0*/  PRMT R6, R146, 0x3340, R148 ;  /* 0x0000334092067816 */ /* 0x000fe40000000094 */
[----:B------:R-:W-:Y:S02]  /*658d0*/  LOP3.LUT R139, R249, 0xffff, RZ, 0xc0, !PT ;  /* 0x0000fffff98b7812 */ /* 0x000fe400078ec0ff */
[----:B------:R-:W-:Y:S01]  /*658e0*/  LOP3.LUT R190, R190, 0xffff, RZ, 0xc0, !PT ;  /* 0x0000ffffbebe7812 */ /* 0x000fe200078ec0ff */
[----:B------:R0:W-:Y:S01]  /*658f0*/  STL [R1+0xc], R3 ;  /* 0x00000c0301007387 */ /* 0x0001e20000100800 */
[----:B------:R-:W-:Y:S02]  /*65900*/  PRMT R2, R187, 0x3340, R1 ;  /* 0x00003340bb027816 */ /* 0x000fe40000000001 */
[----:B------:R-:W-:Y:S02]  /*65910*/  PRMT R8, R147, 0x3340, R149 ;  /* 0x0000334093087816 */ /* 0x000fe40000000095 */
[----:B------:R-:W-:-:S02]  /*65920*/  PRMT R0, R6, 0x5410, R0 ;  /* 0x0000541006007816 */ /* 0x000fc40000000000 */
[----:B-1----:R-:W-:Y:S02]  /*65930*/  PRMT R24, R24, 0x3340, R139 ;  /* 0x0000334018187816 */ /* 0x002fe4000000008b */
[--C-:B------:R-:W-:Y:S02]  /*65940*/  PRMT R4, R190, 0x3340, R1.reuse ;  /* 0x00003340be047816 */ /* 0x100fe40000000001 */
[----:B0-----:R-:W-:Y:S02]  /*65950*/  PRMT R3, R3, 0x3340, R1 ;  /* 0x0000334003037816 */ /* 0x001fe40000000001 */
[----:B------:R-:W-:Y:S01]  /*65960*/  PRMT R25, R18, 0x3340, R25 ;  /* 0x0000334012197816 */ /* 0x000fe20000000019 */
[----:B------:R0:W-:Y:S01]  /*65970*/  STL [R1+0x79c], R0 ;  /* 0x00079c0001007387 */ /* 0x0001e20000100800 */
[----:B------:R-:W-:Y:S02]  /*65980*/  PRMT R6, R8, 0x5410, R2 ;  /* 0x0000541008067816 */ /* 0x000fe40000000002 */
[----:B------:R-:W-:-:S03]  /*65990*/  PRMT R2, R24, 0x5410, R3 ;  /* 0x0000541018027816 */ /* 0x000fc60000000003 */
[----:B------:R-:W-:Y:S01]  /*659a0*/  STL [R1+0x798], R6 ;  /* 0x0007980601007387 */ /* 0x000fe20000100800 */
[----:B0-----:R-:W-:-:S03]  /*659b0*/  PRMT R0, R25, 0x5410, R4 ;  /* 0x0000541019007816 */ /* 0x001fc60000000004 */
[----:B------:R-:W-:Y:S01]  /*659c0*/  STL [R1+0x794], R2 ;  /* 0x0007940201007387 */ /* 0x000fe20000100800 */
[----:B------:R-:W-:-:S03]  /*659d0*/  LOP3.LUT R24, R36, 0xffff, RZ, 0xc0, !PT ;  /* 0x0000ffff24187812 */ /* 0x000fc600078ec0ff */
[----:B------:R0:W-:Y:S01]  /*659e0*/  STL [R1+0x790], R0 ;  /* 0x0007900001007387 */ /* 0x0001e20000100800 */
[----:B------:R-:W-:-:S03]  /*659f0*/  LOP3.LUT R132, R35, 0xffff, RZ, 0xc0, !PT ;  /* 0x0000ffff23847812 */ /* 0x000fc600078ec0ff */
[----:B------:R-:W3:Y:S04]  /*65a00*/  LDL.LU R35, [R1+0xc24] ;  /* 0x000c240001237983 */ /* 0x000ee80000300800 */
[----:B------:R-:W-:Y:S04]  /*65a10*/  STL [R1+0x24], R24 ;  /* 0x0000241801007387 */ /* 0x000fe80000100800 */
[----:B------:R-:W3:Y:S04]  /*65a20*/  LDL.LU R37, [R1+0xc20] ;  /* 0x000c200001257983 */ /* 0x000ee80000300800 */
[----:B------:R-:W3:Y:S01]  /*65a30*/  LDL.LU R36, [R1+0xa18] ;  /* 0x000a180001247983 */ /* 0x000ee20000300800 */
[----:B--2---:R-:W-:-:S02]  /*65a40*/  LOP3.LUT R133, R34, 0xffff, RZ, 0xc0, !PT ;  /* 0x0000ffff22857812 */ /* 0x004fc400078ec0ff */
[----:B----4-:R-:W-:Y:S02]  /*65a50*/  LOP3.LUT R26, R33, 0xffff, RZ, 0xc0, !PT ;  /* 0x0000ffff211a7812 */ /* 0x010fe400078ec0ff */
[----:B------:R-:W-:Y:S02]  /*65a60*/  LOP3.LUT R25, R31, 0xffff, RZ, 0xc0, !PT ;  /* 0x0000ffff1f197812 */ /* 0x000fe400078ec0ff */
[----:B------:R-:W2:Y:S04]  /*65a70*/  LDL.LU R31, [R1+0xa14] ;  /* 0x000a1400011f7983 */ /* 0x000ea80000300800 */
[----:B------:R-:W-:Y:S04]  /*65a80*/  STL [R1+0x20], R26 ;  /* 0x0000201a01007387 */ /* 0x000fe80000100800 */
[----:B------:R-:W4:Y:S01]  /*65a90*/  LDL.LU R34, [R1+0x81c] ;  /* 0x00081c0001227983 */ /* 0x000f220000300800 */
[----:B------:R-:W-:-:S03]  /*65aa0*/  LOP3.LUT R134, R32, 0xffff, RZ, 0xc0, !PT ;  /* 0x0000ffff20867812 */ /* 0x000fc600078ec0ff */
[----:B------:R-:W-:Y:S04]  /*65ab0*/  STL [R1+0x1c], R25 ;  /* 0x00001c1901007387 */ /* 0x000fe80000100800 */
[----:B------:R-:W4:Y:S04]  /*65ac0*/  LDL.LU R33, [R1+0x818] ;  /* 0x0008180001217983 */ /* 0x000f280000300800 */
[----:B------:R-:W4:Y:S01]  /*65ad0*/  LDL.LU R32, [R1+0x608] ;  /* 0x0006080001207983 */ /* 0x000f220000300800 */
[----:B---3--:R-:W-:-:S03]  /*65ae0*/  LOP3.LUT R135, R17, 0xffff, RZ, 0xc0, !PT ;  /* 0x0000ffff11877812 */ /* 0x008fc600078ec0ff */
[----:B------:R-:W3:Y:S01]  /*65af0*/  LDL.LU R17, [R1+0x604] ;  /* 0x0006040001117983 */ /* 0x000ee20000300800 */
[----:B------:R-:W-:Y:S02]  /*65b00*/  LOP3.LUT R189, R189, 0xffff, RZ, 0xc0, !PT ;  /* 0x0000ffffbdbd7812 */ /* 0x000fe400078ec0ff */
[----:B------:R-:W-:Y:S02]  /*65b10*/  LOP3.LUT R138, R11, 0xffff, RZ, 0xc0, !PT ;  /* 0x0000ffff0b8a7812 */ /* 0x000fe400078ec0ff */
[----:B------:R-:W-:Y:S02]  /*65b20*/  LOP3.LUT R27, R252, 0xffff, RZ, 0xc0, !PT ;  /* 0x0000fffffc1b7812 */ /* 0x000fe400078ec0ff */
[----:B------:R-:W-:Y:S02]  /*65b30*/  LOP3.LUT R18, R9, 0xffff, RZ, 0xc0, !PT ;  /* 0x0000ffff09127812 */ /* 0x000fe400078ec0ff */
[----:B0-----:R-:W-:Y:S02]  /*65b40*/  PRMT R0, R189, 0x3340, R1 ;  /* 0x00003340bd007816 */ /* 0x001fe40000000001 */
[----:B------:R-:W-:-:S02]  /*65b50*/  PRMT R6, R132, 0x3340, R134 ;  /* 0x0000334084067816 */ /* 0x000fc40000000086 */
[----:B------:R-:W-:Y:S02]  /*65b60*/  LOP3.LUT R192, R192, 0xffff, RZ, 0xc0, !PT ;  /* 0x0000ffffc0c07812 */ /* 0x000fe400078ec0ff */
[----:B------:R-:W-:Y:S02]  /*65b70*/  PRMT R2, R138, 0x3340, R1 ;  /* 0x000033408a027816 */ /* 0x000fe40000000001 */
[----:B------:R-:W-:Y:S02]  /*65b80*/  PRMT R8, R133, 0x3340, R135 ;  /* 0x0000334085087816 */ /* 0x000fe40000000087 */
[----:B------:R-:W-:Y:S02]  /*65b90*/  PRMT R3, R18, 0x3340, R1 ;  /* 0x0000334012037816 */ /* 0x000fe40000000001 */
[----:B------:R-:W-:Y:S02]  /*65ba0*/  PRMT R9, R26, 0x3340, R27 ;  /* 0x000033401a097816 */ /* 0x000fe4000000001b */
[----:B------:R-:W-:Y:S01]  /*65bb0*/  PRMT R0, R6, 0x5410, R0 ;  /* 0x0000541006007816 */ /* 0x000fe20000000000 */
[----:B------:R-:W-:Y:S01]  /*65bc0*/  STL [R1+0x18], R27 ;  /* 0x0000181b01007387 */ /* 0x000fe20000100800 */
[----:B------:R-:W-:-:S02]  /*65bd0*/  PRMT R4, R192, 0x3340, R1 ;  /* 0x00003340c0047816 */ /* 0x000fc40000000001 */
[----:B------:R-:W-:Y:S01]  /*65be0*/  PRMT R11, R24, 0x3340, R25 ;  /* 0x00003340180b7816 */ /* 0x000fe20000000019 */
[----:B------:R-:W-:Y:S01]  /*65bf0*/  STL [R1+0x2d2c], R18 ;  /* 0x002d2c1201007387 */ /* 0x000fe20000100800 */
[----:B------:R-:W-:Y:S02]  /*65c00*/  PRMT R6, R8, 0x5410, R2 ;  /* 0x0000541008067816 */ /* 0x000fe40000000002 */
[----:B------:R-:W-:Y:S01]  /*65c10*/  PRMT R2, R9, 0x5410, R3 ;  /* 0x0000541009027816 */ /* 0x000fe20000000003 */
[----:B------:R0:W-:Y:S04]  /*65c20*/  STL [R1+0x78c], R0 ;  /* 0x00078c0001007387 */ /* 0x0001e80000100800 */
[----:B------:R-:W-:Y:S01]  /*65c30*/  STL [R1+0x788], R6 ;  /* 0x0007880601007387 */ /* 0x000fe20000100800 */
[----:B0-----:R-:W-:-:S03]  /*65c40*/  PRMT R0, R11, 0x5410, R4 ;  /* 0x000054100b007816 */ /* 0x001fc60000000004 */
[----:B------:R-:W-:Y:S01]  /*65c50*/  STL [R1+0x784], R2 ;  /* 0x0007840201007387 */ /* 0x000fe20000100800 */
[----:B------:R-:W-:-:S03]  /*65c60*/  LOP3.LUT R18, R35, 0xffff, RZ, 0xc0, !PT ;  /* 0x0000ffff23127812 */ /* 0x000fc600078ec0ff */
[----:B------:R-:W3:Y:S04]  /*65c70*/  LDL.LU R35, [R1+0xc30] ;  /* 0x000c300001237983 */ /* 0x000ee80000300800 */
[----:B------:R0:W-:Y:S04]  /*65c80*/  STL [R1+0x780], R0 ;  /* 0x0007800001007387 */ /* 0x0001e80000100800 */
[----:B------:R-:W-:Y:S01]  /*65c90*/  STL [R1+0x12c], R18 ;  /* 0x00012c1201007387 */ /* 0x000fe20000100800 */
[----:B------:R-:W-:-:S03]  /*65ca0*/  LOP3.LUT R123, R36, 0xffff, RZ, 0xc0, !PT ;  /* 0x0000ffff247b7812 */ /* 0x000fc600078ec0ff */
[----:B------:R-:W3:Y:S01]  /*65cb0*/  LDL.LU R36, [R1+0xc2c] ;  /* 0x000c2c0001247983 */ /* 0x000ee20000300800 */
[----:B--2---:R-:W-:-:S03]  /*65cc0*/  LOP3.LUT R124, R31, 0xffff, RZ, 0xc0, !PT ;  /* 0x0000ffff1f7c7812 */ /* 0x004fc600078ec0ff */
[----:B------:R-:W2:Y:S01]  /*65cd0*/  LDL.LU R31, [R1+0xc28] ;  /* 0x000c2800011f7983 */ /* 0x000ea20000300800 */
[----:B----4-:R-:W-:-:S03]  /*65ce0*/  LOP3.LUT R11, R34, 0xffff, RZ, 0xc0, !PT ;  /* 0x0000ffff220b7812 */ /* 0x010fc600078ec0ff */
[----:B------:R-:W4:Y:S01]  /*65cf0*/  LDL.LU R34, [R1+0xa1c] ;  /* 0x000a1c0001227983 */ /* 0x000f220000300800 */
[----:B------:R-:W-:-:S03]  /*65d00*/  LOP3.LUT R137, R33, 0xffff, RZ, 0xc0, !PT ;  /* 0x0000ffff21897812 */ /* 0x000fc600078ec0ff */
[----:B------:R-:W4:Y:S01]  /*65d10*/  LDL.LU R33, [R1+0x828] ;  /* 0x0008280001217983 */ /* 0x000f220000300800 */
[----:B------:R-:W-:-:S03]  /*65d20*/  LOP3.LUT R125, R32, 0xffff, RZ, 0xc0, !PT ;  /* 0x0000ffff207d7812 */ /* 0x000fc600078ec0ff */
[----:B------:R-:W-:Y:S04]  /*65d30*/  STL [R1+0x128], R11 ;  /* 0x0001280b01007387 */ /* 0x000fe80000100800 */
[----:B------:R-:W4:Y:S01]  /*65d40*/  LDL.LU R32, [R1+0x824] ;  /* 0x0008240001207983 */ /* 0x000f220000300800 */
[----:B---3--:R-:W-:-:S03]  /*65d50*/  LOP3.LUT R126, R17, 0xffff, RZ, 0xc0, !PT ;  /* 0x0000ffff117e7812 */ /* 0x008fc600078ec0ff */
[----:B------:R-:W3:Y:S01]  /*65d60*/  LDL.LU R17, [R1+0x820] ;  /* 0x0008200001117983 */ /* 0x000ee20000300800 */
[----:B------:R-:W-:Y:S02]  /*65d70*/  LOP3.LUT R136, R37, 0xffff, RZ, 0xc0, !PT ;  /* 0x0000ffff25887812 */ /* 0x000fe400078ec0ff */
[----:B------:R-:W-:Y:S01]  /*65d80*/  LOP3.LUT R191, R191, 0xffff, RZ, 0xc0, !PT ;  /* 0x0000ffffbfbf7812 */ /* 0x000fe200078ec0ff */
[----:B------:R-:W3:Y:S01]  /*65d90*/  LDL.LU R38, [R1+0x60c] ;  /* 0x00060c0001267983 */ /* 0x000ee20000300800 */
[----:B------:R-:W-:Y:S02]  /*65da0*/  LOP3.LUT R3, R12, 0xffff, RZ, 0xc0, !PT ;  /* 0x0000ffff0c037812 */ /* 0x000fe400078ec0ff */
[----:B------:R-:W-:Y:S02]  /*65db0*/  LOP3.LUT R131, R13, 0xffff, RZ, 0xc0, !PT ;  /* 0x0000ffff0d837812 */ /* 0x000fe400078ec0ff */
[----:B------:R-:W-:Y:S02]  /*65dc0*/  LOP3.LUT R4, R194, 0xffff, RZ, 0xc0, !PT ;  /* 0x0000ffffc2047812 */ /* 0x000fe400078ec0ff */
[----:B0-----:R-:W-:-:S02]  /*65dd0*/  PRMT R0, R191, 0x3340, R1 ;  /* 0x00003340bf007816 */ /* 0x001fc40000000001 */
[----:B------:R-:W-:Y:S01]  /*65de0*/  PRMT R6, R136, 0x3340, R137 ;  /* 0x0000334088067816 */ /* 0x000fe20000000089 */
[----:B------:R0:W-:Y:S01]  /*65df0*/  STL [R1+0x73c], R3 ;  /* 0x00073c0301007387 */ /* 0x0001e20000100800 */
[----:B------:R-:W-:Y:S02]  /*65e00*/  PRMT R2, R131, 0x3340, R1 ;  /* 0x0000334083027816 */ /* 0x000fe40000000001 */
[----:B------:R-:W-:Y:S01]  /*65e10*/  PRMT R8, R123, 0x3340, R125 ;  /* 0x000033407b087816 */ /* 0x000fe2000000007d */
[----:B------:R1:W-:Y:S01]  /*65e20*/  STL [R1+0x108], R4 ;  /* 0x0001080401007387 */ /* 0x0003e20000100800 */
[----:B------:R-:W-:Y:S02]  /*65e30*/  PRMT R9, R124, 0x3340, R126 ;  /* 0x000033407c097816 */ /* 0x000fe4000000007e */
[----:B------:R-:W-:Y:S02]  /*65e40*/  PRMT R0, R6, 0x5410, R0 ;  /* 0x0000541006007816 */ /* 0x000fe40000000000 */
[----:B0-----:R-:W-:-:S02]  /*65e50*/  PRMT R3, R3, 0x3340, R1 ;  /* 0x0000334003037816 */ /* 0x001fc40000000001 */
[----:B------:R-:W-:Y:S02]  /*65e60*/  PRMT R11, R18, 0x3340, R11 ;  /* 0x00003340120b7816 */ /* 0x000fe4000000000b */
[----:B-1----:R-:W-:Y:S02]  /*65e70*/  PRMT R4, R4, 0x3340, R1 ;  /* 0x0000334004047816 */ /* 0x002fe40000000001 */
[----:B------:R-:W-:Y:S01]  /*65e80*/  PRMT R6, R8, 0x5410, R2 ;  /* 0x0000541008067816 */ /* 0x000fe20000000002 */
[----:B------:R0:W-:Y:S01]  /*65e90*/  STL [R1+0x778], R0 ;  /* 0x0007780001007387 */ /* 0x0001e20000100800 */
[----:B------:R-:W-:-:S03]  /*65ea0*/  PRMT R2, R9, 0x5410, R3 ;  /* 0x0000541009027816 */ /* 0x000fc60000000003 */
[----:B------:R-:W-:Y:S01]  /*65eb0*/  STL [R1+0x774], R6 ;  /* 0x0007740601007387 */ /* 0x000fe20000100800 */
[----:B0-----:R-:W-:-:S03]  /*65ec0*/  PRMT R0, R11, 0x5410, R4 ;  /* 0x000054100b007816 */ /* 0x001fc60000000004 */
[----:B------:R-:W-:Y:S04]  /*65ed0*/  STL [R1+0x770], R2 ;  /* 0x0007700201007387 */ /* 0x000fe80000100800 */
[----:B------:R-:W3:Y:S01]  /*65ee0*/  LDL.LU R37, [R1+0xc38] ;  /* 0x000c380001257983 */ /* 0x000ee20000300800 */
[----:B------:R-:W-:-:S03]  /*65ef0*/  LOP3.LUT R9, R35, 0xffff, RZ, 0xc0, !PT ;  /* 0x0000ffff23097812 */ /* 0x000fc600078ec0ff */
[----:B------:R0:W-:Y:S04]  /*65f00*/  STL [R1+0x768], R0 ;  /* 0x0007680001007387 */ /* 0x0001e80000100800 */
[----:B------:R-:W3:Y:S04]  /*65f10*/  LDL.LU R35, [R1+0xc34] ;  /* 0x000c340001237983 */ /* 0x000ee80000300800 */
[----:B------:R1:W-:Y:S01]  /*65f20*/  STL [R1+0x124], R9 ;  /* 0x0001240901007387 */ /* 0x0003e20000100800 */
[----:B------:R-:W-:Y:S02]  /*65f30*/  LOP3.LUT R11, R36, 0xffff, RZ, 0xc0, !PT ;  /* 0x0000ffff240b7812 */ /* 0x000fe400078ec0ff */
[----:B--2---:R-:W-:-:S02]  /*65f40*/  LOP3.LUT R127, R31, 0xffff, RZ, 0xc0, !PT ;  /* 0x0000ffff1f7f7812 */ /* 0x004fc400078ec0ff */
[----:B------:R-:W2:Y:S04]  /*65f50*/  LDL.LU R31, [R1+0xa24] ;  /* 0x000a2400011f7983 */ /* 0x000ea80000300800 */
[----:B------:R-:W-:Y:S01]  /*65f60*/  STL [R1+0x138], R11 ;  /* 0x0001380b01007387 */ /* 0x000fe20000100800 */
[----:B----4-:R-:W-:-:S03]  /*65f70*/  LOP3.LUT R128, R34, 0xffff, RZ, 0xc0, !PT ;  /* 0x0000ffff22807812 */ /* 0x010fc600078ec0ff */
[----:B------:R-:W4:Y:S04]  /*65f80*/  LDL.LU R36, [R1+0xa20] ;  /* 0x000a200001247983 */ /* 0x000f280000300800 */
[----:B------:R-:W4:Y:S01]  /*65f90*/  LDL.LU R34, [R1+0x830] ;  /* 0x0008300001227983 */ /* 0x000f220000300800 */
[----:B------:R-:W-:-:S03]  /*65fa0*/  LOP3.LUT R194, R33, 0xffff, RZ, 0xc0, !PT ;  /* 0x0000ffff21c27812 */ /* 0x000fc600078ec0ff */
[----:B------:R-:W4:Y:S01]  /*65fb0*/  LDL.LU R33, [R1+0x82c] ;  /* 0x00082c0001217983 */ /* 0x000f220000300800 */
[----:B------:R-:W-:-:S03]  /*65fc0*/  LOP3.LUT R12, R32, 0xffff, RZ, 0xc0, !PT ;  /* 0x0000ffff200c7812 */ /* 0x000fc600078ec0ff */
        /* <DEDUP_REMOVED lines=10> */
[----:B------:R-:W-:Y:S01]  /*66070*/  LOP3.LUT R195, R195, 0xffff, RZ, 0xc0, !PT ;  /* 0x0000ffffc3c37812 */ /* 0x000fe200078ec0ff */
[----:B------:R0:W-:Y:S01]  /*66080*/  STL [R1+0x130], R3 ;  /* 0x0001300301007387 */ /* 0x0001e20000100800 */
[--C-:B------:R-:W-:Y:S02]  /*66090*/  PRMT R2, R122, 0x3340, R1.reuse ;  /* 0x000033407a027816 */ /* 0x100fe40000000001 */
[----:B------:R-:W-:Y:S02]  /*660a0*/  PRMT R8, R128, 0x3340, R130 ;  /* 0x0000334080087816 */ /* 0x000fe40000000082 */
[----:B------:R-:W-:Y:S02]  /*660b0*/  PRMT R0, R6, 0x5410, R0 ;  /* 0x0000541006007816 */ /* 0x000fe40000000000 */
[----:B-1----:R-:W-:Y:S02]  /*660c0*/  PRMT R9, R9, 0x3340, R194 ;  /* 0x0000334009097816 */ /* 0x002fe400000000c2 */
[----:B------:R-:W-:-:S02]  /*660d0*/  PRMT R4, R195, 0x3340, R1 ;  /* 0x00003340c3047816 */ /* 0x000fc40000000001 */
[----:B0-----:R-:W-:Y:S02]  /*660e0*/  PRMT R3, R3, 0x3340, R1 ;  /* 0x0000334003037816 */ /* 0x001fe40000000001 */
[----:B------:R-:W-:Y:S01]  /*660f0*/  PRMT R11, R11, 0x3340, R12 ;  /* 0x000033400b0b7816 */ /* 0x000fe2000000000c */
[----:B------:R0:W-:Y:S01]  /*66100*/  STL [R1+0x764], R0 ;  /* 0x0007640001007387 */ /* 0x0001e20000100800 */
[----:B------:R-:W-:Y:S02]  /*66110*/  PRMT R6, R8, 0x5410, R2 ;  /* 0x0000541008067816 */ /* 0x000fe40000000002 */
[----:B------:R-:W-:-:S03]  /*66120*/  PRMT R2, R9, 0x5410, R3 ;  /* 0x0000541009027816 */ /* 0x000fc60000000003 */
[----:B------:R-:W-:Y:S01]  /*66130*/  STL [R1+0x760], R6 ;  /* 0x0007600601007387 */ /* 0x000fe20000100800 */
[----:B0-----:R-:W-:-:S03]  /*66140*/  PRMT R0, R11, 0x5410, R4 ;  /* 0x000054100b007816 */ /* 0x001fc60000000004 */
[----:B------:R-:W-:Y:S04]  /*66150*/  STL [R1+0x75c], R2 ;  /* 0x00075c0201007387 */ /* 0x000fe80000100800 */
[----:B------:R2:W-:Y:S01]  /*66160*/  STL [R1+0x758], R0 ;  /* 0x0007580001007387 */ /* 0x0005e20000100800 */
[----:B------:R-:W-:-:S03]  /*66170*/  LOP3.LUT R115, R37, 0xffff, RZ, 0xc0, !PT ;  /* 0x0000ffff25737812 */ /* 0x000fc600078ec0ff */
[----:B------:R-:W3:Y:S01]  /*66180*/  LDL.LU R37, [R1+0xc40] ;  /* 0x000c400001257983 */ /* 0x000ee20000300800 */
[----:B------:R-:W-:-:S03]  /*66190*/  LOP3.LUT R9, R35, 0xffff, RZ, 0xc0, !PT ;  /* 0x0000ffff23097812 */ /* 0x000fc600078ec0ff */
[----:B------:R-:W3:Y:S04]  /*661a0*/  LDL.LU R35, [R1+0xc3c] ;  /* 0x000c3c0001237983 */ /* 0x000ee80000300800 */
[----:B------:R-:W-:Y:S01]  /*661b0*/  STL [R1+0x164], R9 ;  /* 0x0001640901007387 */ /* 0x000fe20000100800 */
[----:B------:R-:W-:Y:S02]  /*661c0*/  LOP3.LUT R3, R197, 0xffff, RZ, 0xc0, !PT ;  /* 0x0000ffffc5037812 */ /* 0x000fe400078ec0ff */
[----:B--2---:R-:W-:Y:S02]  /*661d0*/  LOP3.LUT R0, R31, 0xffff, RZ, 0xc0, !PT ;  /* 0x0000ffff1f007812 */ /* 0x004fe400078ec0ff */
[----:B------:R-:W2:Y:S04]  /*661e0*/  LDL.LU R31, [R1+0xa2c] ;  /* 0x000a2c00011f7983 */ /* 0x000ea80000300800 */
[----:B------:R0:W-:Y:S01]  /*661f0*/  STL [R1+0x160], R0 ;  /* 0x0001600001007387 */ /* 0x0001e20000100800 */
[----:B----4-:R-:W-:-:S03]  /*66200*/  LOP3.LUT R118, R36, 0xffff, RZ, 0xc0, !PT ;  /* 0x0000ffff24767812 */ /* 0x010fc600078ec0ff */
[----:B------:R-:W4:Y:S01]  /*66210*/  LDL.LU R36, [R1+0xa28] ;  /* 0x000a280001247983 */ /* 0x000f220000300800 */
[----:B------:R-:W-:-:S03]  /*66220*/  LOP3.LUT R116, R34, 0xffff, RZ, 0xc0, !PT ;  /* 0x0000ffff22747812 */ /* 0x000fc600078ec0ff */
[----:B------:R-:W2:Y:S01]  /*66230*/  LDL.LU R34, [R1+0x838] ;  /* 0x0008380001227983 */ /* 0x000ea20000300800 */
[----:B------:R-:W-:-:S03]  /*66240*/  LOP3.LUT R11, R33, 0xffff, RZ, 0xc0, !PT ;  /* 0x0000ffff210b7812 */ /* 0x000fc600078ec0ff */
[----:B------:R-:W2:Y:S04]  /*66250*/  LDL.LU R33, [R1+0x834] ;  /* 0x0008340001217983 */ /* 0x000ea80000300800 */
[----:B------:R-:W-:Y:S01]  /*66260*/  STL [R1+0x15c], R11 ;  /* 0x00015c0b01007387 */ /* 0x000fe20000100800 */
[----:B------:R-:W-:-:S03]  /*66270*/  LOP3.LUT R196, R32, 0xffff, RZ, 0xc0, !PT ;  /* 0x0000ffff20c47812 */ /* 0x000fc600078ec0ff */
[----:B------:R-:W2:Y:S01]  /*66280*/  LDL.LU R32, [R1+0x61c] ;  /* 0x00061c0001207983 */ /* 0x000ea20000300800 */
[----:B---3--:R-:W-:-:S03]  /*66290*/  LOP3.LUT R119, R17, 0xffff, RZ, 0xc0, !PT ;  /* 0x0000ffff11777812 */ /* 0x008fc600078ec0ff */
[----:B------:R-:W3:Y:S04]  /*662a0*/  LDL.LU R17, [R1+0x618] ;  /* 0x0006180001117983 */ /* 0x000ee80000300800 */
[----:B------:R-:W3:Y:S01]  /*662b0*/  LDL.LU R197, [R1+0x160] ;  /* 0x0001600001c57983 */ /* 0x000ee20000300800 */
[----:B------:R-:W-:Y:S02]  /*662c0*/  LOP3.LUT R117, R22, 0xffff, RZ, 0xc0, !PT ;  /* 0x0000ffff16757812 */ /* 0x000fe400078ec0ff */
[----:B------:R-:W-:Y:S02]  /*662d0*/  LOP3.LUT R198, R198, 0xffff, RZ, 0xc0, !PT ;  /* 0x0000ffffc6c67812 */ /* 0x000fe400078ec0ff */
[----:B0-----:R-:W-:Y:S02]  /*662e0*/  PRMT R0, R117, 0x3340, R1 ;  /* 0x0000334075007816 */ /* 0x001fe40000000001 */
[----:B------:R-:W-:-:S02]  /*662f0*/  PRMT R6, R118, 0x3340, R119 ;  /* 0x0000334076067816 */ /* 0x000fc40000000077 */
[----:B------:R-:W-:Y:S01]  /*66300*/  LOP3.LUT R152, R152, 0xffff, RZ, 0xc0, !PT ;  /* 0x0000ffff98987812 */ /* 0x000fe200078ec0ff */
[----:B------:R0:W-:Y:S01]  /*66310*/  STL [R1+0x178], R3 ;  /* 0x0001780301007387 */ /* 0x0001e20000100800 */
[----:B------:R-:W-:Y:S02]  /*66320*/  PRMT R2, R198, 0x3340, R1 ;  /* 0x00003340c6027816 */ /* 0x000fe40000000001 */
[----:B------:R-:W-:Y:S02]  /*66330*/  PRMT R8, R115, 0x3340, R116 ;  /* 0x0000334073087816 */ /* 0x000fe40000000074 */
[----:B------:R-:W-:Y:S02]  /*66340*/  PRMT R0, R6, 0x5410, R0 ;  /* 0x0000541006007816 */ /* 0x000fe40000000000 */
[----:B------:R-:W-:Y:S02]  /*66350*/  PRMT R9, R9, 0x3340, R11 ;  /* 0x0000334009097816 */ /* 0x000fe4000000000b */
[----:B------:R-:W-:-:S02]  /*66360*/  PRMT R4, R152, 0x3340, R1 ;  /* 0x0000334098047816 */ /* 0x000fc40000000001 */
[----:B0-----:R-:W-:Y:S01]  /*66370*/  PRMT R3, R3, 0x3340, R1 ;  /* 0x0000334003037816 */ /* 0x001fe20000000001 */
[----:B------:R0:W-:Y:S01]  /*66380*/  STL [R1+0x754], R0 ;  /* 0x0007540001007387 */ /* 0x0001e20000100800 */
[----:B------:R-:W-:Y:S02]  /*66390*/  PRMT R6, R8, 0x5410, R2 ;  /* 0x0000541008067816 */ /* 0x000fe40000000002 */
[----:B------:R-:W-:-:S03]  /*663a0*/  PRMT R2, R9, 0x5410, R3 ;  /* 0x0000541009027816 */ /* 0x000fc60000000003 */
[----:B------:R-:W-:Y:S04]  /*663b0*/  STL [R1+0x74c], R6 ;  /* 0x00074c0601007387 */ /* 0x000fe80000100800 */
[----:B------:R-:W-:Y:S01]  /*663c0*/  STL [R1+0x748], R2 ;  /* 0x0007480201007387 */ /* 0x000fe20000100800 */
[----:B------:R-:W-:Y:S02]  /*663d0*/  LOP3.LUT R9, R35, 0xffff, RZ, 0xc0, !PT ;  /* 0x0000ffff23097812 */ /* 0x000fe400078ec0ff */
[----:B----4-:R-:W-:Y:S02]  /*663e0*/  LOP3.LUT R111, R36, 0xffff, RZ, 0xc0, !PT ;  /* 0x0000ffff246f7812 */ /* 0x010fe400078ec0ff */
[----:B--2---:R-:W-:Y:S02]  /*663f0*/  LOP3.LUT R112, R34, 0xffff, RZ, 0xc0, !PT ;  /* 0x0000ffff22707812 */ /* 0x004fe400078ec0ff */
[----:B------:R-:W-:-:S02]  /*66400*/  LOP3.LUT R13, R33, 0xffff, RZ, 0xc0, !PT ;  /* 0x0000ffff210d7812 */ /* 0x000fc400078ec0ff */
[----:B------:R-:W-:Y:S02]  /*66410*/  LOP3.LUT R12, R32, 0xffff, RZ, 0xc0, !PT ;  /* 0x0000ffff200c7812 */ /* 0x000fe400078ec0ff */
[----:B---3--:R-:W-:-:S04]  /*66420*/  PRMT R11, R197, 0x3340, R196 ;  /* 0x00003340c50b7816 */ /* 0x008fc800000000c4 */
[----:B0-----:R-:W-:Y:S02]  /*66430*/  PRMT R0, R11, 0x5410, R4 ;  /* 0x000054100b007816 */ /* 0x001fe40000000004 */
[----:B------:R-:W-:-:S03]  /*66440*/  LOP3.LUT R11, R31, 0xffff, RZ, 0xc0, !PT ;  /* 0x0000ffff1f0b7812 */ /* 0x000fc600078ec0ff */
[----:B------:R0:W-:Y:S04]  /*66450*/  STL [R1+0x744], R0 ;  /* 0x0007440001007387 */ /* 0x0001e80000100800 */
[----:B------:R-:W2:Y:S04]  /*66460*/  LDL.LU R35, [R1+0xc48] ;  /* 0x000c480001237983 */ /* 0x000ea80000300800 */
[----:B------:R-:W3:Y:S04]  /*66470*/  LDL.LU R31, [R1+0xc44] ;  /* 0x000c4400011f7983 */ /* 0x000ee80000300800 */
[----:B------:R1:W-:Y:S04]  /*66480*/  STL [R1+0x174], R9 ;  /* 0x0001740901007387 */ /* 0x0003e80000100800 */
[----:B------:R4:W-:Y:S04]  /*66490*/  STL [R1+0x170], R11 ;  /* 0x0001700b01007387 */ /* 0x0009e80000100800 */
[----:B------:R-:W3:Y:S04]  /*664a0*/  LDL.LU R38, [R1+0xa34] ;  /* 0x000a340001267983 */ /* 0x000ee80000300800 */
[----:B------:R-:W3:Y:S04]  /*664b0*/  LDL.LU R36, [R1+0xa30] ;  /* 0x000a300001247983 */ /* 0x000ee80000300800 */
[----:B------:R-:W3:Y:S04]  /*664c0*/  LDL.LU R34, [R1+0x840] ;  /* 0x0008400001227983 */ /* 0x000ee80000300800 */
[----:B------:R-:W3:Y:S04]  /*664d0*/  LDL.LU R33, [R1+0x83c] ;  /* 0x00083c0001217983 */ /* 0x000ee80000300800 */
[----:B------:R-:W-:Y:S04]  /*664e0*/  STL [R1+0x16c], R13 ;  /* 0x00016c0d01007387 */ /* 0x000fe80000100800 */
[----:B------:R-:W3:Y:S01]  /*664f0*/  LDL.LU R32, [R1+0x624] ;  /* 0x0006240001207983 */ /* 0x000ee20000300800 */
[----:B------:R-:W-:-:S03]  /*66500*/  LOP3.LUT R113, R17, 0xffff, RZ, 0xc0, !PT ;  /* 0x0000ffff11717812 */ /* 0x000fc600078ec0ff */
[----:B------:R-:W-:Y:S04]  /*66510*/  STL [R1+0x168], R12 ;  /* 0x0001680c01007387 */ /* 0x000fe80000100800 */
[----:B------:R-:W3:Y:S01]  /*66520*/  LDL.LU R17, [R1+0x620] ;  /* 0x0006200001117983 */ /* 0x000ee20000300800 */
[----:B------:R-:W-:Y:S02]  /*66530*/  LOP3.LUT R18, R23, 0xffff, RZ, 0xc0, !PT ;  /* 0x0000ffff17127812 */ /* 0x000fe400078ec0ff */
[----:B------:R-:W-:Y:S02]  /*66540*/  LOP3.LUT R110, R37, 0xffff, RZ, 0xc0, !PT ;  /* 0x0000ffff256e7812 */ /* 0x000fe400078ec0ff */
[----:B------:R-:W-:Y:S02]  /*66550*/  LOP3.LUT R114, R200, 0xffff, RZ, 0xc0, !PT ;  /* 0x0000ffffc8727812 */ /* 0x000fe400078ec0ff */
[----:B------:R-:W-:-:S02]  /*66560*/  LOP3.LUT R109, R199, 0xffff, RZ, 0xc0, !PT ;  /* 0x0000ffffc76d7812 */ /* 0x000fc400078ec0ff */
[----:B0-----:R-:W-:Y:S02]  /*66570*/  PRMT R0, R18, 0x3340, R1 ;  /* 0x0000334012007816 */ /* 0x001fe40000000001 */
[----:B------:R-:W-:Y:S02]  /*66580*/  PRMT R6, R111, 0x3340, R113 ;  /* 0x000033406f067816 */ /* 0x000fe40000000071 */
[----:B------:R-:W-:Y:S02]  /*66590*/  LOP3.LUT R154, R154, 0xffff, RZ, 0xc0, !PT ;  /* 0x0000ffff9a9a7812 */ /* 0x000fe400078ec0ff */
[--C-:B------:R-:W-:Y:S02]  /*665a0*/  PRMT R2, R114, 0x3340, R1.reuse ;  /* 0x0000334072027816 */ /* 0x100fe40000000001 */
[----:B------:R-:W-:Y:S02]  /*665b0*/  PRMT R8, R110, 0x3340, R112 ;  /* 0x000033406e087816 */ /* 0x000fe40000000070 */
[----:B------:R-:W-:-:S02]  /*665c0*/  PRMT R3, R109, 0x3340, R1 ;  /* 0x000033406d037816 */ /* 0x000fc40000000001 */
[----:B-1----:R-:W-:Y:S02]  /*665d0*/  PRMT R9, R9, 0x3340, R13 ;  /* 0x0000334009097816 */ /* 0x002fe4000000000d */
[----:B------:R-:W-:Y:S02]  /*665e0*/  PRMT R0, R6, 0x5410, R0 ;  /* 0x0000541006007816 */ /* 0x000fe40000000000 */
[----:B------:R-:W-:Y:S02]  /*665f0*/  PRMT R4, R154, 0x3340, R1 ;  /* 0x000033409a047816 */ /* 0x000fe40000000001 */
[----:B----4-:R-:W-:Y:S02]  /*66600*/  PRMT R11, R11, 0x3340, R12 ;  /* 0x000033400b0b7816 */ /* 0x010fe4000000000c */
[----:B------:R-:W-:Y:S01]  /*66610*/  PRMT R6, R8, 0x5410, R2 ;  /* 0x0000541008067816 */ /* 0x000fe20000000002 */
[----:B------:R-:W-:Y:S01]  /*66620*/  STL [R1+0x2d34], R18 ;  /* 0x002d341201007387 */ /* 0x000fe20000100800 */
[----:B------:R-:W-:-:S03]  /*66630*/  PRMT R2, R9, 0x5410, R3 ;  /* 0x0000541009027816 */ /* 0x000fc60000000003 */
[----:B------:R0:W-:Y:S04]  /*66640*/  STL [R1+0x740], R0 ;  /* 0x0007400001007387 */ /* 0x0001e80000100800 */
[----:B------:R-:W-:Y:S04]  /*66650*/  STL [R1+0x738], R6 ;  /* 0x0007380601007387 */ /* 0x000fe80000100800 */
[----:B------:R-:W-:Y:S01]  /*66660*/  STL [R1+0x734], R2 ;  /* 0x0007340201007387 */ /* 0x000fe20000100800 */
[----:B0-----:R-:W-:Y:S02]  /*66670*/  PRMT R0, R11, 0x5410, R4 ;  /* 0x000054100b007816 */ /* 0x001fe40000000004 */
[----:B--2---:R-:W-:-:S02]  /*66680*/  LOP3.LUT R102, R35, 0xffff, RZ, 0xc0, !PT ;  /* 0x0000ffff23667812 */ /* 0x004fc400078ec0ff */
[----:B------:R-:W2:Y:S01]  /*66690*/  LDL.LU R35, [R1+0xc54] ;  /* 0x000c540001237983 */ /* 0x000ea20000300800 */
[----:B---3--:R-:W-:-:S03]  /*666a0*/  LOP3.LUT R103, R31, 0xffff, RZ, 0xc0, !PT ;  /* 0x0000ffff1f677812 */ /* 0x008fc600078ec0ff */
[----:B------:R0:W-:Y:S04]  /*666b0*/  STL [R1+0x730], R0 ;  /* 0x0007300001007387 */ /* 0x0001e80000100800 */
[----:B------:R-:W3:Y:S04]  /*666c0*/  LDL.LU R37, [R1+0xc50] ;  /* 0x000c500001257983 */ /* 0x000ee80000300800 */
[----:B------:R-:W4:Y:S01]  /*666d0*/  LDL.LU R31, [R1+0xc4c] ;  /* 0x000c4c00011f7983 */ /* 0x000f220000300800 */
[----:B------:R-:W-:Y:S02]  /*666e0*/  LOP3.LUT R11, R38, 0xffff, RZ, 0xc0, !PT ;  /* 0x0000ffff260b7812 */ /* 0x000fe400078ec0ff */
[----:B------:R-:W-:-:S02]  /*666f0*/  LOP3.LUT R104, R36, 0xffff, RZ, 0xc0, !PT ;  /* 0x0000ffff24687812 */ /* 0x000fc400078ec0ff */
[----:B------:R-:W4:Y:S01]  /*66700*/  LDL.LU R36, [R1+0xa38] ;  /* 0x000a380001247983 */ /* 0x000f220000300800 */
[----:B------:R-:W-:-:S03]  /*66710*/  LOP3.LUT R105, R34, 0xffff, RZ, 0xc0, !PT ;  /* 0x0000ffff22697812 */ /* 0x000fc600078ec0ff */
[----:B------:R-:W-:Y:S04]  /*66720*/  STL [R1+0x18c], R11 ;  /* 0x00018c0b01007387 */ /* 0x000fe80000100800 */
[----:B------:R-:W4:Y:S01]  /*66730*/  LDL.LU R34, [R1+0x84c] ;  /* 0x00084c0001227983 */ /* 0x000f220000300800 */
[----:B------:R-:W-:-:S03]  /*66740*/  LOP3.LUT R106, R33, 0xffff, RZ, 0xc0, !PT ;  /* 0x0000ffff216a7812 */ /* 0x000fc600078ec0ff */
[----:B------:R-:W4:Y:S01]  /*66750*/  LDL.LU R33, [R1+0x848] ;  /* 0x0008480001217983 */ /* 0x000f220000300800 */
[----:B------:R-:W-:-:S03]  /*66760*/  LOP3.LUT R12, R32, 0xffff, RZ, 0xc0, !PT ;  /* 0x0000ffff200c7812 */ /* 0x000fc600078ec0ff */
[----:B------:R-:W4:Y:S04]  /*66770*/  LDL.LU R32, [R1+0x844] ;  /* 0x0008440001207983 */ /* 0x000f280000300800 */
[----:B------:R-:W-:Y:S01]  /*66780*/  STL [R1+0x188], R12 ;  /* 0x0001880c01007387 */ /* 0x000fe20000100800 */
[----:B------:R-:W-:-:S03]  /*66790*/  LOP3.LUT R107, R17, 0xffff, RZ, 0xc0, !PT ;  /* 0x0000ffff116b7812 */ /* 0x000fc600078ec0ff */
[----:B------:R-:W4:Y:S01]  /*667a0*/  LDL.LU R17, [R1+0x628] ;  /* 0x0006280001117983 */ /* 0x000f220000300800 */
[----:B0-----:R-:W-:Y:S02]  /*667b0*/  LOP3.LUT R0, R153, 0xffff, RZ, 0xc0, !PT ;  /* 0x0000ffff99007812 */ /* 0x001fe400078ec0ff */
[----:B------:R-:W-:Y:S02]  /*667c0*/  LOP3.LUT R3, R201, 0xffff, RZ, 0xc0, !PT ;  /* 0x0000ffffc9037812 */ /* 0x000fe400078ec0ff */
[----:B------:R-:W-:Y:S01]  /*667d0*/  LOP3.LUT R108, R202, 0xffff, RZ, 0xc0, !PT ;  /* 0x0000ffffca6c7812 */ /* 0x000fe200078ec0ff */
[----:B------:R0:W-:Y:S01]  /*667e0*/  STL [R1+0x708], R0 ;  /* 0x0007080001007387 */ /* 0x0001e20000100800 */
[----:B------:R-:W-:Y:S02]  /*667f0*/  LOP3.LUT R4, R156, 0xffff, RZ, 0xc0, !PT ;  /* 0x0000ffff9c047812 */ /* 0x000fe400078ec0ff */
[----:B------:R-:W-:Y:S01]  /*66800*/  PRMT R6, R104, 0x3340, R107 ;  /* 0x0000334068067816 */ /* 0x000fe2000000006b */
[----:B------:R1:W-:Y:S01]  /*66810*/  STL [R1+0x184], R3 ;  /* 0x0001840301007387 */ /* 0x0003e20000100800 */
[----:B------:R-:W-:-:S02]  /*66820*/  PRMT R2, R108, 0x3340, R1 ;  /* 0x000033406c027816 */ /* 0x000fc40000000001 */
[----:B------:R-:W-:Y:S02]  /*66830*/  PRMT R8, R102, 0x3340, R105 ;  /* 0x0000334066087816 */ /* 0x000fe40000000069 */
[--C-:B0-----:R-:W-:Y:S02]  /*66840*/  PRMT R0, R0, 0x3340, R1.reuse ;  /* 0x0000334000007816 */ /* 0x101fe40000000001 */
[----:B------:R-:W-:Y:S02]  /*66850*/  PRMT R9, R103, 0x3340, R106 ;  /* 0x0000334067097816 */ /* 0x000fe4000000006a */
[----:B-1----:R-:W-:Y:S01]  /*66860*/  PRMT R3, R3, 0x3340, R1 ;  /* 0x0000334003037816 */ /* 0x002fe20000000001 */
[----:B------:R0:W-:Y:S01]  /*66870*/  STL [R1+0x180], R4 ;  /* 0x0001800401007387 */ /* 0x0001e20000100800 */
[----:B------:R-:W-:Y:S02]  /*66880*/  PRMT R0, R6, 0x5410, R0 ;  /* 0x0000541006007816 */ /* 0x000fe40000000000 */
[----:B------:R-:W-:-:S02]  /*66890*/  PRMT R6, R8, 0x5410, R2 ;  /* 0x0000541008067816 */ /* 0x000fc40000000002 */
[----:B------:R-:W-:Y:S02]  /*668a0*/  PRMT R11, R11, 0x3340, R12 ;  /* 0x000033400b0b7816 */ /* 0x000fe4000000000c */
[----:B------:R-:W-:Y:S02]  /*668b0*/  PRMT R2, R9, 0x5410, R3 ;  /* 0x0000541009027816 */ /* 0x000fe40000000003 */
[----:B0-----:R-:W-:Y:S01]  /*668c0*/  PRMT R4, R4, 0x3340, R1 ;  /* 0x0000334004047816 */ /* 0x001fe20000000001 */
[----:B------:R0:W-:Y:S04]  /*668d0*/  STL [R1+0x72c], R0 ;  /* 0x00072c0001007387 */ /* 0x0001e80000100800 */
[----:B------:R3:W-:Y:S04]  /*668e0*/  STL [R1+0x728], R6 ;  /* 0x0007280601007387 */ /* 0x0007e80000100800 */
[----:B------:R-:W-:Y:S01]  /*668f0*/  STL [R1+0x724], R2 ;  /* 0x0007240201007387 */ /* 0x000fe20000100800 */
[----:B0-----:R-:W-:-:S02]  /*66900*/  PRMT R0, R11, 0x5410, R4 ;  /* 0x000054100b007816 */ /* 0x001fc40000000004 */
[----:B--2---:R-:W-:Y:S02]  /*66910*/  LOP3.LUT R12, R35, 0xffff, RZ, 0xc0, !PT ;  /* 0x0000ffff230c7812 */ /* 0x004fe400078ec0ff */
[----:B------:R-:W2:Y:S04]  /*66920*/  LDL.LU R35, [R1+0xc5c] ;  /* 0x000c5c0001237983 */ /* 0x000ea80000300800 */
[----:B------:R0:W-:Y:S01]  /*66930*/  STL [R1+0x720], R0 ;  /* 0x0007200001007387 */ /* 0x0001e20000100800 */
[----:B---3--:R-:W-:-:S03]  /*66940*/  LOP3.LUT R6, R37, 0xffff, RZ, 0xc0, !PT ;  /* 0x0000ffff25067812 */ /* 0x008fc600078ec0ff */
[----:B------:R-:W-:Y:S01]  /*66950*/  STL [R1+0x1b4], R12 ;  /* 0x0001b40c01007387 */ /* 0x000fe20000100800 */
[----:B----4-:R-:W-:-:S03]  /*66960*/  LOP3.LUT R97, R31, 0xffff, RZ, 0xc0, !PT ;  /* 0x0000ffff1f617812 */ /* 0x010fc600078ec0ff */
[----:B------:R-:W3:Y:S04]  /*66970*/  LDL.LU R31, [R1+0xc58] ;  /* 0x000c5800011f7983 */ /* 0x000ee80000300800 */
[----:B------:R1:W-:Y:S01]  /*66980*/  STL [R1+0x17c], R6 ;  /* 0x00017c0601007387 */ /* 0x0003e20000100800 */
[----:B------:R-:W-:-:S03]  /*66990*/  LOP3.LUT R9, R36, 0xffff, RZ, 0xc0, !PT ;  /* 0x0000ffff24097812 */ /* 0x000fc600078ec0ff */
[----:B------:R-:W4:Y:S01]  /*669a0*/  LDL.LU R36, [R1+0xa40] ;  /* 0x000a400001247983 */ /* 0x000f220000300800 */
[----:B------:R-:W-:-:S03]  /*669b0*/  LOP3.LUT R11, R34, 0xffff, RZ, 0xc0, !PT ;  /* 0x0000ffff220b7812 */ /* 0x000fc600078ec0ff */
[----:B------:R-:W4:Y:S01]  /*669c0*/  LDL.LU R34, [R1+0xa3c] ;  /* 0x000a3c0001227983 */ /* 0x000f220000300800 */
[----:B------:R-:W-:-:S03]  /*669d0*/  LOP3.LUT R98, R33, 0xffff, RZ, 0xc0, !PT ;  /* 0x0000ffff21627812 */ /* 0x000fc600078ec0ff */
[----:B------:R1:W-:Y:S04]  /*669e0*/  STL [R1+0x194], R9 ;  /* 0x0001940901007387 */ /* 0x0003e80000100800 */
[----:B------:R1:W-:Y:S04]  /*669f0*/  STL [R1+0x1ac], R11 ;  /* 0x0001ac0b01007387 */ /* 0x0003e80000100800 */
[----:B------:R-:W4:Y:S04]  /*66a00*/  LDL.LU R38, [R1+0x854] ;  /* 0x0008540001267983 */ /* 0x000f280000300800 */
[----:B------:R-:W4:Y:S01]  /*66a10*/  LDL.LU R33, [R1+0x850] ;  /* 0x0008500001217983 */ /* 0x000f220000300800 */
[----:B------:R-:W-:-:S02]  /*66a20*/  LOP3.LUT R99, R32, 0xffff, RZ, 0xc0, !PT ;  /* 0x0000ffff20637812 */ /* 0x000fc400078ec0ff */
[----:B------:R-:W-:Y:S01]  /*66a30*/  LOP3.LUT R13, R17, 0xffff, RZ, 0xc0, !PT ;  /* 0x0000ffff110d7812 */ /* 0x000fe200078ec0ff */
[----:B------:R-:W4:Y:S04]  /*66a40*/  LDL.LU R32, [R1+0x630] ;  /* 0x0006300001207983 */ /* 0x000f280000300800 */
[----:B------:R-:W4:Y:S01]  /*66a50*/  LDL.LU R17, [R1+0x62c] ;  /* 0x00062c0001117983 */ /* 0x000f220000300800 */
[----:B------:R-:W-:Y:S02]  /*66a60*/  LOP3.LUT R100, R223, 0xffff, RZ, 0xc0, !PT ;  /* 0x0000ffffdf647812 */ /* 0x000fe400078ec0ff */
[----:B------:R-:W-:Y:S02]  /*66a70*/  LOP3.LUT R101, R221, 0xffff, RZ, 0xc0, !PT ;  /* 0x0000ffffdd657812 */ /* 0x000fe400078ec0ff */
[----:B------:R-:W-:-:S02]  /*66a80*/  LOP3.LUT R158, R158, 0xffff, RZ, 0xc0, !PT ;  /* 0x0000ffff9e9e7812 */ /* 0x000fc400078ec0ff */
[----:B------:R-:W-:Y:S02]  /*66a90*/  LOP3.LUT R4, R227, 0xffff, RZ, 0xc0, !PT ;  /* 0x0000ffffe3047812 */ /* 0x000fe400078ec0ff */
[--C-:B0-----:R-:W-:Y:S02]  /*66aa0*/  PRMT R0, R100, 0x3340, R1.reuse ;  /* 0x0000334064007816 */ /* 0x101fe40000000001 */
[----:B-1----:R-:W-:Y:S02]  /*66ab0*/  PRMT R6, R6, 0x3340, R98 ;  /* 0x0000334006067816 */ /* 0x002fe40000000062 */
[----:B------:R-:W-:Y:S02]  /*66ac0*/  PRMT R2, R101, 0x3340, R1 ;  /* 0x0000334065027816 */ /* 0x000fe40000000001 */
[----:B------:R-:W-:Y:S01]  /*66ad0*/  PRMT R8, R97, 0x3340, R99 ;  /* 0x0000334061087816 */ /* 0x000fe20000000063 */
[----:B------:R-:W-:Y:S01]  /*66ae0*/  STL [R1+0x190], R13 ;  /* 0x0001900d01007387 */ /* 0x000fe20000100800 */
[----:B------:R-:W-:-:S02]  /*66af0*/  PRMT R3, R158, 0x3340, R1 ;  /* 0x000033409e037816 */ /* 0x000fc40000000001 */
[----:B------:R-:W-:Y:S01]  /*66b00*/  PRMT R9, R9, 0x3340, R13 ;  /* 0x0000334009097816 */ /* 0x000fe2000000000d */
[----:B------:R0:W-:Y:S01]  /*66b10*/  STL [R1+0x1a0], R4 ;  /* 0x0001a00401007387 */ /* 0x0001e20000100800 */
[----:B------:R-:W-:Y:S02]  /*66b20*/  PRMT R0, R6, 0x5410, R0 ;  /* 0x0000541006007816 */ /* 0x000fe40000000000 */
[----:B------:R-:W-:Y:S02]  /*66b30*/  PRMT R11, R12, 0x3340, R11 ;  /* 0x000033400c0b7816 */ /* 0x000fe4000000000b */
[----:B------:R-:W-:Y:S02]  /*66b40*/  PRMT R6, R8, 0x5410, R2 ;  /* 0x0000541008067816 */ /* 0x000fe40000000002 */
[----:B------:R-:W-:Y:S02]  /*66b50*/  PRMT R2, R9, 0x5410, R3 ;  /* 0x0000541009027816 */ /* 0x000fe40000000003 */
[----:B0-----:R-:W-:Y:S01]  /*66b60*/  PRMT R4, R4, 0x3340, R1 ;  /* 0x0000334004047816 */ /* 0x001fe20000000001 */
[----:B------:R0:W-:Y:S04]  /*66b70*/  STL [R1+0x718], R0 ;  /* 0x0007180001007387 */ /* 0x0001e80000100800 */
[----:B------:R-:W-:Y:S04]  /*66b80*/  STL [R1+0x714], R6 ;  /* 0x0007140601007387 */ /* 0x000fe80000100800 */
[----:B------:R-:W-:Y:S01]  /*66b90*/  STL [R1+0x710], R2 ;  /* 0x0007100201007387 */ /* 0x000fe20000100800 */
[----:B0-----:R-:W-:-:S03]  /*66ba0*/  PRMT R0, R11, 0x5410, R4 ;  /* 0x000054100b007816 */ /* 0x001fc60000000004 */
[----:B------:R-:W4:Y:S04]  /*66bb0*/  LDL.LU R37, [R1+0xc64] ;  /* 0x000c640001257983 */ /* 0x000f280000300800 */
[----:B------:R0:W-:Y:S01]  /*66bc0*/  STL [R1+0x70c], R0 ;  /* 0x00070c0001007387 */ /* 0x0001e20000100800 */
[----:B--2---:R-:W-:-:S03]  /*66bd0*/  LOP3.LUT R12, R35, 0xffff, RZ, 0xc0, !PT ;  /* 0x0000ffff230c7812 */ /* 0x004fc600078ec0ff */
[----:B------:R-:W2:Y:S04]  /*66be0*/  LDL.LU R35, [R1+0xc60] ;  /* 0x000c600001237983 */ /* 0x000ea80000300800 */
[----:B------:R-:W-:Y:S01]  /*66bf0*/  STL [R1+0x1a8], R12 ;  /* 0x0001a80c01007387 */ /* 0x000fe20000100800 */
[----:B---3--:R-:W-:-:S03]  /*66c00*/  LOP3.LUT R91, R31, 0xffff, RZ, 0xc0, !PT ;  /* 0x0000ffff1f5b7812 */ /* 0x008fc600078ec0ff */
[----:B------:R-:W3:Y:S01]  /*66c10*/  LDL.LU R31, [R1+0xa4c] ;  /* 0x000a4c00011f7983 */ /* 0x000ee20000300800 */
[----:B----4-:R-:W-:-:S03]  /*66c20*/  LOP3.LUT R92, R36, 0xffff, RZ, 0xc0, !PT ;  /* 0x0000ffff245c7812 */ /* 0x010fc600078ec0ff */
[----:B------:R-:W4:Y:S01]  /*66c30*/  LDL.LU R36, [R1+0xa48] ;  /* 0x000a480001247983 */ /* 0x000f220000300800 */
[----:B------:R-:W-:-:S03]  /*66c40*/  LOP3.LUT R9, R34, 0xffff, RZ, 0xc0, !PT ;  /* 0x0000ffff22097812 */ /* 0x000fc600078ec0ff */
[----:B------:R-:W4:Y:S04]  /*66c50*/  LDL.LU R34, [R1+0x85c] ;  /* 0x00085c0001227983 */ /* 0x000f280000300800 */
[----:B------:R1:W-:Y:S01]  /*66c60*/  STL [R1+0x19c], R9 ;  /* 0x00019c0901007387 */ /* 0x0003e20000100800 */
[----:B------:R-:W-:-:S03]  /*66c70*/  LOP3.LUT R93, R33, 0xffff, RZ, 0xc0, !PT ;  /* 0x0000ffff215d7812 */ /* 0x000fc600078ec0ff */
[----:B------:R-:W4:Y:S01]  /*66c80*/  LDL.LU R33, [R1+0x858] ;  /* 0x0008580001217983 */ /* 0x000f220000300800 */
[----:B------:R-:W-:Y:S02]  /*66c90*/  LOP3.LUT R11, R38, 0xffff, RZ, 0xc0, !PT ;  /* 0x0000ffff260b7812 */ /* 0x000fe400078ec0ff */
[----:B------:R-:W-:-:S03]  /*66ca0*/  LOP3.LUT R94, R32, 0xffff, RZ, 0xc0, !PT ;  /* 0x0000ffff205e7812 */ /* 0x000fc600078ec0ff */
[----:B------:R1:W-:Y:S01]  /*66cb0*/  STL [R1+0x1a4], R11 ;  /* 0x0001a40b01007387 */ /* 0x0003e20000100800 */
[----:B------:R-:W-:-:S03]  /*66cc0*/  LOP3.LUT R13, R17, 0xffff, RZ, 0xc0, !PT ;  /* 0x0000ffff110d7812 */ /* 0x000fc600078ec0ff */
[----:B------:R-:W4:Y:S04]  /*66cd0*/  LDL.LU R32, [R1+0x638] ;  /* 0x0006380001207983 */ /* 0x000f280000300800 */
[----:B------:R-:W4:Y:S01]  /*66ce0*/  LDL.LU R17, [R1+0x634] ;  /* 0x0006340001117983 */ /* 0x000f220000300800 */
[----:B------:R-:W-:Y:S02]  /*66cf0*/  LOP3.LUT R87, R229, 0xffff, RZ, 0xc0, !PT ;  /* 0x0000ffffe5577812 */ /* 0x000fe400078ec0ff */
[----:B------:R-:W-:Y:S02]  /*66d00*/  LOP3.LUT R3, R159, 0xffff, RZ, 0xc0, !PT ;  /* 0x0000ffff9f037812 */ /* 0x000fe400078ec0ff */
[----:B------:R-:W-:Y:S02]  /*66d10*/  LOP3.LUT R160, R160, 0xffff, RZ, 0xc0, !PT ;  /* 0x0000ffffa0a07812 */ /* 0x000fe400078ec0ff */
[----:B------:R-:W-:-:S02]  /*66d20*/  LOP3.LUT R4, R234, 0xffff, RZ, 0xc0, !PT ;  /* 0x0000ffffea047812 */ /* 0x000fc400078ec0ff */
[----:B0-----:R-:W-:Y:S02]  /*66d30*/  PRMT R0, R87, 0x3340, R1 ;  /* 0x0000334057007816 */ /* 0x001fe40000000001 */
[----:B------:R-:W-:Y:S01]  /*66d40*/  PRMT R6, R91, 0x3340, R93 ;  /* 0x000033405b067816 */ /* 0x000fe2000000005d */
[----:B------:R-:W-:Y:S01]  /*66d50*/  STL [R1+0x198], R13 ;  /* 0x0001980d01007387 */ /* 0x000fe20000100800 */
[----:B------:R-:W-:Y:S02]  /*66d60*/  PRMT R2, R160, 0x3340, R1 ;  /* 0x00003340a0027816 */ /* 0x000fe40000000001 */
[----:B------:R-:W-:Y:S01]  /*66d70*/  PRMT R8, R92, 0x3340, R94 ;  /* 0x000033405c087816 */ /* 0x000fe2000000005e */
[----:B------:R0:W-:Y:S01]  /*66d80*/  STL [R1+0x618], R3 ;  /* 0x0006180301007387 */ /* 0x0001e20000100800 */
[----:B------:R-:W-:Y:S02]  /*66d90*/  PRMT R0, R6, 0x5410, R0 ;  /* 0x0000541006007816 */ /* 0x000fe40000000000 */
[----:B-1----:R-:W-:Y:S01]  /*66da0*/  PRMT R9, R9, 0x3340, R13 ;  /* 0x0000334009097816 */ /* 0x002fe2000000000d */
[----:B------:R1:W-:Y:S01]  /*66db0*/  STL [R1+0x1c0], R4 ;  /* 0x0001c00401007387 */ /* 0x0003e20000100800 */
[----:B------:R-:W-:-:S02]  /*66dc0*/  PRMT R11, R12, 0x3340, R11 ;  /* 0x000033400c0b7816 */ /* 0x000fc4000000000b */
[----:B------:R-:W-:Y:S02]  /*66dd0*/  PRMT R6, R8, 0x5410, R2 ;  /* 0x0000541008067816 */ /* 0x000fe40000000002 */
[--C-:B0-----:R-:W-:Y:S01]  /*66de0*/  PRMT R3, R3, 0x3340, R1.reuse ;  /* 0x0000334003037816 */ /* 0x101fe20000000001 */
[----:B------:R0:W-:Y:S01]  /*66df0*/  STL [R1+0x704], R0 ;  /* 0x0007040001007387 */ /* 0x0001e20000100800 */
[----:B-1----:R-:W-:Y:S02]  /*66e00*/  PRMT R4, R4, 0x3340, R1 ;  /* 0x0000334004047816 */ /* 0x002fe40000000001 */
[----:B------:R-:W-:Y:S01]  /*66e10*/  PRMT R2, R9, 0x5410, R3 ;  /* 0x0000541009027816 */ /* 0x000fe20000000003 */
[----:B------:R-:W-:Y:S01]  /*66e20*/  STL [R1+0x630], R6 ;  /* 0x0006300601007387 */ /* 0x000fe20000100800 */
[----:B------:R-:W-:Y:S02]  /*66e30*/  LOP3.LUT R12, R37, 0xffff, RZ, 0xc0, !PT ;  /* 0x0000ffff250c7812 */ /* 0x000fe400078ec0ff */
[----:B0-----:R-:W-:Y:S01]  /*66e40*/  PRMT R0, R11, 0x5410, R4 ;  /* 0x000054100b007816 */ /* 0x001fe20000000004 */
[----:B------:R-:W-:Y:S04]  /*66e50*/  STL [R1+0x62c], R2 ;  /* 0x00062c0201007387 */ /* 0x000fe80000100800 */
        /* <DEDUP_REMOVED lines=10> */
[----:B------:R1:W-:Y:S04]  /*66f00*/  STL [R1+0x1b0], R9 ;  /* 0x0001b00901007387 */ /* 0x0003e80000100800 */
[----:B------:R1:W-:Y:S04]  /*66f10*/  STL [R1+0x1b8], R11 ;  /* 0x0001b80b01007387 */ /* 0x0003e80000100800 */
[----:B------:R-:W4:Y:S01]  /*66f20*/  LDL.LU R37, [R1+0x86c] ;  /* 0x00086c0001257983 */ /* 0x000f220000300800 */
[----:B------:R-:W-:-:S03]  /*66f30*/  LOP3.LUT R84, R33, 0xffff, RZ, 0xc0, !PT ;  /* 0x0000ffff21547812 */ /* 0x000fc600078ec0ff */
[----:B------:R-:W4:Y:S01]  /*66f40*/  LDL.LU R33, [R1+0x864] ;  /* 0x0008640001217983 */ /* 0x000f220000300800 */
[----:B------:R-:W-:-:S03]  /*66f50*/  LOP3.LUT R85, R32, 0xffff, RZ, 0xc0, !PT ;  /* 0x0000ffff20557812 */ /* 0x000fc600078ec0ff */
[----:B------:R-:W4:Y:S01]  /*66f60*/  LDL.LU R32, [R1+0x860] ;  /* 0x0008600001207983 */ /* 0x000f220000300800 */
[----:B------:R-:W-:-:S03]  /*66f70*/  LOP3.LUT R80, R17, 0xffff, RZ, 0xc0, !PT ;  /* 0x0000ffff11507812 */ /* 0x000fc600078ec0ff */
[----:B------:R-:W4:Y:S01]  /*66f80*/  LDL.LU R17, [R1+0x644] ;  /* 0x0006440001117983 */ /* 0x000f220000300800 */
[----:B------:R-:W-:Y:S02]  /*66f90*/  LOP3.LUT R86, R239, 0xffff, RZ, 0xc0, !PT ;  /* 0x0000ffffef567812 */ /* 0x000fe400078ec0ff */
[----:B------:R-:W-:Y:S02]  /*66fa0*/  LOP3.LUT R162, R162, 0xffff, RZ, 0xc0, !PT ;  /* 0x0000ffffa2a27812 */ /* 0x000fe400078ec0ff */
[----:B------:R-:W-:Y:S02]  /*66fb0*/  LOP3.LUT R18, R161, 0xffff, RZ, 0xc0, !PT ;  /* 0x0000ffffa1127812 */ /* 0x000fe400078ec0ff */
[----:B0-----:R-:W-:Y:S02]  /*66fc0*/  PRMT R0, R86, 0x3340, R1 ;  /* 0x0000334056007816 */ /* 0x001fe40000000001 */
[----:B------:R-:W-:Y:S02]  /*66fd0*/  PRMT R6, R82, 0x3340, R84 ;  /* 0x0000334052067816 */ /* 0x000fe40000000054 */
[----:B------:R-:W-:-:S02]  /*66fe0*/  LOP3.LUT R81, R242, 0xffff, RZ, 0xc0, !PT ;  /* 0x0000fffff2517812 */ /* 0x000fc400078ec0ff */
[----:B------:R-:W-:Y:S02]  /*66ff0*/  PRMT R2, R162, 0x3340, R1 ;  /* 0x00003340a2027816 */ /* 0x000fe40000000001 */
[----:B------:R-:W-:Y:S02]  /*67000*/  PRMT R8, R83, 0x3340, R85 ;  /* 0x0000334053087816 */ /* 0x000fe40000000055 */
[--C-:B------:R-:W-:Y:S02]  /*67010*/  PRMT R3, R18, 0x3340, R1.reuse ;  /* 0x0000334012037816 */ /* 0x100fe40000000001 */
[----:B-1----:R-:W-:Y:S02]  /*67020*/  PRMT R9, R9, 0x3340, R80 ;  /* 0x0000334009097816 */ /* 0x002fe40000000050 */
[----:B------:R-:W-:Y:S02]  /*67030*/  PRMT R0, R6, 0x5410, R0 ;  /* 0x0000541006007816 */ /* 0x000fe40000000000 */
        /* <DEDUP_REMOVED lines=9> */
[----:B--2---:R-:W-:-:S03]  /*670d0*/  LOP3.LUT R9, R35, 0xffff, RZ, 0xc0, !PT ;  /* 0x0000ffff23097812 */ /* 0x004fc600078ec0ff */
[----:B------:R-:W2:Y:S04]  /*670e0*/  LDL.LU R35, [R1+0xc84] ;  /* 0x000c840001237983 */ /* 0x000ea80000300800 */
[----:B------:R0:W-:Y:S01]  /*670f0*/  STL [R1+0x614], R0 ;  /* 0x0006140001007387 */ /* 0x0001e20000100800 */
[----:B---3--:R-:W-:-:S03]  /*67100*/  LOP3.LUT R11, R31, 0xffff, RZ, 0xc0, !PT ;  /* 0x0000ffff1f0b7812 */ /* 0x008fc600078ec0ff */
[----:B------:R-:W3:Y:S04]  /*67110*/  LDL.LU R31, [R1+0xc80] ;  /* 0x000c8000011f7983 */ /* 0x000ee80000300800 */
[----:B------:R1:W-:Y:S01]  /*67120*/  STL [R1+0x1d0], R9 ;  /* 0x0001d00901007387 */ /* 0x0003e20000100800 */
[----:B----4-:R-:W-:-:S03]  /*67130*/  LOP3.LUT R74, R36, 0xffff, RZ, 0xc0, !PT ;  /* 0x0000ffff244a7812 */ /* 0x010fc600078ec0ff */
[----:B------:R-:W-:Y:S04]  /*67140*/  STL [R1+0x1cc], R11 ;  /* 0x0001cc0b01007387 */ /* 0x000fe80000100800 */
[----:B------:R-:W4:Y:S01]  /*67150*/  LDL.LU R36, [R1+0xa6c] ;  /* 0x000a6c0001247983 */ /* 0x000f220000300800 */
[----:B------:R-:W-:-:S03]  /*67160*/  LOP3.LUT R75, R34, 0xffff, RZ, 0xc0, !PT ;  /* 0x0000ffff224b7812 */ /* 0x000fc600078ec0ff */
[----:B------:R-:W4:Y:S01]  /*67170*/  LDL.LU R34, [R1+0xa68] ;  /* 0x000a680001227983 */ /* 0x000f220000300800 */
[----:B------:R-:W-:-:S03]  /*67180*/  LOP3.LUT R12, R33, 0xffff, RZ, 0xc0, !PT ;  /* 0x0000ffff210c7812 */ /* 0x000fc600078ec0ff */
[----:B------:R-:W4:Y:S01]  /*67190*/  LDL.LU R33, [R1+0x87c] ;  /* 0x00087c0001217983 */ /* 0x000f220000300800 */
[----:B------:R-:W-:-:S05]  /*671a0*/  LOP3.LUT R13, R37, 0xffff, RZ, 0xc0, !PT ;  /* 0x0000ffff250d7812 */ /* 0x000fca00078ec0ff */
[----:B------:R-:W-:Y:S01]  /*671b0*/  STL [R1+0x1c4], R13 ;  /* 0x0001c40d01007387 */ /* 0x000fe20000100800 */
[----:B------:R-:W-:-:S03]  /*671c0*/  LOP3.LUT R76, R32, 0xffff, RZ, 0xc0, !PT ;  /* 0x0000ffff204c7812 */ /* 0x000fc600078ec0ff */
[----:B------:R-:W-:Y:S01]  /*671d0*/  STL [R1+0x1c8], R12 ;  /* 0x0001c80c01007387 */ /* 0x000fe20000100800 */
[----:B------:R-:W-:-:S03]  /*671e0*/  LOP3.LUT R77, R17, 0xffff, RZ, 0xc0, !PT ;  /* 0x0000ffff114d7812 */ /* 0x000fc600078ec0ff */
[----:B------:R-:W4:Y:S04]  /*671f0*/  LDL.LU R32, [R1+0x878] ;  /* 0x0008780001207983 */ /* 0x000f280000300800 */
[----:B------:R-:W4:Y:S01]  /*67200*/  LDL.LU R17, [R1+0x654] ;  /* 0x0006540001117983 */ /* 0x000f220000300800 */
[----:B------:R-:W-:Y:S02]  /*67210*/  LOP3.LUT R78, R243, 0xffff, RZ, 0xc0, !PT ;  /* 0x0000fffff34e7812 */ /* 0x000fe400078ec0ff */
[----:B------:R-:W-:Y:S01]  /*67220*/  LOP3.LUT R3, R247, 0xffff, RZ, 0xc0, !PT ;  /* 0x0000fffff7037812 */ /* 0x000fe200078ec0ff */
[----:B------:R-:W4:Y:S01]  /*67230*/  LDL.LU R37, [R1+0x650] ;  /* 0x0006500001257983 */ /* 0x000f220000300800 */
[----:B------:R-:W-:Y:S02]  /*67240*/  LOP3.LUT R79, R164, 0xffff, RZ, 0xc0, !PT ;  /* 0x0000ffffa44f7812 */ /* 0x000fe400078ec0ff */
[----:B0-----:R-:W-:-:S02]  /*67250*/  PRMT R0, R78, 0x3340, R1 ;  /* 0x000033404e007816 */ /* 0x001fc40000000001 */
[----:B------:R-:W-:Y:S01]  /*67260*/  PRMT R6, R74, 0x3340, R76 ;  /* 0x000033404a067816 */ /* 0x000fe2000000004c */
[----:B------:R0:W-:Y:S01]  /*67270*/  STL [R1+0x1d8], R3 ;  /* 0x0001d80301007387 */ /* 0x0001e20000100800 */
[----:B------:R-:W-:Y:S02]  /*67280*/  LOP3.LUT R73, R246, 0xffff, RZ, 0xc0, !PT ;  /* 0x0000fffff6497812 */ /* 0x000fe400078ec0ff */
[----:B------:R-:W-:Y:S02]  /*67290*/  PRMT R2, R79, 0x3340, R1 ;  /* 0x000033404f027816 */ /* 0x000fe40000000001 */
[----:B------:R-:W-:Y:S02]  /*672a0*/  PRMT R8, R75, 0x3340, R77 ;  /* 0x000033404b087816 */ /* 0x000fe4000000004d */
[----:B-1----:R-:W-:Y:S02]  /*672b0*/  PRMT R9, R9, 0x3340, R13 ;  /* 0x0000334009097816 */ /* 0x002fe4000000000d */
[----:B------:R-:W-:-:S02]  /*672c0*/  PRMT R0, R6, 0x5410, R0 ;  /* 0x0000541006007816 */ /* 0x000fc40000000000 */
[--C-:B0-----:R-:W-:Y:S02]  /*672d0*/  PRMT R3, R3, 0x3340, R1.reuse ;  /* 0x0000334003037816 */ /* 0x101fe40000000001 */
[----:B------:R-:W-:Y:S02]  /*672e0*/  PRMT R4, R73, 0x3340, R1 ;  /* 0x0000334049047816 */ /* 0x000fe40000000001 */
[----:B------:R-:W-:Y:S02]  /*672f0*/  PRMT R11, R11, 0x3340, R12 ;  /* 0x000033400b0b7816 */ /* 0x000fe4000000000c */
[----:B------:R-:W-:Y:S01]  /*67300*/  PRMT R6, R8, 0x5410, R2 ;  /* 0x0000541008067816 */ /* 0x000fe20000000002 */
[----:B------:R0:W-:Y:S01]  /*67310*/  STL [R1+0x610], R0 ;  /* 0x0006100001007387 */ /* 0x0001e20000100800 */
[----:B------:R-:W-:-:S03]  /*67320*/  PRMT R2, R9, 0x5410, R3 ;  /* 0x0000541009027816 */ /* 0x000fc60000000003 */
        /* <DEDUP_REMOVED lines=8> */
[----:B------:R1:W-:Y:S04]  /*673b0*/  STL [R1+0x1dc], R8 ;  /* 0x0001dc0801007387 */ /* 0x0003e80000100800 */
[----:B------:R1:W-:Y:S01]  /*673c0*/  STL [R1+0x1d4], R9 ;  /* 0x0001d40901007387 */ /* 0x0003e20000100800 */
[----:B----4-:R-:W-:Y:S02]  /*673d0*/  LOP3.LUT R11, R36, 0xffff, RZ, 0xc0, !PT ;  /* 0x0000ffff240b7812 */ /* 0x010fe400078ec0ff */
[----:B------:R-:W-:-:S02]  /*673e0*/  LOP3.LUT R71, R34, 0xffff, RZ, 0xc0, !PT ;  /* 0x0000ffff22477812 */ /* 0x000fc400078ec0ff */
[----:B------:R-:W4:Y:S04]  /*673f0*/  LDL.LU R34, [R1+0xa7c] ;  /* 0x000a7c0001227983 */ /* 0x000f280000300800 */
[----:B------:R-:W-:Y:S01]  /*67400*/  STL [R1+0x1ec], R11 ;  /* 0x0001ec0b01007387 */ /* 0x000fe20000100800 */
[----:B------:R-:W-:-:S03]  /*67410*/  LOP3.LUT R67, R33, 0xffff, RZ, 0xc0, !PT ;  /* 0x0000ffff21437812 */ /* 0x000fc600078ec0ff */
[----:B------:R-:W4:Y:S04]  /*67420*/  LDL.LU R33, [R1+0xa78] ;  /* 0x000a780001217983 */ /* 0x000f280000300800 */
[----:B------:R-:W4:Y:S01]  /*67430*/  LDL.LU R36, [R1+0x88c] ;  /* 0x00088c0001247983 */ /* 0x000f220000300800 */
[----:B------:R-:W-:-:S03]  /*67440*/  LOP3.LUT R68, R32, 0xffff, RZ, 0xc0, !PT ;  /* 0x0000ffff20447812 */ /* 0x000fc600078ec0ff */
[----:B------:R-:W4:Y:S01]  /*67450*/  LDL.LU R32, [R1+0x888] ;  /* 0x0008880001207983 */ /* 0x000f220000300800 */
[----:B------:R-:W-:-:S03]  /*67460*/  LOP3.LUT R12, R17, 0xffff, RZ, 0xc0, !PT ;  /* 0x0000ffff110c7812 */ /* 0x000fc600078ec0ff */
[----:B------:R-:W4:Y:S01]  /*67470*/  LDL.LU R17, [R1+0x664] ;  /* 0x0006640001117983 */ /* 0x000f220000300800 */
[----:B------:R-:W-:Y:S02]  /*67480*/  LOP3.LUT R69, R166, 0xffff, RZ, 0xc0, !PT ;  /* 0x0000ffffa6457812 */ /* 0x000fe400078ec0ff */
[----:B------:R-:W-:Y:S02]  /*67490*/  LOP3.LUT R72, R37, 0xffff, RZ, 0xc0, !PT ;  /* 0x0000ffff25487812 */ /* 0x000fe400078ec0ff */
[----:B------:R-:W-:Y:S01]  /*674a0*/  LOP3.LUT R3, R250, 0xffff, RZ, 0xc0, !PT ;  /* 0x0000fffffa037812 */ /* 0x000fe200078ec0ff */
[----:B------:R-:W-:Y:S01]  /*674b0*/  STL [R1+0x1e8], R12 ;  /* 0x0001e80c01007387 */ /* 0x000fe20000100800 */
[----:B------:R-:W-:Y:S02]  /*674c0*/  LOP3.LUT R70, R251, 0xffff, RZ, 0xc0, !PT ;  /* 0x0000fffffb467812 */ /* 0x000fe400078ec0ff */
[----:B------:R-:W-:Y:S01]  /*674d0*/  LOP3.LUT R4, R168, 0xffff, RZ, 0xc0, !PT ;  /* 0x0000ffffa8047812 */ /* 0x000fe200078ec0ff */
[----:B------:R-:W4:Y:S01]  /*674e0*/  LDL.LU R38, [R1+0x660] ;  /* 0x0006600001267983 */ /* 0x000f220000300800 */
[----:B0-----:R-:W-:-:S02]  /*674f0*/  PRMT R0, R69, 0x3340, R1 ;  /* 0x0000334045007816 */ /* 0x001fc40000000001 */
[----:B------:R-:W-:Y:S01]  /*67500*/  PRMT R6, R71, 0x3340, R72 ;  /* 0x0000334047067816 */ /* 0x000fe20000000048 */
[----:B------:R0:W-:Y:S01]  /*67510*/  STL [R1+0x1e4], R3 ;  /* 0x0001e40301007387 */ /* 0x0001e20000100800 */
[----:B------:R-:W-:Y:S02]  /*67520*/  PRMT R2, R70, 0x3340, R1 ;  /* 0x0000334046027816 */ /* 0x000fe40000000001 */
[----:B-1----:R-:W-:Y:S01]  /*67530*/  PRMT R8, R8, 0x3340, R67 ;  /* 0x0000334008087816 */ /* 0x002fe20000000043 */
        /* <DEDUP_REMOVED lines=14> */
[----:B------:R0:W-:Y:S04]  /*67620*/  STL [R1+0x5c4], R0 ;  /* 0x0005c40001007387 */ /* 0x0001e80000100800 */
[----:B------:R-:W2:Y:S01]  /*67630*/  LDL.LU R37, [R1+0xca0] ;  /* 0x000ca00001257983 */ /* 0x000ea20000300800 */
[----:B---3--:R-:W-:-:S03]  /*67640*/  LOP3.LUT R58, R31, 0xffff, RZ, 0xc0, !PT ;  /* 0x0000ffff1f3a7812 */ /* 0x008fc600078ec0ff */
[----:B------:R-:W3:Y:S01]  /*67650*/  LDL.LU R31, [R1+0xa8c] ;  /* 0x000a8c00011f7983 */ /* 0x000ee20000300800 */
[----:B----4-:R-:W-:-:S03]  /*67660*/  LOP3.LUT R11, R34, 0xffff, RZ, 0xc0, !PT ;  /* 0x0000ffff220b7812 */ /* 0x010fc600078ec0ff */
[----:B------:R-:W4:Y:S01]  /*67670*/  LDL.LU R34, [R1+0xa88] ;  /* 0x000a880001227983 */ /* 0x000f220000300800 */
[----:B------:R-:W-:-:S03]  /*67680*/  LOP3.LUT R65, R33, 0xffff, RZ, 0xc0, !PT ;  /* 0x0000ffff21417812 */ /* 0x000fc600078ec0ff */
[----:B------:R-:W4:Y:S01]  /*67690*/  LDL.LU R33, [R1+0x898] ;  /* 0x0008980001217983 */ /* 0x000f220000300800 */
[----:B------:R-:W-:-:S03]  /*676a0*/  LOP3.LUT R59, R36, 0xffff, RZ, 0xc0, !PT ;  /* 0x0000ffff243b7812 */ /* 0x000fc600078ec0ff */
[----:B------:R-:W-:Y:S04]  /*676b0*/  STL [R1+0x204], R11 ;  /* 0x0002040b01007387 */ /* 0x000fe80000100800 */
[----:B------:R-:W4:Y:S01]  /*676c0*/  LDL.LU R36, [R1+0x894] ;  /* 0x0008940001247983 */ /* 0x000f220000300800 */
[----:B------:R-:W-:-:S03]  /*676d0*/  LOP3.LUT R60, R32, 0xffff, RZ, 0xc0, !PT ;  /* 0x0000ffff203c7812 */ /* 0x000fc600078ec0ff */
[----:B------:R-:W4:Y:S01]  /*676e0*/  LDL.LU R32, [R1+0x674] ;  /* 0x0006740001207983 */ /* 0x000f220000300800 */
[----:B------:R-:W-:-:S03]  /*676f0*/  LOP3.LUT R12, R17, 0xffff, RZ, 0xc0, !PT ;  /* 0x0000ffff110c7812 */ /* 0x000fc600078ec0ff */
[----:B------:R-:W4:Y:S01]  /*67700*/  LDL.LU R17, [R1+0x670] ;  /* 0x0006700001117983 */ /* 0x000f220000300800 */
[----:B0-----:R-:W-:Y:S02]  /*67710*/  LOP3.LUT R0, R167, 0xffff, RZ, 0xc0, !PT ;  /* 0x0000ffffa7007812 */ /* 0x001fe400078ec0ff */
[----:B------:R-:W-:Y:S01]  /*67720*/  LOP3.LUT R61, R14, 0xffff, RZ, 0xc0, !PT ;  /* 0x0000ffff0e3d7812 */ /* 0x000fe200078ec0ff */
[----:B------:R-:W-:Y:S01]  /*67730*/  STL [R1+0x200], R12 ;  /* 0x0002000c01007387 */ /* 0x000fe20000100800 */
[----:B------:R-:W-:Y:S02]  /*67740*/  LOP3.LUT R62, R16, 0xffff, RZ, 0xc0, !PT ;  /* 0x0000ffff103e7812 */ /* 0x000fe400078ec0ff */
[----:B------:R-:W-:Y:S01]  /*67750*/  LOP3.LUT R66, R38, 0xffff, RZ, 0xc0, !PT ;  /* 0x0000ffff26427812 */ /* 0x000fe200078ec0ff */
[----:B------:R-:W4:Y:S01]  /*67760*/  LDL.LU R14, [R1+0x2dc4] ;  /* 0x002dc400010e7983 */ /* 0x000f220000300800 */
[----:B------:R-:W-:-:S03]  /*67770*/  LOP3.LUT R4, R170, 0xffff, RZ, 0xc0, !PT ;  /* 0x0000ffffaa047812 */ /* 0x000fc600078ec0ff */
[----:B------:R-:W4:Y:S01]  /*67780*/  LDL.LU R16, [R1+0x2dc0] ;  /* 0x002dc00001107983 */ /* 0x000f220000300800 */
[----:B------:R-:W-:-:S03]  /*67790*/  PRMT R6, R65, 0x3340, R66 ;  /* 0x0000334041067816 */ /* 0x000fc60000000042 */
[----:B------:R0:W-:Y:S01]  /*677a0*/  STL [R1+0x570], R0 ;  /* 0x0005700001007387 */ /* 0x0001e20000100800 */
[----:B------:R-:W-:Y:S02]  /*677b0*/  PRMT R2, R61, 0x3340, R1 ;  /* 0x000033403d027816 */ /* 0x000fe40000000001 */
[----:B------:R-:W-:Y:S01]  /*677c0*/  PRMT R8, R57, 0x3340, R59 ;  /* 0x0000334039087816 */ /* 0x000fe2000000003b */
[----:B------:R1:W-:Y:S01]  /*677d0*/  STL [R1+0x1fc], R4 ;  /* 0x0001fc0401007387 */ /* 0x0003e20000100800 */
[--C-:B------:R-:W-:Y:S02]  /*677e0*/  PRMT R3, R62, 0x3340, R1.reuse ;  /* 0x000033403e037816 */ /* 0x100fe40000000001 */
[----:B0-----:R-:W-:Y:S02]  /*677f0*/  PRMT R0, R0, 0x3340, R1 ;  /* 0x0000334000007816 */ /* 0x001fe40000000001 */
[----:B------:R-:W-:Y:S02]  /*67800*/  PRMT R9, R58, 0x3340, R60 ;  /* 0x000033403a097816 */ /* 0x000fe4000000003c */
[----:B------:R-:W-:-:S02]  /*67810*/  PRMT R0, R6, 0x5410, R0 ;  /* 0x0000541006007816 */ /* 0x000fc40000000000 */
[----:B-1----:R-:W-:Y:S02]  /*67820*/  PRMT R4, R4, 0x3340, R1 ;  /* 0x0000334004047816 */ /* 0x002fe40000000001 */
[----:B------:R-:W-:Y:S02]  /*67830*/  PRMT R11, R11, 0x3340, R12 ;  /* 0x000033400b0b7816 */ /* 0x000fe4000000000c */
[----:B------:R-:W-:Y:S01]  /*67840*/  PRMT R6, R8, 0x5410, R2 ;  /* 0x0000541008067816 */ /* 0x000fe20000000002 */
[----:B------:R0:W-:Y:S01]  /*67850*/  STL [R1+0x5b0], R0 ;  /* 0x0005b00001007387 */ /* 0x0001e20000100800 */
[----:B------:R-:W-:-:S03]  /*67860*/  PRMT R2, R9, 0x5410, R3 ;  /* 0x0000541009027816 */ /* 0x000fc60000000003 */
[----:B------:R-:W-:Y:S01]  /*67870*/  STL [R1+0x58c], R6 ;  /* 0x00058c0601007387 */ /* 0x000fe20000100800 */
[----:B0-----:R-:W-:-:S03]  /*67880*/  PRMT R0, R11, 0x5410, R4 ;  /* 0x000054100b007816 */ /* 0x001fc60000000004 */
[----:B------:R-:W-:Y:S01]  /*67890*/  STL [R1+0x588], R2 ;  /* 0x0005880201007387 */ /* 0x000fe20000100800 */
[----:B------:R-:W-:Y:S02]  /*678a0*/  LOP3.LUT R26, R10, 0xffff, RZ, 0xc0, !PT ;  /* 0x0000ffff0a1a7812 */ /* 0x000fe400078ec0ff */
[----:B--2---:R-:W-:Y:S02]  /*678b0*/  LOP3.LUT R53, R35, 0xffff, RZ, 0xc0, !PT ;  /* 0x0000ffff23357812 */ /* 0x004fe400078ec0ff */
[----:B------:R-:W2:Y:S01]  /*678c0*/  LDL.LU R35, [R1+0xe00] ;  /* 0x000e000001237983 */ /* 0x000ea20000300800 */
[----:B------:R-:W-:-:S03]  /*678d0*/  LOP3.LUT R9, R37, 0xffff, RZ, 0xc0, !PT ;  /* 0x0000ffff25097812 */ /* 0x000fc600078ec0ff */
[----:B------:R0:W-:Y:S01]  /*678e0*/  STL [R1+0x57c], R0 ;  /* 0x00057c0001007387 */ /* 0x0001e20000100800 */
[----:B---3--:R-:W-:-:S03]  /*678f0*/  LOP3.LUT R11, R31, 0xffff, RZ, 0xc0, !PT ;  /* 0x0000ffff1f0b7812 */ /* 0x008fc600078ec0ff */
[----:B------:R-:W3:Y:S04]  /*67900*/  LDL.LU R31, [R1+0xcb4] ;  /* 0x000cb400011f7983 */ /* 0x000ee80000300800 */
[----:B------:R-:W-:Y:S01]  /*67910*/  STL [R1+0x1f8], R9 ;  /* 0x0001f80901007387 */ /* 0x000fe20000100800 */
[----:B0-----:R-:W-:-:S03]  /*67920*/  LOP3.LUT R0, R169, 0xffff, RZ, 0xc0, !PT ;  /* 0x0000ffffa9007812 */ /* 0x001fc600078ec0ff */
[----:B------:R-:W-:Y:S01]  /*67930*/  STL [R1+0x1f4], R11 ;  /* 0x0001f40b01007387 */ /* 0x000fe20000100800 */
[----:B----4-:R-:W-:-:S03]  /*67940*/  LOP3.LUT R54, R34, 0xffff, RZ, 0xc0, !PT ;  /* 0x0000ffff22367812 */ /* 0x010fc600078ec0ff */
[----:B------:R-:W4:Y:S01]  /*67950*/  LDL.LU R34, [R1+0xcb0] ;  /* 0x000cb00001227983 */ /* 0x000f220000300800 */
[----:B------:R-:W-:-:S03]  /*67960*/  LOP3.LUT R55, R33, 0xffff, RZ, 0xc0, !PT ;  /* 0x0000ffff21377812 */ /* 0x000fc600078ec0ff */
[----:B------:R-:W4:Y:S01]  /*67970*/  LDL.LU R33, [R1+0xa98] ;  /* 0x000a980001217983 */ /* 0x000f220000300800 */
[----:B------:R-:W-:-:S05]  /*67980*/  LOP3.LUT R12, R36, 0xffff, RZ, 0xc0, !PT ;  /* 0x0000ffff240c7812 */ /* 0x000fca00078ec0ff */
[----:B------:R-:W-:Y:S04]  /*67990*/  STL [R1+0x1f0], R12 ;  /* 0x0001f00c01007387 */ /* 0x000fe80000100800 */
[----:B------:R-:W4:Y:S04]  /*679a0*/  LDL.LU R10, [R1+0x2dbc] ;  /* 0x002dbc00010a7983 */ /* 0x000f280000300800 */
[----:B------:R-:W4:Y:S01]  /*679b0*/  LDL.LU R39, [R1+0x8ac] ;  /* 0x0008ac0001277983 */ /* 0x000f220000300800 */
[----:B------:R-:W-:-:S03]  /*679c0*/  LOP3.LUT R25, R32, 0xffff, RZ, 0xc0, !PT ;  /* 0x0000ffff20197812 */ /* 0x000fc600078ec0ff */
[----:B------:R0:W-:Y:S01]  /*679d0*/  STL [R1+0x548], R0 ;  /* 0x0005480001007387 */ /* 0x0001e20000100800 */
[----:B------:R-:W-:-:S03]  /*679e0*/  LOP3.LUT R56, R17, 0xffff, RZ, 0xc0, !PT ;  /* 0x0000ffff11387812 */ /* 0x000fc600078ec0ff */
[----:B------:R-:W4:Y:S04]  /*679f0*/  LDL.LU R38, [R1+0x8a4] ;  /* 0x0008a40001267983 */ /* 0x000f280000300800 */
[----:B------:R-:W4:Y:S04]  /*67a00*/  LDL.LU R32, [R1+0x8a0] ;  /* 0x0008a00001207983 */ /* 0x000f280000300800 */
[----:B------:R-:W4:Y:S01]  /*67a10*/  LDL.LU R17, [R1+0x680] ;  /* 0x0006800001117983 */ /* 0x000f220000300800 */
[----:B------:R-:W-:-:S03]  /*67a20*/  LOP3.LUT R50, R15, 0xffff, RZ, 0xc0, !PT ;  /* 0x0000ffff0f327812 */ /* 0x000fc600078ec0ff */
[----:B------:R-:W4:Y:S01]  /*67a30*/  LDL.LU R15, [R1+0x2db8] ;  /* 0x002db800010f7983 */ /* 0x000f220000300800 */
[----:B------:R-:W-:Y:S02]  /*67a40*/  LOP3.LUT R4, R172, 0xffff, RZ, 0xc0, !PT ;  /* 0x0000ffffac047812 */ /* 0x000fe400078ec0ff */
[--C-:B0-----:R-:W-:Y:S02]  /*67a50*/  PRMT R0, R0, 0x3340, R1.reuse ;  /* 0x0000334000007816 */ /* 0x101fe40000000001 */
[----:B------:R-:W-:Y:S02]  /*67a60*/  PRMT R6, R54, 0x3340, R56 ;  /* 0x0000334036067816 */ /* 0x000fe40000000038 */
        /* <DEDUP_REMOVED lines=11> */
[----:B------:R-:W-:Y:S01]  /*67b20*/  STL [R1+0x4fc], R6 ;  /* 0x0004fc0601007387 */ /* 0x000fe20000100800 */
[----:B0-----:R-:W-:-:S03]  /*67b30*/  PRMT R0, R11, 0x5410, R4 ;  /* 0x000054100b007816 */ /* 0x001fc60000000004 */
[----:B------:R-:W-:Y:S04]  /*67b40*/  STL [R1+0x4f8], R2 ;  /* 0x0004f80201007387 */ /* 0x000fe80000100800 */
[----:B------:R-:W4:Y:S04]  /*67b50*/  LDL.LU R37, [R1+0xe04] ;  /* 0x000e040001257983 */ /* 0x000f280000300800 */
[----:B------:R0:W-:Y:S04]  /*67b60*/  STL [R1+0x4f0], R0 ;  /* 0x0004f00001007387 */ /* 0x0001e80000100800 */
[----:B------:R-:W4:Y:S01]  /*67b70*/  LDL.LU R36, [R1+0xcbc] ;  /* 0x000cbc0001247983 */ /* 0x000f220000300800 */
[----:B------:R-:W-:-:S02]  /*67b80*/  LOP3.LUT R23, R16, 0xffff, RZ, 0xc0, !PT ;  /* 0x0000ffff10177812 */ /* 0x000fc400078ec0ff */
[----:B--2---:R-:W-:-:S05]  /*67b90*/  LOP3.LUT R18, R35, 0xffff, RZ, 0xc0, !PT ;  /* 0x0000ffff23127812 */ /* 0x004fca00078ec0ff */
[----:B------:R-:W-:Y:S01]  /*67ba0*/  STL [R1+0x220], R18 ;  /* 0x0002201201007387 */ /* 0x000fe20000100800 */
[----:B---3--:R-:W-:-:S03]  /*67bb0*/  LOP3.LUT R11, R31, 0xffff, RZ, 0xc0, !PT ;  /* 0x0000ffff1f0b7812 */ /* 0x008fc600078ec0ff */
[----:B------:R-:W2:Y:S04]  /*67bc0*/  LDL.LU R31, [R1+0xaac] ;  /* 0x000aac00011f7983 */ /* 0x000ea80000300800 */
[----:B------:R-:W3:Y:S01]  /*67bd0*/  LDL.LU R35, [R1+0xaa8] ;  /* 0x000aa80001237983 */ /* 0x000ee20000300800 */
[----:B----4-:R-:W-:-:S03]  /*67be0*/  LOP3.LUT R8, R34, 0xffff, RZ, 0xc0, !PT ;  /* 0x0000ffff22087812 */ /* 0x010fc600078ec0ff */
[----:B------:R-:W4:Y:S04]  /*67bf0*/  LDL.LU R34, [R1+0xa44] ;  /* 0x000a440001227983 */ /* 0x000f280000300800 */
[----:B------:R1:W-:Y:S01]  /*67c00*/  STL [R1+0x20c], R8 ;  /* 0x00020c0801007387 */ /* 0x0003e20000100800 */
[----:B------:R-:W-:-:S03]  /*67c10*/  LOP3.LUT R9, R33, 0xffff, RZ, 0xc0, !PT ;  /* 0x0000ffff21097812 */ /* 0x000fc600078ec0ff */
[----:B------:R-:W4:Y:S04]  /*67c20*/  LDL.LU R33, [R1+0x8b4] ;  /* 0x0008b40001217983 */ /* 0x000f280000300800 */
[----:B------:R1:W-:Y:S01]  /*67c30*/  STL [R1+0x208], R9 ;  /* 0x0002080901007387 */ /* 0x0003e20000100800 */
[----:B------:R-:W-:-:S05]  /*67c40*/  LOP3.LUT R24, R39, 0xffff, RZ, 0xc0, !PT ;  /* 0x0000ffff27187812 */ /* 0x000fca00078ec0ff */
[----:B------:R1:W-:Y:S01]  /*67c50*/  STL [R1+0x21c], R24 ;  /* 0x00021c1801007387 */ /* 0x0003e20000100800 */
[----:B------:R-:W-:-:S03]  /*67c60*/  LOP3.LUT R13, R32, 0xffff, RZ, 0xc0, !PT ;  /* 0x0000ffff200d7812 */ /* 0x000fc600078ec0ff */
[----:B------:R-:W4:Y:S01]  /*67c70*/  LDL.LU R32, [R1+0x688] ;  /* 0x0006880001207983 */ /* 0x000f220000300800 */
[----:B------:R-:W-:-:S03]  /*67c80*/  LOP3.LUT R20, R17, 0xffff, RZ, 0xc0, !PT ;  /* 0x0000ffff11147812 */ /* 0x000fc600078ec0ff */
[----:B------:R-:W4:Y:S04]  /*67c90*/  LDL.LU R16, [R1+0x2db4] ;  /* 0x002db40001107983 */ /* 0x000f280000300800 */
[----:B------:R-:W4:Y:S01]  /*67ca0*/  LDL.LU R17, [R1+0x684] ;  /* 0x0006840001117983 */ /* 0x000f220000300800 */
[----:B------:R-:W-:Y:S02]  /*67cb0*/  LOP3.LUT R12, R38, 0xffff, RZ, 0xc0, !PT ;  /* 0x0000ffff260c7812 */ /* 0x000fe400078ec0ff */
[----:B------:R-:W-:Y:S02]  /*67cc0*/  LOP3.LUT R3, R174, 0xffff, RZ, 0xc0, !PT ;  /* 0x0000ffffae037812 */ /* 0x000fe400078ec0ff */
[----:B------:R-:W-:Y:S02]  /*67cd0*/  LOP3.LUT R22, R14, 0xffff, RZ, 0xc0, !PT ;  /* 0x0000ffff0e167812 */ /* 0x000fe400078ec0ff */
[----:B------:R-:W-:Y:S01]  /*67ce0*/  LOP3.LUT R4, R15, 0xffff, RZ, 0xc0, !PT ;  /* 0x0000ffff0f047812 */ /* 0x000fe200078ec0ff */
[----:B------:R-:W4:Y:S01]  /*67cf0*/  LDL.LU R14, [R1+0x2db0] ;  /* 0x002db000010e7983 */ /* 0x000f220000300800 */
[----:B0-----:R-:W-:-:S02]  /*67d00*/  PRMT R0, R23, 0x3340, R1 ;  /* 0x0000334017007816 */ /* 0x001fc40000000001 */
[----:B------:R-:W-:Y:S01]  /*67d10*/  PRMT R6, R11, 0x3340, R12 ;  /* 0x000033400b067816 */ /* 0x000fe2000000000c */
[----:B------:R-:W4:Y:S01]  /*67d20*/  LDL.LU R15, [R1+0x2dac] ;  /* 0x002dac00010f7983 */ /* 0x000f220000300800 */
[----:B------:R-:W-:Y:S02]  /*67d30*/  PRMT R2, R22, 0x3340, R1 ;  /* 0x0000334016027816 */ /* 0x000fe40000000001 */
[----:B-1----:R-:W-:Y:S01]  /*67d40*/  PRMT R8, R8, 0x3340, R13 ;  /* 0x0000334008087816 */ /* 0x002fe2000000000d */
[----:B------:R0:W-:Y:S01]  /*67d50*/  STL [R1+0x218], R3 ;  /* 0x0002180301007387 */ /* 0x0001e20000100800 */
[----:B------:R-:W-:Y:S02]  /*67d60*/  PRMT R0, R6, 0x5410, R0 ;  /* 0x0000541006007816 */ /* 0x000fe40000000000 */
[----:B------:R-:W-:Y:S01]  /*67d70*/  PRMT R9, R9, 0x3340, R20 ;  /* 0x0000334009097816 */ /* 0x000fe20000000014 */
        /* <DEDUP_REMOVED lines=8> */
[----:B0-----:R-:W-:-:S03]  /*67e00*/  PRMT R0, R24, 0x5410, R4 ;  /* 0x0000541018007816 */ /* 0x001fc60000000004 */
[----:B------:R-:W-:Y:S04]  /*67e10*/  STL [R1+0x498], R2 ;  /* 0x0004980201007387 */ /* 0x000fe80000100800 */
[----:B------:R0:W-:Y:S04]  /*67e20*/  STL [R1+0x414], R0 ;  /* 0x0004140001007387 */ /* 0x0001e80000100800 */
[----:B------:R-:W4:Y:S01]  /*67e30*/  LDL.LU R39, [R1+0xe0c] ;  /* 0x000e0c0001277983 */ /* 0x000f220000300800 */
[----:B------:R-:W-:Y:S02]  /*67e40*/  LOP3.LUT R40, R37, 0xffff, RZ, 0xc0, !PT ;  /* 0x0000ffff25287812 */ /* 0x000fe400078ec0ff */
[----:B------:R-:W-:-:S03]  /*67e50*/  LOP3.LUT R27, R36, 0xffff, RZ, 0xc0, !PT ;  /* 0x0000ffff241b7812 */ /* 0x000fc600078ec0ff */
[----:B------:R-:W-:Y:S01]  /*67e60*/  STL [R1+0x234], R40 ;  /* 0x0002342801007387 */ /* 0x000fe20000100800 */
[----:B------:R-:W-:Y:S02]  /*67e70*/  LOP3.LUT R30, R10, 0xffff, RZ, 0xc0, !PT ;  /* 0x0000ffff0a1e7812 */ /* 0x000fe400078ec0ff */
[----:B--2---:R-:W-:Y:S02]  /*67e80*/  LOP3.LUT R29, R31, 0xffff, RZ, 0xc0, !PT ;  /* 0x0000ffff1f1d7812 */ /* 0x004fe400078ec0ff */
[----:B------:R-:W2:Y:S01]  /*67e90*/  LDL.LU R31, [R1+0xe08] ;  /* 0x000e0800011f7983 */ /* 0x000ea20000300800 */
[----:B---3--:R-:W-:-:S03]  /*67ea0*/  LOP3.LUT R9, R35, 0xffff, RZ, 0xc0, !PT ;  /* 0x0000ffff23097812 */ /* 0x008fc600078ec0ff */
[----:B------:R-:W3:Y:S04]  /*67eb0*/  LDL.LU R35, [R1+0xc6c] ;  /* 0x000c6c0001237983 */ /* 0x000ee80000300800 */
[----:B------:R1:W-:Y:S04]  /*67ec0*/  STL [R1+0x230], R9 ;  /* 0x0002300901007387 */ /* 0x0003e80000100800 */
[----:B------:R-:W3:Y:S01]  /*67ed0*/  LDL.LU R36, [R1+0xc68] ;  /* 0x000c680001247983 */ /* 0x000ee20000300800 */
[----:B----4-:R-:W-:-:S05]  /*67ee0*/  LOP3.LUT R24, R34, 0xffff, RZ, 0xc0, !PT ;  /* 0x0000ffff22187812 */ /* 0x010fca00078ec0ff */
[----:B------:R4:W-:Y:S04]  /*67ef0*/  STL [R1+0x22c], R24 ;  /* 0x00022c1801007387 */ /* 0x0009e80000100800 */
[----:B------:R-:W2:Y:S01]  /*67f00*/  LDL.LU R38, [R1+0xa54] ;  /* 0x000a540001267983 */ /* 0x000ea20000300800 */
[----:B------:R-:W-:Y:S02]  /*67f10*/  LOP3.LUT R28, R33, 0xffff, RZ, 0xc0, !PT ;  /* 0x0000ffff211c7812 */ /* 0x000fe400078ec0ff */
[----:B------:R-:W-:Y:S02]  /*67f20*/  LOP3.LUT R33, R32, 0xffff, RZ, 0xc0, !PT ;  /* 0x0000ffff20217812 */ /* 0x000fe400078ec0ff */
[----:B------:R-:W3:Y:S04]  /*67f30*/  LDL.LU R32, [R1+0xa50] ;  /* 0x000a500001207983 */ /* 0x000ee80000300800 */
[----:B------:R-:W3:Y:S01]  /*67f40*/  LDL.LU R37, [R1+0x690] ;  /* 0x0006900001257983 */ /* 0x000ee20000300800 */
[----:B------:R-:W-:-:S03]  /*67f50*/  LOP3.LUT R41, R17, 0xffff, RZ, 0xc0, !PT ;  /* 0x0000ffff11297812 */ /* 0x000fc600078ec0ff */
[----:B------:R-:W3:Y:S04]  /*67f60*/  LDL.LU R10, [R1+0x2da8] ;  /* 0x002da800010a7983 */ /* 0x000ee80000300800 */
[----:B------:R-:W-:Y:S04]  /*67f70*/  STL [R1+0x228], R41 ;  /* 0x0002282901007387 */ /* 0x000fe80000100800 */
[----:B------:R-:W3:Y:S01]  /*67f80*/  LDL.LU R17, [R1+0x68c] ;  /* 0x00068c0001117983 */ /* 0x000ee20000300800 */
[----:B------:R-:W-:Y:S02]  /*67f90*/  LOP3.LUT R34, R176, 0xffff, RZ, 0xc0, !PT ;  /* 0x0000ffffb0227812 */ /* 0x000fe400078ec0ff */
[----:B------:R-:W-:-:S02]  /*67fa0*/  LOP3.LUT R18, R175, 0xffff, RZ, 0xc0, !PT ;  /* 0x0000ffffaf127812 */ /* 0x000fc400078ec0ff */
[----:B------:R-:W-:Y:S02]  /*67fb0*/  LOP3.LUT R4, R14, 0xffff, RZ, 0xc0, !PT ;  /* 0x0000ffff0e047812 */ /* 0x000fe400078ec0ff */
[--C-:B0-----:R-:W-:Y:S01]  /*67fc0*/  PRMT R0, R30, 0x3340, R1.reuse ;  /* 0x000033401e007816 */ /* 0x101fe20000000001 */
[----:B------:R-:W3:Y:S01]  /*67fd0*/  LDL.LU R14, [R1+0x2da4] ;  /* 0x002da400010e7983 */ /* 0x000ee20000300800 */
[----:B------:R-:W-:Y:S02]  /*67fe0*/  PRMT R6, R27, 0x3340, R28 ;  /* 0x000033401b067816 */ /* 0x000fe4000000001c */
[----:B------:R-:W-:Y:S02]  /*67ff0*/  PRMT R2, R34, 0x3340, R1 ;  /* 0x0000334022027816 */ /* 0x000fe40000000001 */
[----:B------:R-:W-:Y:S01]  /*68000*/  PRMT R8, R29, 0x3340, R33 ;  /* 0x000033401d087816 */ /* 0x000fe20000000021 */
[----:B------:R0:W-:Y:S01]  /*68010*/  STL [R1+0x224], R4 ;  /* 0x0002240401007387 */ /* 0x0001e20000100800 */
[----:B------:R-:W-:-:S02]  /*68020*/  PRMT R3, R18, 0x3340, R1 ;  /* 0x0000334012037816 */ /* 0x000fc40000000001 */
[----:B-1----:R-:W-:Y:S02]  /*68030*/  PRMT R9, R9, 0x3340, R41 ;  /* 0x0000334009097816 */ /* 0x002fe40000000029 */
[----:B------:R-:W-:Y:S02]  /*68040*/  PRMT R0, R6, 0x5410, R0 ;  /* 0x0000541006007816 */ /* 0x000fe40000000000 */
[----:B----4-:R-:W-:Y:S01]  /*68050*/  PRMT R24, R40, 0x3340, R24 ;  /* 0x0000334028187816 */ /* 0x010fe20000000018 */
[----:B------:R-:W-:Y:S01]  /*68060*/  STL [R1+0x2d44], R18 ;  /* 0x002d441201007387 */ /* 0x000fe20000100800 */
[----:B------:R-:W-:Y:S02]  /*68070*/  PRMT R6, R8, 0x5410, R2 ;  /* 0x0000541008067816 */ /* 0x000fe40000000002 */
[----:B0-----:R-:W-:Y:S01]  /*68080*/  PRMT R4, R4, 0x3340, R1 ;  /* 0x0000334004047816 */ /* 0x001fe20000000001 */
[----:B------:R0:W-:Y:S01]  /*68090*/  STL [R1+0x40c], R0 ;  /* 0x00040c0001007387 */ /* 0x0001e20000100800 */
[----:B------:R-:W-:-:S03]  /*680a0*/  PRMT R2, R9, 0x5410, R3 ;  /* 0x0000541009027816 */ /* 0x000fc60000000003 */
[----:B------:R-:W-:Y:S01]  /*680b0*/  STL [R1+0x408], R6 ;  /* 0x0004080601007387 */ /* 0x000fe20000100800 */
[----:B0-----:R-:W-:-:S03]  /*680c0*/  PRMT R0, R24, 0x5410, R4 ;  /* 0x0000541018007816 */ /* 0x001fc60000000004 */
[----:B------:R-:W-:Y:S01]  /*680d0*/  STL [R1+0x404], R2 ;  /* 0x0004040201007387 */ /* 0x000fe20000100800 */
[----:B------:R-:W-:-:S03]  /*680e0*/  LOP3.LUT R18, R39, 0xffff, RZ, 0xc0, !PT ;  /* 0x0000ffff27127812 */ /* 0x000fc600078ec0ff */
[----:B------:R-:W4:Y:S04]  /*680f0*/  LDL.LU R46, [R1+0xe18] ;  /* 0x000e1800012e7983 */ /* 0x000f280000300800 */
[----:B------:R0:W-:Y:S04]  /*68100*/  STL [R1+0x400], R0 ;  /* 0x0004000001007387 */ /* 0x0001e80000100800 */
[----:B------:R-:W4:Y:S04]  /*68110*/  LDL.LU R45, [R1+0xe14] ;  /* 0x000e1400012d7983 */ /* 0x000f280000300800 */
[----:B------:R-:W-:Y:S04]  /*68120*/  STL [R1+0x244], R18 ;  /* 0x0002441201007387 */ /* 0x000fe80000100800 */
[----:B------:R-:W4:Y:S04]  /*68130*/  LDL.LU R43, [R1+0xe10] ;  /* 0x000e1000012b7983 */ /* 0x000f280000300800 */
[----:B------:R-:W4:Y:S04]  /*68140*/  LDL.LU R39, [R1+0xc7c] ;  /* 0x000c7c0001277983 */ /* 0x000f280000300800 */
[----:B------:R-:W4:Y:S01]  /*68150*/  LDL.LU R44, [R1+0xa64] ;  /* 0x000a6400012c7983 */ /* 0x000f220000300800 */
[----:B------:R-:W-:-:S02]  /*68160*/  LOP3.LUT R42, R16, 0xffff, RZ, 0xc0, !PT ;  /* 0x0000ffff102a7812 */ /* 0x000fc400078ec0ff */
[----:B--2---:R-:W-:-:S05]  /*68170*/  LOP3.LUT R24, R38, 0xffff, RZ, 0xc0, !PT ;  /* 0x0000ffff26187812 */ /* 0x004fca00078ec0ff */
[----:B------:R1:W-:Y:S04]  /*68180*/  STL [R1+0x240], R24 ;  /* 0x0002401801007387 */ /* 0x0003e80000100800 */
[----:B------:R-:W2:Y:S04]  /*68190*/  LDL.LU R41, [R1+0xa60] ;  /* 0x000a600001297983 */ /* 0x000ea80000300800 */
[----:B------:R-:W2:Y:S04]  /*681a0*/  LDL.LU R16, [R1+0x2da0] ;  /* 0x002da00001107983 */ /* 0x000ea80000300800 */
[----:B------:R-:W2:Y:S01]  /*681b0*/  LDL.LU R40, [R1+0xa5c] ;  /* 0x000a5c0001287983 */ /* 0x000ea20000300800 */
        /* <DEDUP_REMOVED lines=9> */
[----:B------:R-:W-:Y:S02]  /*68250*/  LOP3.LUT R4, R10, 0xffff, RZ, 0xc0, !PT ;  /* 0x0000ffff0a047812 */ /* 0x000fe400078ec0ff */
[--C-:B0-----:R-:W-:Y:S01]  /*68260*/  PRMT R0, R42, 0x3340, R1.reuse ;  /* 0x000033402a007816 */ /* 0x101fe20000000001 */
[----:B------:R-:W3:Y:S01]  /*68270*/  LDL.LU R10, [R1+0x2d9c] ;  /* 0x002d9c00010a7983 */ /* 0x000ee20000300800 */
[----:B------:R-:W-:Y:S02]  /*68280*/  PRMT R6, R31, 0x3340, R32 ;  /* 0x000033401f067816 */ /* 0x000fe40000000020 */
[----:B------:R-:W-:Y:S01]  /*68290*/  PRMT R2, R49, 0x3340, R1 ;  /* 0x0000334031027816 */ /* 0x000fe20000000001 */
[----:B------:R0:W-:Y:S01]  /*682a0*/  STL [R1+0x41c], R3 ;  /* 0x00041c0301007387 */ /* 0x0001e20000100800 */
[----:B------:R-:W-:-:S02]  /*682b0*/  PRMT R8, R35, 0x3340, R37 ;  /* 0x0000334023087816 */ /* 0x000fc40000000025 */
[----:B------:R-:W-:Y:S01]  /*682c0*/  PRMT R9, R36, 0x3340, R38 ;  /* 0x0000334024097816 */ /* 0x000fe20000000026 */
[----:B------:R0:W-:Y:S01]  /*682d0*/  STL [R1+0x23c], R4 ;  /* 0x00023c0401007387 */ /* 0x0001e20000100800 */
[----:B------:R-:W-:Y:S02]  /*682e0*/  PRMT R0, R6, 0x5410, R0 ;  /* 0x0000541006007816 */ /* 0x000fe40000000000 */
[----:B-1----:R-:W-:Y:S02]  /*682f0*/  PRMT R24, R18, 0x3340, R24 ;  /* 0x0000334012187816 */ /* 0x002fe40000000018 */
[--C-:B0-----:R-:W-:Y:S02]  /*68300*/  PRMT R3, R3, 0x3340, R1.reuse ;  /* 0x0000334003037816 */ /* 0x101fe40000000001 */
[----:B------:R-:W-:Y:S02]  /*68310*/  PRMT R6, R8, 0x5410, R2 ;  /* 0x0000541008067816 */ /* 0x000fe40000000002 */
[----:B------:R-:W-:Y:S01]  /*68320*/  PRMT R4, R4, 0x3340, R1 ;  /* 0x0000334004047816 */ /* 0x000fe20000000001 */
[----:B------:R0:W-:Y:S01]  /*68330*/  STL [R1+0x3e8], R0 ;  /* 0x0003e80001007387 */ /* 0x0001e20000100800 */
[----:B------:R-:W-:-:S02]  /*68340*/  PRMT R2, R9, 0x5410, R3 ;  /* 0x0000541009027816 */ /* 0x000fc40000000003 */
[----:B----4-:R-:W-:Y:S01]  /*68350*/  LOP3.LUT R9, R46, 0xffff, RZ, 0xc0, !PT ;  /* 0x0000ffff2e097812 */ /* 0x010fe200078ec0ff */
[----:B------:R-:W-:Y:S01]  /*68360*/  STL [R1+0x3e4], R6 ;  /* 0x0003e40601007387 */ /* 0x000fe20000100800 */
[----:B0-----:R-:W-:-:S03]  /*68370*/  PRMT R0, R24, 0x5410, R4 ;  /* 0x0000541018007816 */ /* 0x001fc60000000004 */
[----:B------:R-:W-:Y:S01]  /*68380*/  STL [R1+0x3e0], R2 ;  /* 0x0003e00201007387 */ /* 0x000fe20000100800 */
[----:B------:R-:W-:-:S03]  /*68390*/  LOP3.LUT R18, R45, 0xffff, RZ, 0xc0, !PT ;  /* 0x0000ffff2d127812 */ /* 0x000fc600078ec0ff */
[----:B------:R-:W4:Y:S04]  /*683a0*/  LDL.LU R48, [R1+0xe20] ;  /* 0x000e200001307983 */ /* 0x000f280000300800 */
[----:B------:R0:W-:Y:S04]  /*683b0*/  STL [R1+0x3bc], R0 ;  /* 0x0003bc0001007387 */ /* 0x0001e80000100800 */
[----:B------:R1:W-:Y:S01]  /*683c0*/  STL [R1+0x258], R9 ;  /* 0x0002580901007387 */ /* 0x0003e20000100800 */
[----:B------:R-:W-:-:S03]  /*683d0*/  LOP3.LUT R24, R44, 0xffff, RZ, 0xc0, !PT ;  /* 0x0000ffff2c187812 */ /* 0x000fc600078ec0ff */
[----:B------:R-:W4:Y:S04]  /*683e0*/  LDL.LU R51, [R1+0xe1c] ;  /* 0x000e1c0001337983 */ /* 0x000f280000300800 */
[----:B------:R-:W-:Y:S01]  /*683f0*/  STL [R1+0x238], R18 ;  /* 0x0002381201007387 */ /* 0x000fe20000100800 */
[----:B------:R-:W-:-:S03]  /*68400*/  LOP3.LUT R46, R15, 0xffff, RZ, 0xc0, !PT ;  /* 0x0000ffff0f2e7812 */ /* 0x000fc600078ec0ff */
[----:B------:R-:W4:Y:S04]  /*68410*/  LDL.LU R120, [R1+0xc8c] ;  /* 0x000c8c0001787983 */ /* 0x000f280000300800 */
[----:B------:R-:W4:Y:S04]  /*68420*/  LDL.LU R89, [R1+0xc88] ;  /* 0x000c880001597983 */ /* 0x000f280000300800 */
[----:B------:R1:W-:Y:S04]  /*68430*/  STL [R1+0x254], R24 ;  /* 0x0002541801007387 */ /* 0x0003e80000100800 */
[----:B------:R-:W4:Y:S04]  /*68440*/  LDL.LU R88, [R1+0xa74] ;  /* 0x000a740001587983 */ /* 0x000f280000300800 */
[----:B------:R-:W4:Y:S04]  /*68450*/  LDL.LU R15, [R1+0x2d98] ;  /* 0x002d9800010f7983 */ /* 0x000f280000300800 */
[----:B------:R-:W4:Y:S04]  /*68460*/  LDL.LU R52, [R1+0xa70] ;  /* 0x000a700001347983 */ /* 0x000f280000300800 */
[----:B------:R-:W4:Y:S01]  /*68470*/  LDL.LU R47, [R1+0x870] ;  /* 0x00087000012f7983 */ /* 0x000f220000300800 */
[----:B--2---:R-:W-:-:S02]  /*68480*/  LOP3.LUT R45, R40, 0xffff, RZ, 0xc0, !PT ;  /* 0x0000ffff282d7812 */ /* 0x004fc400078ec0ff */
[----:B---3--:R-:W-:Y:S02]  /*68490*/  LOP3.LUT R40, R17, 0xffff, RZ, 0xc0, !PT ;  /* 0x0000ffff11287812 */ /* 0x008fe400078ec0ff */
[----:B------:R-:W2:Y:S01]  /*684a0*/  LDL.LU R17, [R1+0x868] ;  /* 0x0008680001117983 */ /* 0x000ea20000300800 */
[----:B------:R-:W-:Y:S02]  /*684b0*/  LOP3.LUT R43, R43, 0xffff, RZ, 0xc0, !PT ;  /* 0x0000ffff2b2b7812 */ /* 0x000fe400078ec0ff */
[----:B------:R-:W-:Y:S02]  /*684c0*/  LOP3.LUT R44, R41, 0xffff, RZ, 0xc0, !PT ;  /* 0x0000ffff292c7812 */ /* 0x000fe400078ec0ff */
[----:B------:R-:W-:Y:S02]  /*684d0*/  LOP3.LUT R3, R16, 0xffff, RZ, 0xc0, !PT ;  /* 0x0000ffff10037812 */ /* 0x000fe400078ec0ff */
[----:B------:R-:W-:Y:S01]  /*684e0*/  LOP3.LUT R39, R39, 0xffff, RZ, 0xc0, !PT ;  /* 0x0000ffff27277812 */ /* 0x000fe200078ec0ff */
[----:B------:R-:W3:Y:S01]  /*684f0*/  LDL.LU R16, [R1+0x2d94] ;  /* 0x002d940001107983 */ /* 0x000ee20000300800 */
[----:B------:R-:W-:-:S02]  /*68500*/  LOP3.LUT R41, R180, 0xffff, RZ, 0xc0, !PT ;  /* 0x0000ffffb4297812 */ /* 0x000fc400078ec0ff */
[----:B------:R-:W-:Y:S02]  /*68510*/  LOP3.LUT R4, R14, 0xffff, RZ, 0xc0, !PT ;  /* 0x0000ffff0e047812 */ /* 0x000fe400078ec0ff */
[----:B0-----:R-:W-:Y:S01]  /*68520*/  PRMT R0, R46, 0x3340, R1 ;  /* 0x000033402e007816 */ /* 0x001fe20000000001 */
[----:B------:R-:W3:Y:S01]  /*68530*/  LDL.LU R14, [R1+0x2d90] ;  /* 0x002d9000010e7983 */ /* 0x000ee20000300800 */
        /* <DEDUP_REMOVED lines=8> */
[--C-:B0-----:R-:W-:Y:S02]  /*685c0*/  PRMT R3, R3, 0x3340, R1.reuse ;  /* 0x0000334003037816 */ /* 0x101fe40000000001 */
[----:B------:R-:W-:Y:S02]  /*685d0*/  PRMT R6, R8, 0x5410, R2 ;  /* 0x0000541008067816 */ /* 0x000fe40000000002 */
[----:B-1----:R-:W-:Y:S01]  /*685e0*/  PRMT R4, R4, 0x3340, R1 ;  /* 0x0000334004047816 */ /* 0x002fe20000000001 */
[----:B------:R0:W-:Y:S01]  /*685f0*/  STL [R1+0x3a8], R0 ;  /* 0x0003a80001007387 */ /* 0x0001e20000100800 */
[----:B------:R-:W-:-:S03]  /*68600*/  PRMT R2, R9, 0x5410, R3 ;  /* 0x0000541009027816 */ /* 0x000fc60000000003 */
[----:B------:R-:W-:Y:S01]  /*68610*/  STL [R1+0x3a0], R6 ;  /* 0x0003a00601007387 */ /* 0x000fe20000100800 */
[----:B0-----:R-:W-:-:S03]  /*68620*/  PRMT R0, R24, 0x5410, R4 ;  /* 0x0000541018007816 */ /* 0x001fc60000000004 */
[----:B------:R-:W-:Y:S04]  /*68630*/  STL [R1+0x38c], R2 ;  /* 0x00038c0201007387 */ /* 0x000fe80000100800 */
[----:B------:R-:W3:Y:S01]  /*68640*/  LDL.LU R249, [R1+0xe28] ;  /* 0x000e280001f97983 */ /* 0x000ee20000300800 */
[----:B----4-:R-:W-:-:S03]  /*68650*/  LOP3.LUT R48, R48, 0xffff, RZ, 0xc0, !PT ;  /* 0x0000ffff30307812 */ /* 0x010fc600078ec0ff */
[----:B------:R0:W-:Y:S04]  /*68660*/  STL [R1+0x388], R0 ;  /* 0x0003880001007387 */ /* 0x0001e80000100800 */
[----:B------:R-:W4:Y:S01]  /*68670*/  LDL.LU R95, [R1+0xe24] ;  /* 0x000e2400015f7983 */ /* 0x000f220000300800 */
[----:B------:R-:W-:-:S03]  /*68680*/  LOP3.LUT R51, R51, 0xffff, RZ, 0xc0, !PT ;  /* 0x0000ffff33337812 */ /* 0x000fc600078ec0ff */
[----:B------:R-:W-:Y:S04]  /*68690*/  STL [R1+0x248], R48 ;  /* 0x0002483001007387 */ /* 0x000fe80000100800 */
[----:B------:R-:W4:Y:S01]  /*686a0*/  LDL.LU R245, [R1+0xc9c] ;  /* 0x000c9c0001f57983 */ /* 0x000f220000300800 */
[----:B------:R-:W-:-:S03]  /*686b0*/  LOP3.LUT R18, R120, 0xffff, RZ, 0xc0, !PT ;  /* 0x0000ffff78127812 */ /* 0x000fc600078ec0ff */
[----:B------:R-:W-:Y:S04]  /*686c0*/  STL [R1+0x264], R51 ;  /* 0x0002643301007387 */ /* 0x000fe80000100800 */
[----:B------:R-:W4:Y:S04]  /*686d0*/  LDL.LU R121, [R1+0xc98] ;  /* 0x000c980001797983 */ /* 0x000f280000300800 */
[----:B------:R-:W-:Y:S01]  /*686e0*/  STL [R1+0x260], R18 ;  /* 0x0002601201007387 */ /* 0x000fe20000100800 */
[----:B0-----:R-:W-:-:S03]  /*686f0*/  LOP3.LUT R0, R89, 0xffff, RZ, 0xc0, !PT ;  /* 0x0000ffff59007812 */ /* 0x001fc600078ec0ff */
[----:B------:R-:W4:Y:S01]  /*68700*/  LDL.LU R120, [R1+0xa84] ;  /* 0x000a840001787983 */ /* 0x000f220000300800 */
[----:B------:R-:W-:Y:S02]  /*68710*/  LOP3.LUT R153, R52, 0xffff, RZ, 0xc0, !PT ;  /* 0x0000ffff34997812 */ /* 0x000fe400078ec0ff */
[----:B------:R-:W-:-:S03]  /*68720*/  LOP3.LUT R52, R47, 0xffff, RZ, 0xc0, !PT ;  /* 0x0000ffff2f347812 */ /* 0x000fc600078ec0ff */
[----:B------:R-:W-:Y:S01]  /*68730*/  STL [R1+0x25c], R153 ;  /* 0x00025c9901007387 */ /* 0x000fe20000100800 */
[----:B------:R-:W-:-:S03]  /*68740*/  LOP3.LUT R8, R15, 0xffff, RZ, 0xc0, !PT ;  /* 0x0000ffff0f087812 */ /* 0x000fc600078ec0ff */
[----:B------:R-:W4:Y:S01]  /*68750*/  LDL.LU R15, [R1+0x2d8c] ;  /* 0x002d8c00010f7983 */ /* 0x000f220000300800 */
[----:B------:R-:W-:-:S03]  /*68760*/  LOP3.LUT R2, R88, 0xffff, RZ, 0xc0, !PT ;  /* 0x0000ffff58027812 */ /* 0x000fc600078ec0ff */
[----:B------:R-:W-:Y:S01]  /*68770*/  STL [R1+0x80], R52 ;  /* 0x0000803401007387 */ /* 0x000fe20000100800 */
[----:B------:R-:W-:-:S03]  /*68780*/  LOP3.LUT R9, R10, 0xffff, RZ, 0xc0, !PT ;  /* 0x0000ffff0a097812 */ /* 0x000fc600078ec0ff */
[----:B------:R-:W4:Y:S04]  /*68790*/  LDL.LU R89, [R1+0xa80] ;  /* 0x000a800001597983 */ /* 0x000f280000300800 */
[----:B------:R-:W4:Y:S04]  /*687a0*/  LDL.LU R88, [R1+0x880] ;  /* 0x0008800001587983 */ /* 0x000f280000300800 */
[----:B------:R0:W-:Y:S04]  /*687b0*/  STL [R1+0x74], R8 ;  /* 0x0000740801007387 */ /* 0x0001e80000100800 */
[----:B------:R-:W4:Y:S01]  /*687c0*/  LDL.LU R10, [R1+0x2d88] ;  /* 0x002d8800010a7983 */ /* 0x000f220000300800 */
[----:B--2---:R-:W-:-:S03]  /*687d0*/  LOP3.LUT R3, R17, 0xffff, RZ, 0xc0, !PT ;  /* 0x0000ffff11037812 */ /* 0x004fc600078ec0ff */
[----:B------:R-:W2:Y:S01]  /*687e0*/  LDL.LU R17, [R1+0x874] ;  /* 0x0008740001117983 */ /* 0x000ea20000300800 */
[----:B------:R-:W-:Y:S02]  /*687f0*/  LOP3.LUT R4, R181, 0xffff, RZ, 0xc0, !PT ;  /* 0x0000ffffb5047812 */ /* 0x000fe400078ec0ff */
[----:B------:R-:W-:Y:S02]  /*68800*/  LOP3.LUT R24, R222, 0xffff, RZ, 0xc0, !PT ;  /* 0x0000ffffde187812 */ /* 0x000fe400078ec0ff */
[----:B------:R-:W-:Y:S02]  /*68810*/  PRMT R6, R4, 0x3340, R1 ;  /* 0x0000334004067816 */ /* 0x000fe40000000001 */
[----:B------:R-:W-:Y:S01]  /*68820*/  PRMT R47, R0, 0x3340, R3 ;  /* 0x00003340002f7816 */ /* 0x000fe20000000003 */
[----:B------:R1:W-:Y:S01]  /*68830*/  STL [R1+0x27c], R9 ;  /* 0x00027c0901007387 */ /* 0x0003e20000100800 */
[----:B0-----:R-:W-:Y:S02]  /*68840*/  PRMT R8, R8, 0x3340, R1 ;  /* 0x0000334008087816 */ /* 0x001fe40000000001 */
[----:B------:R-:W-:Y:S01]  /*68850*/  PRMT R48, R48, 0x3340, R2 ;  /* 0x0000334030307816 */ /* 0x000fe20000000002 */
[----:B------:R0:W-:Y:S01]  /*68860*/  STL [R1+0x60], R24 ;  /* 0x0000601801007387 */ /* 0x0001e20000100800 */
[----:B------:R-:W-:-:S02]  /*68870*/  PRMT R6, R47, 0x5410, R6 ;  /* 0x000054102f067816 */ /* 0x000fc40000000006 */
[----:B------:R-:W-:Y:S02]  /*68880*/  PRMT R51, R51, 0x3340, R153 ;  /* 0x0000334033337816 */ /* 0x000fe40000000099 */
[----:B------:R-:W-:Y:S02]  /*68890*/  PRMT R52, R18, 0x3340, R52 ;  /* 0x0000334012347816 */ /* 0x000fe40000000034 */
[--C-:B-1----:R-:W-:Y:S02]  /*688a0*/  PRMT R9, R9, 0x3340, R1.reuse ;  /* 0x0000334009097816 */ /* 0x102fe40000000001 */
[----:B0-----:R-:W-:Y:S01]  /*688b0*/  PRMT R24, R24, 0x3340, R1 ;  /* 0x0000334018187816 */ /* 0x001fe20000000001 */
[----:B------:R0:W-:Y:S01]  /*688c0*/  STL [R1+0x37c], R6 ;  /* 0x00037c0601007387 */ /* 0x0001e20000100800 */
[----:B------:R-:W-:Y:S02]  /*688d0*/  PRMT R18, R48, 0x5410, R8 ;  /* 0x0000541030127816 */ /* 0x000fe40000000008 */
[----:B------:R-:W-:-:S03]  /*688e0*/  PRMT R8, R51, 0x5410, R9 ;  /* 0x0000541033087816 */ /* 0x000fc60000000009 */
[----:B------:R-:W-:Y:S01]  /*688f0*/  STL [R1+0x36c], R18 ;  /* 0x00036c1201007387 */ /* 0x000fe20000100800 */
[----:B0-----:R-:W-:-:S03]  /*68900*/  PRMT R6, R52, 0x5410, R24 ;  /* 0x0000541034067816 */ /* 0x001fc60000000018 */
[----:B------:R0:W-:Y:S04]  /*68910*/  STL [R1+0x368], R8 ;  /* 0x0003680801007387 */ /* 0x0001e80000100800 */
[----:B------:R1:W-:Y:S01]  /*68920*/  STL [R1+0x364], R6 ;  /* 0x0003640601007387 */ /* 0x0003e20000100800 */
[----:B---3--:R-:W-:Y:S02]  /*68930*/  LOP3.LUT R48, R249, 0xffff, RZ, 0xc0, !PT ;  /* 0x0000fffff9307812 */ /* 0x008fe400078ec0ff */
[----:B----4-:R-:W-:Y:S02]  /*68940*/  LOP3.LUT R51, R95, 0xffff, RZ, 0xc0, !PT ;  /* 0x0000ffff5f337812 */ /* 0x010fe400078ec0ff */
[----:B------:R-:W3:Y:S04]  /*68950*/  LDL.LU R95, [R1+0xe30] ;  /* 0x000e3000015f7983 */ /* 0x000ee80000300800 */
[----:B------:R-:W-:Y:S01]  /*68960*/  STL [R1+0x70], R48 ;  /* 0x0000703001007387 */ /* 0x000fe20000100800 */
[----:B------:R-:W-:-:S03]  /*68970*/  LOP3.LUT R52, R245, 0xffff, RZ, 0xc0, !PT ;  /* 0x0000fffff5347812 */ /* 0x000fc600078ec0ff */
[----:B------:R-:W4:Y:S04]  /*68980*/  LDL.LU R245, [R1+0xe2c] ;  /* 0x000e2c0001f57983 */ /* 0x000f280000300800 */
[----:B------:R-:W-:Y:S01]  /*68990*/  STL [R1+0x274], R51 ;  /* 0x0002743301007387 */ /* 0x000fe20000100800 */
[----:B------:R-:W-:-:S03]  /*689a0*/  LOP3.LUT R47, R121, 0xffff, RZ, 0xc0, !PT ;  /* 0x0000ffff792f7812 */ /* 0x000fc600078ec0ff */
[----:B------:R-:W-:Y:S04]  /*689b0*/  STL [R1+0x270], R52 ;  /* 0x0002703401007387 */ /* 0x000fe80000100800 */
[----:B------:R-:W4:Y:S01]  /*689c0*/  LDL.LU R121, [R1+0xcac] ;  /* 0x000cac0001797983 */ /* 0x000f220000300800 */
[----:B------:R-:W-:-:S03]  /*689d0*/  LOP3.LUT R159, R120, 0xffff, RZ, 0xc0, !PT ;  /* 0x0000ffff789f7812 */ /* 0x000fc600078ec0ff */
[----:B------:R1:W-:Y:S04]  /*689e0*/  STL [R1+0x6c], R47 ;  /* 0x00006c2f01007387 */ /* 0x0003e80000100800 */
[----:B------:R-:W4:Y:S04]  /*689f0*/  LDL.LU R120, [R1+0xca8] ;  /* 0x000ca80001787983 */ /* 0x000f280000300800 */
[----:B------:R-:W-:Y:S01]  /*68a00*/  STL [R1+0x68], R159 ;  /* 0x0000689f01007387 */ /* 0x000fe20000100800 */
[----:B0-----:R-:W-:Y:S02]  /*68a10*/  LOP3.LUT R8, R14, 0xffff, RZ, 0xc0, !PT ;  /* 0x0000ffff0e087812 */ /* 0x001fe400078ec0ff */
[----:B------:R-:W-:-:S02]  /*68a20*/  LOP3.LUT R9, R16, 0xffff, RZ, 0xc0, !PT ;  /* 0x0000ffff10097812 */ /* 0x000fc400078ec0ff */
[----:B------:R-:W-:Y:S02]  /*68a30*/  LOP3.LUT R156, R89, 0xffff, RZ, 0xc0, !PT ;  /* 0x0000ffff599c7812 */ /* 0x000fe400078ec0ff */
[----:B------:R-:W4:Y:S01]  /*68a40*/  LDL.LU R89, [R1+0xa94] ;  /* 0x000a940001597983 */ /* 0x000f220000300800 */
[----:B------:R-:W-:-:S03]  /*68a50*/  LOP3.LUT R153, R88, 0xffff, RZ, 0xc0, !PT ;  /* 0x0000ffff58997812 */ /* 0x000fc600078ec0ff */
[----:B------:R-:W-:Y:S04]  /*68a60*/  STL [R1+0x26c], R156 ;  /* 0x00026c9c01007387 */ /* 0x000fe80000100800 */
[----:B------:R-:W-:Y:S01]  /*68a70*/  STL [R1+0x268], R153 ;  /* 0x0002689901007387 */ /* 0x000fe20000100800 */
[----:B--2---:R-:W-:-:S05]  /*68a80*/  LOP3.LUT R161, R17, 0xffff, RZ, 0xc0, !PT ;  /* 0x0000ffff11a17812 */ /* 0x004fca00078ec0ff */
[----:B------:R-:W-:Y:S04]  /*68a90*/  STL [R1+0x64], R161 ;  /* 0x000064a101007387 */ /* 0x000fe80000100800 */
[----:B------:R-:W2:Y:S04]  /*68aa0*/  LDL.LU R14, [R1+0x2d84] ;  /* 0x002d8400010e7983 */ /* 0x000ea80000300800 */
[----:B------:R-:W2:Y:S04]  /*68ab0*/  LDL.LU R16, [R1+0x2d80] ;  /* 0x002d800001107983 */ /* 0x000ea80000300800 */
[----:B------:R-:W2:Y:S04]  /*68ac0*/  LDL.LU R252, [R1+0xa90] ;  /* 0x000a900001fc7983 */ /* 0x000ea80000300800 */
[----:B------:R-:W2:Y:S04]  /*68ad0*/  LDL.LU R88, [R1+0x890] ;  /* 0x0008900001587983 */ /* 0x000ea80000300800 */
[----:B------:R0:W-:Y:S04]  /*68ae0*/  STL [R1+0x5c], R8 ;  /* 0x00005c0801007387 */ /* 0x0001e80000100800 */
[----:B------:R-:W2:Y:S01]  /*68af0*/  LDL.LU R17, [R1+0x884] ;  /* 0x0008840001117983 */ /* 0x000ea20000300800 */
[----:B------:R-:W-:-:S02]  /*68b00*/  LOP3.LUT R18, R220, 0xffff, RZ, 0xc0, !PT ;  /* 0x0000ffffdc127812 */ /* 0x000fc400078ec0ff */
[----:B------:R-:W-:Y:S02]  /*68b10*/  LOP3.LUT R24, R226, 0xffff, RZ, 0xc0, !PT ;  /* 0x0000ffffe2187812 */ /* 0x000fe400078ec0ff */
[----:B-1----:R-:W-:Y:S02]  /*68b20*/  PRMT R6, R18, 0x3340, R1 ;  /* 0x0000334012067816 */ /* 0x002fe40000000001 */
[----:B------:R-:W-:Y:S01]  /*68b30*/  PRMT R47, R47, 0x3340, R161 ;  /* 0x000033402f2f7816 */ /* 0x000fe200000000a1 */
[----:B------:R1:W-:Y:S01]  /*68b40*/  STL [R1+0x9c], R9 ;  /* 0x00009c0901007387 */ /* 0x0003e20000100800 */
[----:B0-----:R-:W-:Y:S02]  /*68b50*/  PRMT R8, R8, 0x3340, R1 ;  /* 0x0000334008087816 */ /* 0x001fe40000000001 */
[----:B------:R-:W-:Y:S01]  /*68b60*/  PRMT R48, R48, 0x3340, R159 ;  /* 0x0000334030307816 */ /* 0x000fe2000000009f */
[----:B------:R0:W-:Y:S01]  /*68b70*/  STL [R1+0x2d48], R18 ;  /* 0x002d481201007387 */ /* 0x0001e20000100800 */
[----:B------:R-:W-:-:S02]  /*68b80*/  PRMT R51, R51, 0x3340, R156 ;  /* 0x0000334033337816 */ /* 0x000fc4000000009c */
[----:B------:R-:W-:Y:S01]  /*68b90*/  PRMT R6, R47, 0x5410, R6 ;  /* 0x000054102f067816 */ /* 0x000fe20000000006 */
[----:B------:R3:W-:Y:S01]  /*68ba0*/  STL [R1+0x7c], R24 ;  /* 0x00007c1801007387 */ /* 0x0007e20000100800 */
[----:B-1----:R-:W-:Y:S02]  /*68bb0*/  PRMT R9, R9, 0x3340, R1 ;  /* 0x0000334009097816 */ /* 0x002fe40000000001 */
[----:B------:R-:W-:Y:S02]  /*68bc0*/  PRMT R52, R52, 0x3340, R153 ;  /* 0x0000334034347816 */ /* 0x000fe40000000099 */
[----:B0-----:R-:W-:Y:S01]  /*68bd0*/  PRMT R18, R48, 0x5410, R8 ;  /* 0x0000541030127816 */ /* 0x001fe20000000008 */
[----:B------:R0:W-:Y:S01]  /*68be0*/  STL [R1+0x360], R6 ;  /* 0x0003600601007387 */ /* 0x0001e20000100800 */
[----:B------:R-:W-:Y:S02]  /*68bf0*/  PRMT R8, R51, 0x5410, R9 ;  /* 0x0000541033087816 */ /* 0x000fe40000000009 */
[----:B---3--:R-:W-:Y:S01]  /*68c00*/  PRMT R24, R24, 0x3340, R1 ;  /* 0x0000334018187816 */ /* 0x008fe20000000001 */
[----:B------:R1:W-:Y:S01]  /*68c10*/  STL [R1+0x358], R18 ;  /* 0x0003581201007387 */ /* 0x0003e20000100800 */
[----:B------:R-:W-:-:S02]  /*68c20*/  LOP3.LUT R48, R95, 0xffff, RZ, 0xc0, !PT ;  /* 0x0000ffff5f307812 */ /* 0x000fc400078ec0ff */
[----:B0-----:R-:W-:Y:S01]  /*68c30*/  PRMT R6, R52, 0x5410, R24 ;  /* 0x0000541034067816 */ /* 0x001fe20000000018 */
[----:B------:R-:W-:Y:S01]  /*68c40*/  STL [R1+0x354], R8 ;  /* 0x0003540801007387 */ /* 0x000fe20000100800 */
[----:B----4-:R-:W-:-:S03]  /*68c50*/  LOP3.LUT R51, R245, 0xffff, RZ, 0xc0, !PT ;  /* 0x0000fffff5337812 */ /* 0x010fc600078ec0ff */
[----:B------:R-:W3:Y:S04]  /*68c60*/  LDL.LU R95, [R1+0xe3c] ;  /* 0x000e3c00015f7983 */ /* 0x000ee80000300800 */
[----:B------:R0:W-:Y:S04]  /*68c70*/  STL [R1+0x350], R6 ;  /* 0x0003500601007387 */ /* 0x0001e80000100800 */
[----:B------:R-:W4:Y:S01]  /*68c80*/  LDL.LU R249, [R1+0xe38] ;  /* 0x000e380001f97983 */ /* 0x000f220000300800 */
[----:B-1----:R-:W-:-:S03]  /*68c90*/  LOP3.LUT R18, R121, 0xffff, RZ, 0xc0, !PT ;  /* 0x0000ffff79127812 */ /* 0x002fc600078ec0ff */
[----:B------:R-:W-:Y:S04]  /*68ca0*/  STL [R1+0x98], R48 ;  /* 0x0000983001007387 */ /* 0x000fe80000100800 */
[----:B------:R-:W-:Y:S01]  /*68cb0*/  STL [R1+0x94], R51 ;  /* 0x0000943301007387 */ /* 0x000fe20000100800 */
[----:B------:R-:W-:-:S03]  /*68cc0*/  LOP3.LUT R47, R120, 0xffff, RZ, 0xc0, !PT ;  /* 0x0000ffff782f7812 */ /* 0x000fc600078ec0ff */
[----:B------:R-:W3:Y:S04]  /*68cd0*/  LDL.LU R245, [R1+0xe34] ;  /* 0x000e340001f57983 */ /* 0x000ee80000300800 */
[----:B------:R-:W-:Y:S04]  /*68ce0*/  STL [R1+0x90], R47 ;  /* 0x0000902f01007387 */ /* 0x000fe80000100800 */
[----:B------:R-:W-:Y:S04]  /*68cf0*/  STL [R1+0x28c], R18 ;  /* 0x00028c1201007387 */ /* 0x000fe80000100800 */
[----:B------:R-:W3:Y:S01]  /*68d00*/  LDL.LU R121, [R1+0xcb8] ;  /* 0x000cb80001797983 */ /* 0x000ee20000300800 */
[----:B------:R-:W-:-:S03]  /*68d10*/  LOP3.LUT R156, R89, 0xffff, RZ, 0xc0, !PT ;  /* 0x0000ffff599c7812 */ /* 0x000fc600078ec0ff */
[----:B------:R-:W3:Y:S01]  /*68d20*/  LDL.LU R120, [R1+0xaa4] ;  /* 0x000aa40001787983 */ /* 0x000ee20000300800 */
[----:B0-----:R-:W-:-:S03]  /*68d30*/  LOP3.LUT R6, R224, 0xffff, RZ, 0xc0, !PT ;  /* 0x0000ffffe0067812 */ /* 0x001fc600078ec0ff */
[----:B------:R-:W-:Y:S04]  /*68d40*/  STL [R1+0x8c], R156 ;  /* 0x00008c9c01007387 */ /* 0x000fe80000100800 */
[----:B------:R-:W3:Y:S01]  /*68d50*/  LDL.LU R89, [R1+0xaa0] ;  /* 0x000aa00001597983 */ /* 0x000ee20000300800 */
[----:B------:R-:W-:Y:S02]  /*68d60*/  LOP3.LUT R8, R10, 0xffff, RZ, 0xc0, !PT ;  /* 0x0000ffff0a087812 */ /* 0x000fe400078ec0ff */
[----:B------:R-:W-:Y:S02]  /*68d70*/  LOP3.LUT R9, R15, 0xffff, RZ, 0xc0, !PT ;  /* 0x0000ffff0f097812 */ /* 0x000fe400078ec0ff */
[----:B--2---:R-:W-:Y:S02]  /*68d80*/  LOP3.LUT R153, R252, 0xffff, RZ, 0xc0, !PT ;  /* 0x0000fffffc997812 */ /* 0x004fe400078ec0ff */
[----:B------:R-:W-:-:S02]  /*68d90*/  LOP3.LUT R52, R88, 0xffff, RZ, 0xc0, !PT ;  /* 0x0000ffff58347812 */ /* 0x000fc400078ec0ff */
[----:B------:R-:W2:Y:S01]  /*68da0*/  LDL.LU R88, [R1+0xa9c] ;  /* 0x000a9c0001587983 */ /* 0x000ea20000300800 */
[----:B------:R-:W-:-:S03]  /*68db0*/  LOP3.LUT R159, R17, 0xffff, RZ, 0xc0, !PT ;  /* 0x0000ffff119f7812 */ /* 0x000fc600078ec0ff */
[----:B------:R-:W-:Y:S04]  /*68dc0*/  STL [R1+0x88], R153 ;  /* 0x0000889901007387 */ /* 0x000fe80000100800 */
[----:B------:R-:W-:Y:S04]  /*68dd0*/  STL [R1+0x84], R159 ;  /* 0x0000849f01007387 */ /* 0x000fe80000100800 */
[----:B------:R-:W-:Y:S04]  /*68de0*/  STL [R1+0x288], R52 ;  /* 0x0002883401007387 */ /* 0x000fe80000100800 */
[----:B------:R-:W2:Y:S04]  /*68df0*/  LDL.LU R10, [R1+0x2d7c] ;  /* 0x002d7c00010a7983 */ /* 0x000ea80000300800 */
[----:B------:R0:W-:Y:S04]  /*68e00*/  STL [R1+0x3b8], R6 ;  /* 0x0003b80601007387 */ /* 0x0001e80000100800 */
[----:B------:R-:W2:Y:S04]  /*68e10*/  LDL.LU R15, [R1+0x2d78] ;  /* 0x002d7800010f7983 */ /* 0x000ea80000300800 */
[----:B------:R-:W2:Y:S01]  /*68e20*/  LDL.LU R17, [R1+0x89c] ;  /* 0x00089c0001117983 */ /* 0x000ea20000300800 */
[----:B------:R-:W-:-:S02]  /*68e30*/  LOP3.LUT R24, R228, 0xffff, RZ, 0xc0, !PT ;  /* 0x0000ffffe4187812 */ /* 0x000fc400078ec0ff */
[----:B0-----:R-:W-:Y:S01]  /*68e40*/  PRMT R6, R6, 0x3340, R1 ;  /* 0x0000334006067816 */ /* 0x001fe20000000001 */
[----:B------:R0:W-:Y:S01]  /*68e50*/  STL [R1+0x280], R8 ;  /* 0x0002800801007387 */ /* 0x0001e20000100800 */
[----:B------:R-:W-:Y:S02]  /*68e60*/  PRMT R47, R47, 0x3340, R159 ;  /* 0x000033402f2f7816 */ /* 0x000fe4000000009f */
[----:B------:R-:W-:Y:S01]  /*68e70*/  PRMT R48, R48, 0x3340, R156 ;  /* 0x0000334030307816 */ /* 0x000fe2000000009c */
[----:B------:R1:W-:Y:S01]  /*68e80*/  STL [R1+0x78], R9 ;  /* 0x0000780901007387 */ /* 0x0003e20000100800 */
[----:B------:R-:W-:Y:S02]  /*68e90*/  PRMT R51, R51, 0x3340, R153 ;  /* 0x0000334033337816 */ /* 0x000fe40000000099 */
[----:B------:R-:W-:Y:S02]  /*68ea0*/  PRMT R6, R47, 0x5410, R6 ;  /* 0x000054102f067816 */ /* 0x000fe40000000006 */
[----:B0-----:R-:W-:Y:S01]  /*68eb0*/  PRMT R8, R8, 0x3340, R1 ;  /* 0x0000334008087816 */ /* 0x001fe20000000001 */
[----:B------:R0:W-:Y:S01]  /*68ec0*/  STL [R1+0x284], R24 ;  /* 0x0002841801007387 */ /* 0x0001e20000100800 */
[----:B------:R-:W-:-:S02]  /*68ed0*/  PRMT R52, R18, 0x3340, R52 ;  /* 0x0000334012347816 */ /* 0x000fc40000000034 */
[----:B-1----:R-:W-:Y:S02]  /*68ee0*/  PRMT R9, R9, 0x3340, R1 ;  /* 0x0000334009097816 */ /* 0x002fe40000000001 */
[----:B------:R-:W-:Y:S01]  /*68ef0*/  PRMT R18, R48, 0x5410, R8 ;  /* 0x0000541030127816 */ /* 0x000fe20000000008 */
[----:B------:R1:W-:Y:S01]  /*68f00*/  STL [R1+0x34c], R6 ;  /* 0x00034c0601007387 */ /* 0x0003e20000100800 */
[----:B------:R-:W-:Y:S02]  /*68f10*/  PRMT R8, R51, 0x5410, R9 ;  /* 0x0000541033087816 */ /* 0x000fe40000000009 */
[----:B0-----:R-:W-:Y:S01]  /*68f20*/  PRMT R24, R24, 0x3340, R1 ;  /* 0x0000334018187816 */ /* 0x001fe20000000001 */
[----:B------:R0:W-:Y:S01]  /*68f30*/  STL [R1+0x340], R18 ;  /* 0x0003401201007387 */ /* 0x0001e20000100800 */
[----:B----4-:R-:W-:Y:S02]  /*68f40*/  LOP3.LUT R47, R249, 0xffff, RZ, 0xc0, !PT ;  /* 0x0000fffff92f7812 */ /* 0x010fe400078ec0ff */
[----:B-1----:R-:W-:Y:S01]  /*68f50*/  PRMT R6, R52, 0x5410, R24 ;  /* 0x0000541034067816 */ /* 0x002fe20000000018 */
[----:B------:R-:W-:Y:S01]  /*68f60*/  STL [R1+0x33c], R8 ;  /* 0x00033c0801007387 */ /* 0x000fe20000100800 */
[----:B---3--:R-:W-:-:S02]  /*68f70*/  LOP3.LUT R48, R245, 0xffff, RZ, 0xc0, !PT ;  /* 0x0000fffff5307812 */ /* 0x008fc400078ec0ff */
[----:B0-----:R-:W-:Y:S02]  /*68f80*/  LOP3.LUT R18, R95, 0xffff, RZ, 0xc0, !PT ;  /* 0x0000ffff5f127812 */ /* 0x001fe400078ec0ff */
[----:B------:R-:W3:Y:S04]  /*68f90*/  LDL.LU R95, [R1+0xe44] ;  /* 0x000e4400015f7983 */ /* 0x000ee80000300800 */
[----:B------:R0:W-:Y:S04]  /*68fa0*/  STL [R1+0x338], R6 ;  /* 0x0003380601007387 */ /* 0x0001e80000100800 */
[----:B------:R-:W4:Y:S01]  /*68fb0*/  LDL.LU R249, [R1+0xe40] ;  /* 0x000e400001f97983 */ /* 0x000f220000300800 */
[----:B------:R-:W-:-:S03]  /*68fc0*/  LOP3.LUT R51, R121, 0xffff, RZ, 0xc0, !PT ;  /* 0x0000ffff79337812 */ /* 0x000fc600078ec0ff */
[----:B------:R-:W-:Y:S04]  /*68fd0*/  STL [R1+0x2e4], R18 ;  /* 0x0002e41201007387 */ /* 0x000fe80000100800 */
[----:B------:R-:W-:Y:S01]  /*68fe0*/  STL [R1+0x278], R47 ;  /* 0x0002782f01007387 */ /* 0x000fe20000100800 */
[----:B------:R-:W-:-:S03]  /*68ff0*/  LOP3.LUT R52, R120, 0xffff, RZ, 0xc0, !PT ;  /* 0x0000ffff78347812 */ /* 0x000fc600078ec0ff */
[----:B------:R-:W-:Y:S01]  /*69000*/  STL [R1+0xb0], R48 ;  /* 0x0000b03001007387 */ /* 0x000fe20000100800 */
[----:B------:R-:W-:-:S03]  /*69010*/  LOP3.LUT R159, R89, 0xffff, RZ, 0xc0, !PT ;  /* 0x0000ffff599f7812 */ /* 0x000fc600078ec0ff */
[----:B------:R-:W3:Y:S04]  /*69020*/  LDL.LU R245, [R1+0xcc4] ;  /* 0x000cc40001f57983 */ /* 0x000ee80000300800 */
[----:B------:R-:W-:Y:S01]  /*69030*/  STL [R1+0x294], R51 ;  /* 0x0002943301007387 */ /* 0x000fe20000100800 */
[----:B0-----:R-:W-:-:S03]  /*69040*/  LOP3.LUT R6, R16, 0xffff, RZ, 0xc0, !PT ;  /* 0x0000ffff10067812 */ /* 0x001fc600078ec0ff */
[----:B------:R-:W-:Y:S04]  /*69050*/  STL [R1+0xac], R159 ;  /* 0x0000ac9f01007387 */ /* 0x000fe80000100800 */
[----:B------:R-:W-:Y:S01]  /*69060*/  STL [R1+0x2d4], R52 ;  /* 0x0002d43401007387 */ /* 0x000fe20000100800 */
[----:B------:R-:W-:-:S03]  /*69070*/  LOP3.LUT R8, R14, 0xffff, RZ, 0xc0, !PT ;  /* 0x0000ffff0e087812 */ /* 0x000fc600078ec0ff */
[----:B------:R-:W3:Y:S01]  /*69080*/  LDL.LU R89, [R1+0xcc0] ;  /* 0x000cc00001597983 */ /* 0x000ee20000300800 */
[----:B--2---:R-:W-:-:S05]  /*69090*/  LOP3.LUT R156, R88, 0xffff, RZ, 0xc0, !PT ;  /* 0x0000ffff589c7812 */ /* 0x004fca00078ec0ff */
[----:B------:R-:W-:Y:S04]  /*690a0*/  STL [R1+0xa8], R156 ;  /* 0x0000a89c01007387 */ /* 0x000fe80000100800 */
[----:B------:R-:W2:Y:S04]  /*690b0*/  LDL.LU R16, [R1+0x2d74] ;  /* 0x002d740001107983 */ /* 0x000ea80000300800 */
[----:B------:R-:W2:Y:S04]  /*690c0*/  LDL.LU R88, [R1+0xab4] ;  /* 0x000ab40001587983 */ /* 0x000ea80000300800 */
[----:B------:R-:W2:Y:S01]  /*690d0*/  LDL.LU R14, [R1+0x2d70] ;  /* 0x002d7000010e7983 */ /* 0x000ea20000300800 */
[----:B------:R-:W-:-:S05]  /*690e0*/  LOP3.LUT R153, R17, 0xffff, RZ, 0xc0, !PT ;  /* 0x0000ffff11997812 */ /* 0x000fca00078ec0ff */
[----:B------:R-:W-:Y:S04]  /*690f0*/  STL [R1+0x290], R153 ;  /* 0x0002909901007387 */ /* 0x000fe80000100800 */
[----:B------:R0:W-:Y:S04]  /*69100*/  STL [R1+0xa4], R6 ;  /* 0x0000a40601007387 */ /* 0x0001e80000100800 */
[----:B------:R-:W2:Y:S04]  /*69110*/  LDL.LU R121, [R1+0xab0] ;  /* 0x000ab00001797983 */ /* 0x000ea80000300800 */
[----:B------:R-:W2:Y:S01]  /*69120*/  LDL.LU R120, [R1+0x8b0] ;  /* 0x0008b00001787983 */ /* 0x000ea20000300800 */
[----:B------:R-:W-:-:S03]  /*69130*/  LOP3.LUT R24, R15, 0xffff, RZ, 0xc0, !PT ;  /* 0x0000ffff0f187812 */ /* 0x000fc600078ec0ff */
[----:B------:R1:W-:Y:S04]  /*69140*/  STL [R1+0xa0], R8 ;  /* 0x0000a00801007387 */ /* 0x0003e80000100800 */
[----:B------:R-:W2:Y:S04]  /*69150*/  LDL.LU R15, [R1+0x2d6c] ;  /* 0x002d6c00010f7983 */ /* 0x000ea80000300800 */
[----:B------:R-:W2:Y:S01]  /*69160*/  LDL.LU R17, [R1+0x8a8] ;  /* 0x0008a80001117983 */ /* 0x000ea20000300800 */
[----:B------:R-:W-:Y:S02]  /*69170*/  LOP3.LUT R9, R231, 0xffff, RZ, 0xc0, !PT ;  /* 0x0000ffffe7097812 */ /* 0x000fe400078ec0ff */
[----:B0-----:R-:W-:-:S02]  /*69180*/  PRMT R6, R6, 0x3340, R1 ;  /* 0x0000334006067816 */ /* 0x001fc40000000001 */
[----:B------:R-:W-:Y:S01]  /*69190*/  PRMT R47, R47, 0x3340, R159 ;  /* 0x000033402f2f7816 */ /* 0x000fe2000000009f */
[----:B------:R0:W-:Y:S01]  /*691a0*/  STL [R1+0xb4], R9 ;  /* 0x0000b40901007387 */ /* 0x0001e20000100800 */
[----:B-1----:R-:W-:Y:S02]  /*691b0*/  PRMT R8, R8, 0x3340, R1 ;  /* 0x0000334008087816 */ /* 0x002fe40000000001 */
[----:B------:R-:W-:Y:S01]  /*691c0*/  PRMT R48, R48, 0x3340, R156 ;  /* 0x0000334030307816 */ /* 0x000fe2000000009c */
[----:B------:R1:W-:Y:S01]  /*691d0*/  STL [R1+0x2b0], R24 ;  /* 0x0002b01801007387 */ /* 0x0003e20000100800 */
[----:B------:R-:W-:Y:S02]  /*691e0*/  PRMT R51, R51, 0x3340, R153 ;  /* 0x0000334033337816 */ /* 0x000fe40000000099 */
[----:B------:R-:W-:Y:S02]  /*691f0*/  PRMT R6, R47, 0x5410, R6 ;  /* 0x000054102f067816 */ /* 0x000fe40000000006 */
[----:B------:R-:W-:-:S02]  /*69200*/  PRMT R52, R18, 0x3340, R52 ;  /* 0x0000334012347816 */ /* 0x000fc40000000034 */
[--C-:B0-----:R-:W-:Y:S02]  /*69210*/  PRMT R9, R9, 0x3340, R1.reuse ;  /* 0x0000334009097816 */ /* 0x101fe40000000001 */
[----:B------:R-:W-:Y:S02]  /*69220*/  PRMT R18, R48, 0x5410, R8 ;  /* 0x0000541030127816 */ /* 0x000fe40000000008 */
[----:B-1----:R-:W-:Y:S01]  /*69230*/  PRMT R24, R24, 0x3340, R1 ;  /* 0x0000334018187816 */ /* 0x002fe20000000001 */
[----:B------:R0:W-:Y:S01]  /*69240*/  STL [R1+0x2e8], R6 ;  /* 0x0002e80601007387 */ /* 0x0001e20000100800 */
[----:B------:R-:W-:-:S03]  /*69250*/  PRMT R8, R51, 0x5410, R9 ;  /* 0x0000541033087816 */ /* 0x000fc60000000009 */
[----:B------:R3:W-:Y:S01]  /*69260*/  STL [R1+0x2e0], R18 ;  /* 0x0002e01201007387 */ /* 0x0007e20000100800 */
[----:B0-----:R-:W-:-:S03]  /*69270*/  PRMT R6, R52, 0x5410, R24 ;  /* 0x0000541034067816 */ /* 0x001fc60000000018 */
[----:B------:R-:W-:Y:S01]  /*69280*/  STL [R1+0x2d8], R8 ;  /* 0x0002d80801007387 */ /* 0x000fe20000100800 */
[----:B----4-:R-:W-:Y:S02]  /*69290*/  LOP3.LUT R52, R249, 0xffff, RZ, 0xc0, !PT ;  /* 0x0000fffff9347812 */ /* 0x010fe400078ec0ff */
[----:B---3--:R-:W-:Y:S02]  /*692a0*/  LOP3.LUT R18, R95, 0xffff, RZ, 0xc0, !PT ;  /* 0x0000ffff5f127812 */ /* 0x008fe400078ec0ff */
[----:B------:R-:W3:Y:S01]  /*692b0*/  LDL.LU R95, [R1+0xe4c] ;  /* 0x000e4c00015f7983 */ /* 0x000ee20000300800 */
[----:B------:R-:W-:-:S03]  /*692c0*/  LOP3.LUT R51, R245, 0xffff, RZ, 0xc0, !PT ;  /* 0x0000fffff5337812 */ /* 0x000fc600078ec0ff */
[----:B------:R0:W-:Y:S04]  /*692d0*/  STL [R1+0x150], R6 ;  /* 0x0001500601007387 */ /* 0x0001e80000100800 */
[----:B------:R-:W4:Y:S04]  /*692e0*/  LDL.LU R252, [R1+0xe48] ;  /* 0x000e480001fc7983 */ /* 0x000f280000300800 */
[----:B------:R-:W-:Y:S01]  /*692f0*/  STL [R1+0x2b8], R18 ;  /* 0x0002b81201007387 */ /* 0x000fe20000100800 */
[----:B------:R-:W-:-:S03]  /*69300*/  LOP3.LUT R48, R89, 0xffff, RZ, 0xc0, !PT ;  /* 0x0000ffff59307812 */ /* 0x000fc600078ec0ff */
[----:B------:R-:W4:Y:S04]  /*69310*/  LDL.LU R249, [R1+0xccc] ;  /* 0x000ccc0001f97983 */ /* 0x000f280000300800 */
[----:B------:R1:W-:Y:S04]  /*69320*/  STL [R1+0xc4], R52 ;  /* 0x0000c43401007387 */ /* 0x0003e80000100800 */
[----:B------:R-:W4:Y:S04]  /*69330*/  LDL.LU R245, [R1+0xcc8] ;  /* 0x000cc80001f57983 */ /* 0x000f280000300800 */
[----:B------:R-:W4:Y:S04]  /*69340*/  LDL.LU R89, [R1+0xabc] ;  /* 0x000abc0001597983 */ /* 0x000f280000300800 */
[----:B------:R1:W-:Y:S01]  /*69350*/  STL [R1+0xc0], R51 ;  /* 0x0000c03301007387 */ /* 0x0003e20000100800 */
[----:B------:R-:W-:-:S02]  /*69360*/  LOP3.LUT R24, R10, 0xffff, RZ, 0xc0, !PT ;  /* 0x0000ffff0a187812 */ /* 0x000fc400078ec0ff */
[----:B--2---:R-:W-:Y:S02]  /*69370*/  LOP3.LUT R47, R88, 0xffff, RZ, 0xc0, !PT ;  /* 0x0000ffff582f7812 */ /* 0x004fe400078ec0ff */
[----:B------:R-:W2:Y:S04]  /*69380*/  LDL.LU R88, [R1+0xab8] ;  /* 0x000ab80001587983 */ /* 0x000ea80000300800 */
[----:B------:R-:W-:Y:S04]  /*69390*/  STL [R1+0x2a4], R48 ;  /* 0x0002a43001007387 */ /* 0x000fe80000100800 */
[----:B------:R-:W-:Y:S01]  /*693a0*/  STL [R1+0x2b4], R47 ;  /* 0x0002b42f01007387 */ /* 0x000fe20000100800 */
[----:B------:R-:W-:-:S02]  /*693b0*/  LOP3.LUT R156, R121, 0xffff, RZ, 0xc0, !PT ;  /* 0x0000ffff799c7812 */ /* 0x000fc400078ec0ff */
[----:B------:R-:W-:-:S03]  /*693c0*/  LOP3.LUT R153, R120, 0xffff, RZ, 0xc0, !PT ;  /* 0x0000ffff78997812 */ /* 0x000fc600078ec0ff */
[----:B------:R-:W-:Y:S04]  /*693d0*/  STL [R1+0xbc], R156 ;  /* 0x0000bc9c01007387 */ /* 0x000fe80000100800 */
[----:B------:R-:W2:Y:S04]  /*693e0*/  LDL.LU R10, [R1+0x2d68] ;  /* 0x002d6800010a7983 */ /* 0x000ea80000300800 */
[----:B------:R-:W-:Y:S01]  /*693f0*/  STL [R1+0xb8], R153 ;  /* 0x0000b89901007387 */ /* 0x000fe20000100800 */
[----:B------:R-:W-:-:S03]  /*69400*/  LOP3.LUT R120, R17, 0xffff, RZ, 0xc0, !PT ;  /* 0x0000ffff11787812 */ /* 0x000fc600078ec0ff */
[----:B------:R-:W2:Y:S04]  /*69410*/  LDL.LU R121, [R1+0x8c4] ;  /* 0x0008c40001797983 */ /* 0x000ea80000300800 */
[----:B------:R-:W2:Y:S01]  /*69420*/  LDL.LU R17, [R1+0x8bc] ;  /* 0x0008bc0001117983 */ /* 0x000ea20000300800 */
[----:B0-----:R-:W-:Y:S02]  /*69430*/  LOP3.LUT R6, R233, 0xffff, RZ, 0xc0, !PT ;  /* 0x0000ffffe9067812 */ /* 0x001fe400078ec0ff */
[----:B------:R-:W-:Y:S01]  /*69440*/  LOP3.LUT R8, R232, 0xffff, RZ, 0xc0, !PT ;  /* 0x0000ffffe8087812 */ /* 0x000fe200078ec0ff */
[----:B------:R0:W-:Y:S01]  /*69450*/  STL [R1+0xec], R24 ;  /* 0x0000ec1801007387 */ /* 0x0001e20000100800 */
[----:B------:R-:W-:-:S03]  /*69460*/  LOP3.LUT R9, R14, 0xffff, RZ, 0xc0, !PT ;  /* 0x0000ffff0e097812 */ /* 0x000fc600078ec0ff */
[----:B------:R-:W-:Y:S01]  /*69470*/  STL [R1+0x2a0], R120 ;  /* 0x0002a07801007387 */ /* 0x000fe20000100800 */
[----:B-1----:R-:W-:-:S03]  /*69480*/  PRMT R52, R52, 0x3340, R156 ;  /* 0x0000334034347816 */ /* 0x002fc6000000009c */
[----:B------:R-:W2:Y:S01]  /*69490*/  LDL.LU R14, [R1+0x2d64] ;  /* 0x002d6400010e7983 */ /* 0x000ea20000300800 */
[----:B------:R-:W-:Y:S02]  /*694a0*/  PRMT R51, R51, 0x3340, R153 ;  /* 0x0000334033337816 */ /* 0x000fe40000000099 */
[----:B0-----:R-:W-:Y:S01]  /*694b0*/  PRMT R24, R24, 0x3340, R1 ;  /* 0x0000334018187816 */ /* 0x001fe20000000001 */
[----:B------:R0:W-:Y:S01]  /*694c0*/  STL [R1+0xdc], R6 ;  /* 0x0000dc0601007387 */ /* 0x0001e20000100800 */
[----:B------:R-:W-:-:S03]  /*694d0*/  PRMT R48, R48, 0x3340, R120 ;  /* 0x0000334030307816 */ /* 0x000fc60000000078 */
[----:B------:R1:W-:Y:S01]  /*694e0*/  STL [R1+0x370], R8 ;  /* 0x0003700801007387 */ /* 0x0003e20000100800 */
[----:B------:R-:W-:Y:S02]  /*694f0*/  PRMT R47, R18, 0x3340, R47 ;  /* 0x00003340122f7816 */ /* 0x000fe4000000002f */
[----:B------:R-:W-:Y:S01]  /*69500*/  PRMT R24, R52, 0x5410, R24 ;  /* 0x0000541034187816 */ /* 0x000fe20000000018 */
[----:B------:R3:W-:Y:S01]  /*69510*/  STL [R1+0x2f0], R9 ;  /* 0x0002f00901007387 */ /* 0x0007e20000100800 */
[--C-:B0-----:R-:W-:Y:S02]  /*69520*/  PRMT R6, R6, 0x3340, R1.reuse ;  /* 0x0000334006067816 */ /* 0x101fe40000000001 */
[--C-:B-1----:R-:W-:Y:S02]  /*69530*/  PRMT R8, R8, 0x3340, R1.reuse ;  /* 0x0000334008087816 */ /* 0x102fe40000000001 */
[----:B------:R-:W-:Y:S02]  /*69540*/  PRMT R18, R51, 0x5410, R6 ;  /* 0x0000541033127816 */ /* 0x000fe40000000006 */
[----:B---3--:R-:W-:-:S02]  /*69550*/  PRMT R9, R9, 0x3340, R1 ;  /* 0x0000334009097816 */ /* 0x008fc40000000001 */
[----:B------:R-:W-:Y:S01]  /*69560*/  PRMT R8, R48, 0x5410, R8 ;  /* 0x0000541030087816 */ /* 0x000fe20000000008 */
[----:B------:R-:W-:Y:S01]  /*69570*/  STL [R1+0x140], R24 ;  /* 0x0001401801007387 */ /* 0x000fe20000100800 */
[----:B------:R-:W-:Y:S02]  /*69580*/  PRMT R6, R47, 0x5410, R9 ;  /* 0x000054102f067816 */ /* 0x000fe40000000009 */
[----:B------:R-:W-:Y:S01]  /*69590*/  LOP3.LUT R120, R95, 0xffff, RZ, 0xc0, !PT ;  /* 0x0000ffff5f787812 */ /* 0x000fe200078ec0ff */
[----:B------:R-:W-:Y:S01]  /*695a0*/  STL [R1+0x144], R18 ;  /* 0x0001441201007387 */ /* 0x000fe20000100800 */
[----:B----4-:R-:W-:-:S03]  /*695b0*/  LOP3.LUT R52, R252, 0xffff, RZ, 0xc0, !PT ;  /* 0x0000fffffc347812 */ /* 0x010fc600078ec0ff */
[----:B------:R0:W-:Y:S01]  /*695c0*/  STL [R1+0x148], R8 ;  /* 0x0001480801007387 */ /* 0x0001e20000100800 */
[----:B------:R-:W-:-:S03]  /*695d0*/  LOP3.LUT R51, R249, 0xffff, RZ, 0xc0, !PT ;  /* 0x0000fffff9337812 */ /* 0x000fc600078ec0ff */
[----:B------:R-:W3:Y:S04]  /*695e0*/  LDL.LU R95, [R1+0xe58] ;  /* 0x000e5800015f7983 */ /* 0x000ee80000300800 */
[----:B------:R1:W-:Y:S01]  /*695f0*/  STL [R1+0x120], R6 ;  /* 0x0001200601007387 */ /* 0x0003e20000100800 */
[----:B------:R-:W-:-:S03]  /*69600*/  LOP3.LUT R48, R245, 0xffff, RZ, 0xc0, !PT ;  /* 0x0000fffff5307812 */ /* 0x000fc600078ec0ff */
[----:B------:R-:W-:Y:S01]  /*69610*/  STL [R1+0x2f8], R120 ;  /* 0x0002f87801007387 */ /* 0x000fe20000100800 */
[----:B------:R-:W-:-:S03]  /*69620*/  LOP3.LUT R47, R89, 0xffff, RZ, 0xc0, !PT ;  /* 0x0000ffff592f7812 */ /* 0x000fc600078ec0ff */
[----:B------:R4:W-:Y:S04]  /*69630*/  STL [R1+0xd8], R52 ;  /* 0x0000d83401007387 */ /* 0x0009e80000100800 */
[----:B------:R-:W-:Y:S01]  /*69640*/  STL [R1+0xd4], R51 ;  /* 0x0000d43301007387 */ /* 0x000fe20000100800 */
[----:B0-----:R-:W-:-:S03]  /*69650*/  LOP3.LUT R8, R16, 0xffff, RZ, 0xc0, !PT ;  /* 0x0000ffff10087812 */ /* 0x001fc600078ec0ff */
[----:B------:R-:W3:Y:S04]  /*69660*/  LDL.LU R252, [R1+0xe50] ;  /* 0x000e500001fc7983 */ /* 0x000ee80000300800 */
[----:B------:R-:W-:Y:S01]  /*69670*/  STL [R1+0x2dc], R48 ;  /* 0x0002dc3001007387 */ /* 0x000fe20000100800 */
[----:B-1----:R-:W-:-:S03]  /*69680*/  LOP3.LUT R6, R238, 0xffff, RZ, 0xc0, !PT ;  /* 0x0000ffffee067812 */ /* 0x002fc600078ec0ff */
[----:B------:R-:W3:Y:S01]  /*69690*/  LDL.LU R89, [R1+0xcd8] ;  /* 0x000cd80001597983 */ /* 0x000ee20000300800 */
[----:B------:R-:W-:Y:S02]  /*696a0*/  LOP3.LUT R9, R15, 0xffff, RZ, 0xc0, !PT ;  /* 0x0000ffff0f097812 */ /* 0x000fe400078ec0ff */
[----:B------:R-:W-:Y:S02]  /*696b0*/  LOP3.LUT R18, R237, 0xffff, RZ, 0xc0, !PT ;  /* 0x0000ffffed127812 */ /* 0x000fe400078ec0ff */
[----:B------:R-:W-:Y:S02]  /*696c0*/  PRMT R24, R8, 0x3340, R1 ;  /* 0x0000334008187816 */ /* 0x000fe40000000001 */
[----:B--2---:R-:W-:-:S05]  /*696d0*/  LOP3.LUT R156, R88, 0xffff, RZ, 0xc0, !PT ;  /* 0x0000ffff589c7812 */ /* 0x004fca00078ec0ff */
[----:B------:R-:W-:Y:S04]  /*696e0*/  STL [R1+0xd0], R156 ;  /* 0x0000d09c01007387 */ /* 0x000fe80000100800 */
[----:B------:R-:W-:Y:S04]  /*696f0*/  STL [R1+0x2f4], R47 ;  /* 0x0002f42f01007387 */ /* 0x000fe80000100800 */
[----:B------:R-:W2:Y:S04]  /*69700*/  LDL.LU R88, [R1+0xac8] ;  /* 0x000ac80001587983 */ /* 0x000ea80000300800 */
[----:B------:R-:W2:Y:S01]  /*69710*/  LDL.LU R16, [R1+0x2d60] ;  /* 0x002d600001107983 */ /* 0x000ea20000300800 */
[----:B------:R-:W-:-:S02]  /*69720*/  LOP3.LUT R153, R121, 0xffff, RZ, 0xc0, !PT ;  /* 0x0000ffff79997812 */ /* 0x000fc400078ec0ff */
[----:B------:R-:W-:-:S03]  /*69730*/  LOP3.LUT R121, R17, 0xffff, RZ, 0xc0, !PT ;  /* 0x0000ffff11797812 */ /* 0x000fc600078ec0ff */
[----:B------:R-:W-:Y:S04]  /*69740*/  STL [R1+0xcc], R153 ;  /* 0x0000cc9901007387 */ /* 0x000fe80000100800 */
[----:B------:R-:W-:Y:S04]  /*69750*/  STL [R1+0xc8], R8 ;  /* 0x0000c80801007387 */ /* 0x000fe80000100800 */
[----:B------:R-:W-:Y:S04]  /*69760*/  STL [R1+0x2d0], R121 ;  /* 0x0002d07901007387 */ /* 0x000fe80000100800 */
[----:B------:R0:W-:Y:S04]  /*69770*/  STL [R1+0x2bc], R6 ;  /* 0x0002bc0601007387 */ /* 0x0001e80000100800 */
[----:B------:R-:W2:Y:S04]  /*69780*/  LDL.LU R15, [R1+0x2d5c] ;  /* 0x002d5c00010f7983 */ /* 0x000ea80000300800 */
[----:B------:R-:W2:Y:S04]  /*69790*/  LDL.LU R249, [R1+0xac0] ;  /* 0x000ac00001f97983 */ /* 0x000ea80000300800 */
[----:B------:R-:W2:Y:S04]  /*697a0*/  LDL.LU R17, [R1+0x8cc] ;  /* 0x0008cc0001117983 */ /* 0x000ea80000300800 */
[----:B------:R-:W-:Y:S04]  /*697b0*/  STL [R1+0x2c4], R9 ;  /* 0x0002c40901007387 */ /* 0x000fe80000100800 */
[----:B------:R-:W2:Y:S01]  /*697c0*/  LDL.LU R245, [R1+0x66c] ;  /* 0x00066c0001f57983 */ /* 0x000ea20000300800 */
[----:B----4-:R-:W-:-:S02]  /*697d0*/  PRMT R52, R52, 0x3340, R156 ;  /* 0x0000334034347816 */ /* 0x010fc4000000009c */
[----:B0-----:R-:W-:Y:S02]  /*697e0*/  PRMT R6, R6, 0x3340, R1 ;  /* 0x0000334006067816 */ /* 0x001fe40000000001 */
[----:B------:R-:W-:Y:S02]  /*697f0*/  PRMT R51, R51, 0x3340, R153 ;  /* 0x0000334033337816 */ /* 0x000fe40000000099 */
[----:B------:R-:W-:Y:S02]  /*69800*/  PRMT R8, R18, 0x3340, R1 ;  /* 0x0000334012087816 */ /* 0x000fe40000000001 */
[----:B------:R-:W-:Y:S01]  /*69810*/  PRMT R48, R48, 0x3340, R121 ;  /* 0x0000334030307816 */ /* 0x000fe20000000079 */
[----:B------:R0:W-:Y:S01]  /*69820*/  STL [R1+0x2d4c], R18 ;  /* 0x002d4c1201007387 */ /* 0x0001e20000100800 */
[----:B------:R-:W-:Y:S02]  /*69830*/  PRMT R24, R52, 0x5410, R24 ;  /* 0x0000541034187816 */ /* 0x000fe40000000018 */
[----:B------:R-:W-:-:S03]  /*69840*/  PRMT R8, R48, 0x5410, R8 ;  /* 0x0000541030087816 */ /* 0x000fc60000000008 */
[----:B------:R-:W-:Y:S01]  /*69850*/  STL [R1+0x114], R24 ;  /* 0x0001141801007387 */ /* 0x000fe20000100800 */
[----:B0-----:R-:W-:-:S05]  /*69860*/  PRMT R18, R51, 0x5410, R6 ;  /* 0x0000541033127816 */ /* 0x001fca0000000006 */
[----:B------:R3:W-:Y:S04]  /*69870*/  STL [R1+0x118], R18 ;  /* 0x0001181201007387 */ /* 0x0007e80000100800 */
[----:B------:R0:W-:Y:S04]  /*69880*/  STL [R1+0x11c], R8 ;  /* 0x00011c0801007387 */ /* 0x0001e80000100800 */
[----:B------:R-:W4:Y:S01]  /*69890*/  LDL.LU R121, [R1+0xcf4] ;  /* 0x000cf40001797983 */ /* 0x000f220000300800 */
[----:B------:R-:W-:Y:S02]  /*698a0*/  PRMT R9, R9, 0x3340, R1 ;  /* 0x0000334009097816 */ /* 0x000fe40000000001 */
[----:B------:R-:W-:-:S04]  /*698b0*/  PRMT R47, R120, 0x3340, R47 ;  /* 0x00003340782f7816 */ /* 0x000fc8000000002f */
[----:B------:R-:W-:Y:S02]  /*698c0*/  PRMT R6, R47, 0x5410, R9 ;  /* 0x000054102f067816 */ /* 0x000fe40000000009 */
[----:B---3--:R-:W-:Y:S02]  /*698d0*/  LOP3.LUT R18, R95, 0xffff, RZ, 0xc0, !PT ;  /* 0x0000ffff5f127812 */ /* 0x008fe400078ec0ff */
[----:B------:R-:W-:Y:S01]  /*698e0*/  LOP3.LUT R52, R252, 0xffff, RZ, 0xc0, !PT ;  /* 0x0000fffffc347812 */ /* 0x000fe200078ec0ff */
[----:B------:R1:W-:Y:S01]  /*698f0*/  STL [R1+0x110], R6 ;  /* 0x0001100601007387 */ /* 0x0003e20000100800 */
[----:B------:R-:W-:-:S03]  /*69900*/  LOP3.LUT R48, R89, 0xffff, RZ, 0xc0, !PT ;  /* 0x0000ffff59307812 */ /* 0x000fc600078ec0ff */
[----:B------:R-:W3:Y:S04]  /*69910*/  LDL.LU R120, [R1+0xcf0] ;  /* 0x000cf00001787983 */ /* 0x000ee80000300800 */
[----:B------:R-:W3:Y:S04]  /*69920*/  LDL.LU R95, [R1+0xce8] ;  /* 0x000ce800015f7983 */ /* 0x000ee80000300800 */
[----:B------:R-:W-:Y:S01]  /*69930*/  STL [R1+0x328], R18 ;  /* 0x0003281201007387 */ /* 0x000fe20000100800 */
[----:B0-----:R-:W-:Y:S02]  /*69940*/  LOP3.LUT R8, R14, 0xffff, RZ, 0xc0, !PT ;  /* 0x0000ffff0e087812 */ /* 0x001fe400078ec0ff */
[----:B------:R-:W-:-:S02]  /*69950*/  LOP3.LUT R9, R10, 0xffff, RZ, 0xc0, !PT ;  /* 0x0000ffff0a097812 */ /* 0x000fc400078ec0ff */
[----:B-1----:R-:W-:Y:S02]  /*69960*/  LOP3.LUT R6, R241, 0xffff, RZ, 0xc0, !PT ;  /* 0x0000fffff1067812 */ /* 0x002fe400078ec0ff */
[----:B--2---:R-:W-:Y:S02]  /*69970*/  LOP3.LUT R47, R88, 0xffff, RZ, 0xc0, !PT ;  /* 0x0000ffff582f7812 */ /* 0x004fe400078ec0ff */
[----:B------:R-:W-:Y:S02]  /*69980*/  LOP3.LUT R16, R16, 0xffff, RZ, 0xc0, !PT ;  /* 0x0000ffff10107812 */ /* 0x000fe400078ec0ff */
[----:B------:R-:W-:-:S05]  /*69990*/  LOP3.LUT R15, R15, 0xffff, RZ, 0xc0, !PT ;  /* 0x0000ffff0f0f7812 */ /* 0x000fca00078ec0ff */
[----:B------:R-:W-:Y:S01]  /*699a0*/  STL [R1+0x324], R15 ;  /* 0x0003240f01007387 */ /* 0x000fe20000100800 */
[----:B------:R-:W-:-:S03]  /*699b0*/  LOP3.LUT R153, R249, 0xffff, RZ, 0xc0, !PT ;  /* 0x0000fffff9997812 */ /* 0x000fc600078ec0ff */
[----:B------:R0:W-:Y:S01]  /*699c0*/  STL [R1+0x2ac], R52 ;  /* 0x0002ac3401007387 */ /* 0x0001e20000100800 */
[----:B------:R-:W-:-:S03]  /*699d0*/  LOP3.LUT R51, R17, 0xffff, RZ, 0xc0, !PT ;  /* 0x0000ffff11337812 */ /* 0x000fc600078ec0ff */
[----:B------:R-:W2:Y:S04]  /*699e0*/  LDL.LU R89, [R1+0x8dc] ;  /* 0x0008dc0001597983 */ /* 0x000ea80000300800 */
[----:B------:R-:W-:Y:S01]  /*699f0*/  STL [R1+0x2a8], R48 ;  /* 0x0002a83001007387 */ /* 0x000fe20000100800 */
[----:B------:R-:W-:-:S03]  /*69a00*/  LOP3.LUT R24, R245, 0xffff, RZ, 0xc0, !PT ;  /* 0x0000fffff5187812 */ /* 0x000fc600078ec0ff */
[----:B------:R-:W-:Y:S04]  /*69a10*/  STL [R1+0x318], R47 ;  /* 0x0003182f01007387 */ /* 0x000fe80000100800 */
[----:B------:R-:W2:Y:S04]  /*69a20*/  LDL.LU R88, [R1+0x8d8] ;  /* 0x0008d80001587983 */ /* 0x000ea80000300800 */
[----:B------:R-:W-:Y:S04]  /*69a30*/  STL [R1+0x320], R16 ;  /* 0x0003201001007387 */ /* 0x000fe80000100800 */
[----:B------:R-:W2:Y:S04]  /*69a40*/  LDL.LU R17, [R1+0x8d4] ;  /* 0x0008d40001117983 */ /* 0x000ea80000300800 */
[----:B------:R-:W-:Y:S04]  /*69a50*/  STL [R1+0x29c], R153 ;  /* 0x00029c9901007387 */ /* 0x000fe80000100800 */
[----:B------:R1:W-:Y:S04]  /*69a60*/  STL [R1+0x298], R51 ;  /* 0x0002983301007387 */ /* 0x0003e80000100800 */
[----:B------:R-:W2:Y:S04]  /*69a70*/  LDL.LU R14, [R1+0x2d58] ;  /* 0x002d5800010e7983 */ /* 0x000ea80000300800 */
[----:B------:R4:W-:Y:S04]  /*69a80*/  STL [R1+0xf0], R24 ;  /* 0x0000f01801007387 */ /* 0x0009e80000100800 */
[----:B------:R-:W2:Y:S01]  /*69a90*/  LDL.LU R10, [R1+0x2d54] ;  /* 0x002d5400010a7983 */ /* 0x000ea20000300800 */
[----:B0-----:R-:W-:-:S02]  /*69aa0*/  PRMT R52, R52, 0x3340, R153 ;  /* 0x0000334034347816 */ /* 0x001fc40000000099 */
[----:B-1----:R-:W-:Y:S01]  /*69ab0*/  PRMT R51, R48, 0x3340, R51 ;  /* 0x0000334030337816 */ /* 0x002fe20000000033 */
[----:B------:R0:W-:Y:S01]  /*69ac0*/  STL [R1+0xe0], R6 ;  /* 0x0000e00601007387 */ /* 0x0001e20000100800 */
[----:B----4-:R-:W-:Y:S02]  /*69ad0*/  PRMT R24, R24, 0x3340, R1 ;  /* 0x0000334018187816 */ /* 0x010fe40000000001 */
[----:B------:R-:W-:Y:S01]  /*69ae0*/  PRMT R48, R18, 0x3340, R47 ;  /* 0x0000334012307816 */ /* 0x000fe2000000002f */
[----:B------:R1:W-:Y:S01]  /*69af0*/  STL [R1+0x334], R8 ;  /* 0x0003340801007387 */ /* 0x0003e20000100800 */
[----:B------:R-:W-:Y:S02]  /*69b00*/  PRMT R47, R15, 0x3340, R16 ;  /* 0x000033400f2f7816 */ /* 0x000fe40000000010 */
[----:B------:R-:W-:Y:S01]  /*69b10*/  PRMT R15, R52, 0x5410, R24 ;  /* 0x00005410340f7816 */ /* 0x000fe20000000018 */
[----:B------:R4:W-:Y:S01]  /*69b20*/  STL [R1+0x310], R9 ;  /* 0x0003100901007387 */ /* 0x0009e20000100800 */
[----:B0-----:R-:W-:-:S02]  /*69b30*/  PRMT R6, R6, 0x3340, R1 ;  /* 0x0000334006067816 */ /* 0x001fc40000000001 */
[--C-:B-1----:R-:W-:Y:S01]  /*69b40*/  PRMT R8, R8, 0x3340, R1.reuse ;  /* 0x0000334008087816 */ /* 0x102fe20000000001 */
[----:B------:R0:W-:Y:S01]  /*69b50*/  STL [R1+0x104], R15 ;  /* 0x0001040f01007387 */ /* 0x0001e20000100800 */
[----:B----4-:R-:W-:Y:S02]  /*69b60*/  PRMT R9, R9, 0x3340, R1 ;  /* 0x0000334009097816 */ /* 0x010fe40000000001 */
[----:B------:R-:W-:Y:S02]  /*69b70*/  PRMT R16, R48, 0x5410, R8 ;  /* 0x0000541030107816 */ /* 0x000fe40000000008 */
[----:B------:R-:W-:Y:S02]  /*69b80*/  PRMT R6, R51, 0x5410, R6 ;  /* 0x0000541033067816 */ /* 0x000fe40000000006 */
[----:B------:R-:W-:Y:S02]  /*69b90*/  LOP3.LUT R52, R121, 0xffff, RZ, 0xc0, !PT ;  /* 0x0000ffff79347812 */ /* 0x000fe400078ec0ff */
[----:B0-----:R-:W-:Y:S01]  /*69ba0*/  PRMT R15, R47, 0x5410, R9 ;  /* 0x000054102f0f7816 */ /* 0x001fe20000000009 */
[----:B------:R-:W-:Y:S04]  /*69bb0*/  STL [R1+0x2d28], R16 ;  /* 0x002d281001007387 */ /* 0x000fe80000100800 */
[----:B------:R-:W-:Y:S04]  /*69bc0*/  STL [R1+0x10c], R6 ;  /* 0x00010c0601007387 */ /* 0x000fe80000100800 */
[----:B------:R0:W-:Y:S04]  /*69bd0*/  STL [R1+0x2d30], R15 ;  /* 0x002d300f01007387 */ /* 0x0001e80000100800 */
[----:B------:R1:W-:Y:S04]  /*69be0*/  STL [R1+0x30c], R52 ;  /* 0x00030c3401007387 */ /* 0x0003e80000100800 */
[----:B------:R-:W4:Y:S01]  /*69bf0*/  LDL.LU R249, [R1+0xcec] ;  /* 0x000cec0001f97983 */ /* 0x000f220000300800 */
[----:B---3--:R-:W-:-:S02]  /*69c00*/  LOP3.LUT R47, R120, 0xffff, RZ, 0xc0, !PT ;  /* 0x0000ffff782f7812 */ /* 0x008fc400078ec0ff */
[----:B0-----:R-:W-:-:S03]  /*69c10*/  LOP3.LUT R15, R95, 0xffff, RZ, 0xc0, !PT ;  /* 0x0000ffff5f0f7812 */ /* 0x001fc600078ec0ff */
[----:B------:R-:W-:Y:S04]  /*69c20*/  STL [R1+0x308], R47 ;  /* 0x0003082f01007387 */ /* 0x000fe80000100800 */
[----:B------:R-:W-:Y:S01]  /*69c30*/  STL [R1+0xe8], R15 ;  /* 0x0000e80f01007387 */ /* 0x000fe20000100800 */
[----:B------:R-:W-:Y:S02]  /*69c40*/  LOP3.LUT R8, R244, 0xffff, RZ, 0xc0, !PT ;  /* 0x0000fffff4087812 */ /* 0x000fe400078ec0ff */
[----:B------:R-:W-:Y:S02]  /*69c50*/  LOP3.LUT R18, R248, 0xffff, RZ, 0xc0, !PT ;  /* 0x0000fffff8127812 */ /* 0x000fe400078ec0ff */
[----:B------:R-:W-:Y:S02]  /*69c60*/  LOP3.LUT R9, R240, 0xffff, RZ, 0xc0, !PT ;  /* 0x0000fffff0097812 */ /* 0x000fe400078ec0ff */
[----:B------:R-:W-:-:S02]  /*69c70*/  LOP3.LUT R6, R230, 0xffff, RZ, 0xc0, !PT ;  /* 0x0000ffffe6067812 */ /* 0x000fc400078ec0ff */
[----:B------:R-:W-:Y:S02]  /*69c80*/  PRMT R24, R18, 0x3340, R1 ;  /* 0x0000334012187816 */ /* 0x000fe40000000001 */
[----:B--2---:R-:W-:Y:S02]  /*69c90*/  LOP3.LUT R51, R89, 0xffff, RZ, 0xc0, !PT ;  /* 0x0000ffff59337812 */ /* 0x004fe400078ec0ff */
[----:B------:R-:W-:Y:S02]  /*69ca0*/  LOP3.LUT R48, R88, 0xffff, RZ, 0xc0, !PT ;  /* 0x0000ffff58307812 */ /* 0x000fe400078ec0ff */
[----:B------:R-:W-:Y:S02]  /*69cb0*/  LOP3.LUT R16, R17, 0xffff, RZ, 0xc0, !PT ;  /* 0x0000ffff11107812 */ /* 0x000fe400078ec0ff */
[----:B------:R-:W-:Y:S02]  /*69cc0*/  LOP3.LUT R14, R14, 0xffff, RZ, 0xc0, !PT ;  /* 0x0000ffff0e0e7812 */ /* 0x000fe400078ec0ff */
[----:B------:R-:W-:-:S05]  /*69cd0*/  LOP3.LUT R10, R10, 0xffff, RZ, 0xc0, !PT ;  /* 0x0000ffff0a0a7812 */ /* 0x000fca00078ec0ff */
[----:B------:R-:W-:Y:S04]  /*69ce0*/  STL [R1+0x54], R10 ;  /* 0x0000540a01007387 */ /* 0x000fe80000100800 */
[----:B------:R0:W-:Y:S04]  /*69cf0*/  STL [R1+0x300], R51 ;  /* 0x0003003301007387 */ /* 0x0001e80000100800 */
[----:B------:R2:W-:Y:S04]  /*69d00*/  STL [R1+0x2fc], R48 ;  /* 0x0002fc3001007387 */ /* 0x0005e80000100800 */
[----:B------:R-:W3:Y:S04]  /*69d10*/  LDL.LU R245, [R1+0xce4] ;  /* 0x000ce40001f57983 */ /* 0x000ee80000300800 */
[----:B------:R-:W3:Y:S04]  /*69d20*/  LDL.LU R121, [R1+0xcd4] ;  /* 0x000cd40001797983 */ /* 0x000ee80000300800 */
[----:B------:R-:W-:Y:S04]  /*69d30*/  STL [R1+0xe4], R16 ;  /* 0x0000e41001007387 */ /* 0x000fe80000100800 */
[----:B------:R-:W3:Y:S04]  /*69d40*/  LDL.LU R120, [R1+0xcd0] ;  /* 0x000cd00001787983 */ /* 0x000ee80000300800 */
[----:B------:R-:W-:Y:S04]  /*69d50*/  STL [R1+0x38], R14 ;  /* 0x0000380e01007387 */ /* 0x000fe80000100800 */
[----:B------:R-:W3:Y:S04]  /*69d60*/  LDL.LU R95, [R1+0x8d0] ;  /* 0x0008d000015f7983 */ /* 0x000ee80000300800 */
[----:B------:R-:W3:Y:S04]  /*69d70*/  LDL.LU R89, [R1+0x8c0] ;  /* 0x0008c00001597983 */ /* 0x000ee80000300800 */
[----:B------:R-:W3:Y:S04]  /*69d80*/  LDL.LU R88, [R1+0x8b8] ;  /* 0x0008b80001587983 */ /* 0x000ee80000300800 */
[----:B------:R-:W3:Y:S01]  /*69d90*/  LDL.LU R17, [R1+0x6b4] ;  /* 0x0006b40001117983 */ /* 0x000ee20000300800 */
[----:B-1----:R-:W-:-:S03]  /*69da0*/  PRMT R52, R52, 0x3340, R51 ;  /* 0x0000334034347816 */ /* 0x002fc60000000033 */
[----:B------:R1:W-:Y:S01]  /*69db0*/  STL [R1+0x330], R8 ;  /* 0x0003300801007387 */ /* 0x0003e20000100800 */
[----:B0-----:R-:W-:-:S03]  /*69dc0*/  PRMT R51, R47, 0x3340, R48 ;  /* 0x000033402f337816 */ /* 0x001fc60000000030 */
[----:B------:R-:W-:Y:S01]  /*69dd0*/  STL [R1+0x2d50], R18 ;  /* 0x002d501201007387 */ /* 0x000fe20000100800 */
[----:B--2---:R-:W-:-:S03]  /*69de0*/  PRMT R48, R15, 0x3340, R16 ;  /* 0x000033400f307816 */ /* 0x004fc60000000010 */
[----:B------:R0:W-:Y:S01]  /*69df0*/  STL [R1+0x32c], R9 ;  /* 0x00032c0901007387 */ /* 0x0001e20000100800 */
[----:B-1----:R-:W-:-:S03]  /*69e00*/  PRMT R8, R8, 0x3340, R1 ;  /* 0x0000334008087816 */ /* 0x002fc60000000001 */
[----:B------:R1:W-:Y:S01]  /*69e10*/  STL [R1+0x34], R6 ;  /* 0x0000340601007387 */ /* 0x0003e20000100800 */
[----:B------:R-:W-:Y:S02]  /*69e20*/  PRMT R47, R10, 0x3340, R14 ;  /* 0x000033400a2f7816 */ /* 0x000fe4000000000e */
[----:B------:R-:W-:Y:S02]  /*69e30*/  PRMT R14, R52, 0x5410, R24 ;  /* 0x00005410340e7816 */ /* 0x000fe40000000018 */
[--C-:B0-----:R-:W-:Y:S02]  /*69e40*/  PRMT R9, R9, 0x3340, R1.reuse ;  /* 0x0000334009097816 */ /* 0x101fe40000000001 */
[----:B------:R-:W-:Y:S02]  /*69e50*/  PRMT R10, R51, 0x5410, R8 ;  /* 0x00005410330a7816 */ /* 0x000fe40000000008 */
[----:B-1----:R-:W-:Y:S02]  /*69e60*/  PRMT R6, R6, 0x3340, R1 ;  /* 0x0000334006067816 */ /* 0x002fe40000000001 */
[----:B------:R-:W-:Y:S01]  /*69e70*/  PRMT R8, R48, 0x5410, R9 ;  /* 0x0000541030087816 */ /* 0x000fe20000000009 */
[----:B------:R4:W-:Y:S01]  /*69e80*/  STL [R1+0x2d38], R14 ;  /* 0x002d380e01007387 */ /* 0x0009e20000100800 */
[----:B------:R-:W-:-:S03]  /*69e90*/  PRMT R6, R47, 0x5410, R6 ;  /* 0x000054102f067816 */ /* 0x000fc60000000006 */
[----:B------:R-:W-:Y:S04]  /*69ea0*/  STL [R1+0x2d40], R10 ;  /* 0x002d400a01007387 */ /* 0x000fe80000100800 */
[----:B------:R-:W-:Y:S01]  /*69eb0*/  STL [R1+0x100], R8 ;  /* 0x0001000801007387 */ /* 0x000fe20000100800 */
[----:B----4-:R-:W-:-:S03]  /*69ec0*/  LOP3.LUT R14, R249, 0xffff, RZ, 0xc0, !PT ;  /* 0x0000fffff90e7812 */ /* 0x010fc600078ec0ff */
[----:B------:R-:W2:Y:S04]  /*69ed0*/  LDL.LU R200, [R1+0xce0] ;  /* 0x000ce00001c87983 */ /* 0x000ea80000300800 */
[----:B------:R0:W-:Y:S04]  /*69ee0*/  STL [R1+0x13c], R6 ;  /* 0x00013c0601007387 */ /* 0x0001e80000100800 */
[----:B------:R-:W4:Y:S04]  /*69ef0*/  LDL.LU R252, [R1+0xae8] ;  /* 0x000ae80001fc7983 */ /* 0x000f280000300800 */
[----:B------:R-:W4:Y:S01]  /*69f00*/  LDL.LU R249, [R1+0xae0] ;  /* 0x000ae00001f97983 */ /* 0x000f220000300800 */
[----:B------:R-:W-:-:S03]  /*69f10*/  LOP3.LUT R15, R235, 0xffff, RZ, 0xc0, !PT ;  /* 0x0000ffffeb0f7812 */ /* 0x000fc600078ec0ff */
[----:B------:R1:W-:Y:S01]  /*69f20*/  STL [R1+0x30], R14 ;  /* 0x0000300e01007387 */ /* 0x0003e20000100800 */
[----:B0-----:R-:W-:Y:S02]  /*69f30*/  LOP3.LUT R6, R225, 0xffff, RZ, 0xc0, !PT ;  /* 0x0000ffffe1067812 */ /* 0x001fe400078ec0ff */
[----:B------:R-:W-:Y:S01]  /*69f40*/  PRMT R96, R15, 0x3340, R96 ;  /* 0x000033400f607816 */ /* 0x000fe20000000060 */
[----:B------:R-:W4:Y:S01]  /*69f50*/  LDL.LU R156, [R1+0xad8] ;  /* 0x000ad800019c7983 */ /* 0x000f220000300800 */
[----:B------:R-:W-:-:S03]  /*69f60*/  LOP3.LUT R10, R179, 0xffff, RZ, 0xc0, !PT ;  /* 0x0000ffffb30a7812 */ /* 0x000fc600078ec0ff */
[----:B------:R-:W4:Y:S01]  /*69f70*/  LDL.LU R153, [R1+0x6bc] ;  /* 0x0006bc0001997983 */ /* 0x000f220000300800 */
[----:B------:R-:W-:Y:S02]  /*69f80*/  LOP3.LUT R24, R173, 0xffff, RZ, 0xc0, !PT ;  /* 0x0000ffffad187812 */ /* 0x000fe400078ec0ff */
[----:B------:R-:W-:Y:S02]  /*69f90*/  PRMT R90, R6, 0x3340, R90 ;  /* 0x00003340065a7816 */ /* 0x000fe4000000005a */
[----:B------:R-:W-:Y:S02]  /*69fa0*/  PRMT R63, R10, 0x3340, R63 ;  /* 0x000033400a3f7816 */ /* 0x000fe4000000003f */
[----:B------:R-:W-:Y:S02]  /*69fb0*/  PRMT R64, R24, 0x3340, R64 ;  /* 0x0000334018407816 */ /* 0x000fe40000000040 */
[----:B---3--:R-:W-:Y:S02]  /*69fc0*/  LOP3.LUT R8, R245, 0xffff, RZ, 0xc0, !PT ;  /* 0x0000fffff5087812 */ /* 0x008fe400078ec0ff */
[----:B------:R-:W3:Y:S01]  /*69fd0*/  LDL.LU R245, [R1+0x6b8] ;  /* 0x0006b80001f57983 */ /* 0x000ee20000300800 */
[----:B------:R-:W-:-:S03]  /*69fe0*/  LOP3.LUT R47, R121, 0xffff, RZ, 0xc0, !PT ;  /* 0x0000ffff792f7812 */ /* 0x000fc600078ec0ff */
[----:B------:R-:W3:Y:S01]  /*69ff0*/  LDL.LU R121, [R1+0x6ac] ;  /* 0x0006ac0001797983 */ /* 0x000ee20000300800 */
[----:B------:R-:W-:Y:S02]  /*6a000*/  LOP3.LUT R51, R120, 0xffff, RZ, 0xc0, !PT ;  /* 0x0000ffff78337812 */ /* 0x000fe400078ec0ff */
[----:B------:R-:W-:Y:S02]  /*6a010*/  LOP3.LUT R18, R95, 0xffff, RZ, 0xc0, !PT ;  /* 0x0000ffff5f127812 */ /* 0x000fe400078ec0ff */
[----:B------:R-:W-:Y:S02]  /*6a020*/  LOP3.LUT R9, R89, 0xffff, RZ, 0xc0, !PT ;  /* 0x0000ffff59097812 */ /* 0x000fe400078ec0ff */
[----:B------:R-:W-:Y:S02]  /*6a030*/  PRMT R120, R14, 0x3340, R18 ;  /* 0x000033400e787816 */ /* 0x000fe40000000012 */
[----:B------:R-:W-:Y:S02]  /*6a040*/  LOP3.LUT R48, R88, 0xffff, RZ, 0xc0, !PT ;  /* 0x0000ffff58307812 */ /* 0x000fe400078ec0ff */
[----:B------:R-:W-:-:S02]  /*6a050*/  PRMT R95, R8, 0x3340, R9 ;  /* 0x00003340085f7816 */ /* 0x000fc40000000009 */
[----:B------:R-:W-:Y:S02]  /*6a060*/  LOP3.LUT R52, R17, 0xffff, RZ, 0xc0, !PT ;  /* 0x0000ffff11347812 */ /* 0x000fe400078ec0ff */
[----:B-1----:R-:W-:Y:S01]  /*6a070*/  PRMT R14, R120, 0x5410, R96 ;  /* 0x00005410780e7816 */ /* 0x002fe20000000060 */
[----:B------:R-:W3:Y:S01]  /*6a080*/  LDL.LU R17, [R1+0x6a4] ;  /* 0x0006a40001117983 */ /* 0x000ee20000300800 */
[----:B------:R-:W-:Y:S02]  /*6a090*/  PRMT R88, R47, 0x3340, R48 ;  /* 0x000033402f587816 */ /* 0x000fe40000000030 */
[----:B------:R-:W-:Y:S01]  /*6a0a0*/  PRMT R89, R51, 0x3340, R52 ;  /* 0x0000334033597816 */ /* 0x000fe20000000034 */
[----:B------:R0:W-:Y:S01]  /*6a0b0*/  STL [R1+0x2cc], R15 ;  /* 0x0002cc0f01007387 */ /* 0x0001e20000100800 */
[----:B------:R-:W-:-:S03]  /*6a0c0*/  PRMT R16, R95, 0x5410, R90 ;  /* 0x000054105f107816 */ /* 0x000fc6000000005a */
[----:B------:R1:W-:Y:S01]  /*6a0d0*/  STL [R1+0x14c], R14 ;  /* 0x00014c0e01007387 */ /* 0x0003e20000100800 */
[----:B0-----:R-:W-:-:S03]  /*6a0e0*/  PRMT R15, R88, 0x5410, R63 ;  /* 0x00005410580f7816 */ /* 0x001fc6000000003f */
[----:B------:R-:W-:Y:S01]  /*6a0f0*/  STL [R1+0x154], R16 ;  /* 0x0001541001007387 */ /* 0x000fe20000100800 */
[----:B-1----:R-:W-:-:S03]  /*6a100*/  PRMT R14, R89, 0x5410, R64 ;  /* 0x00005410590e7816 */ /* 0x002fc60000000040 */
[----:B------:R-:W-:Y:S04]  /*6a110*/  STL [R1+0x158], R15 ;  /* 0x0001580f01007387 */ /* 0x000fe80000100800 */
[----:B------:R0:W-:Y:S04]  /*6a120*/  STL [R1+0x304], R14 ;  /* 0x0003040e01007387 */ /* 0x0001e80000100800 */
[----:B------:R-:W3:Y:S04]  /*6a130*/  LDL.LU R221, [R1+0xae4] ;  /* 0x000ae40001dd7983 */ /* 0x000ee80000300800 */
[----:B------:R-:W3:Y:S04]  /*6a140*/  LDL.LU R223, [R1+0xadc] ;  /* 0x000adc0001df7983 */ /* 0x000ee80000300800 */
[----:B------:R-:W3:Y:S01]  /*6a150*/  LDL.LU R201, [R1+0xad0] ;  /* 0x000ad00001c97983 */ /* 0x000ee20000300800 */
[----:B--2---:R-:W-:-:S03]  /*6a160*/  LOP3.LUT R63, R200, 0xffff, RZ, 0xc0, !PT ;  /* 0x0000ffffc83f7812 */ /* 0x004fc600078ec0ff */
[----:B------:R-:W2:Y:S04]  /*6a170*/  LDL.LU R202, [R1+0xacc] ;  /* 0x000acc0001ca7983 */ /* 0x000ea80000300800 */
[----:B------:R-:W2:Y:S01]  /*6a180*/  LDL.LU R199, [R1+0x6b0] ;  /* 0x0006b00001c77983 */ /* 0x000ea20000300800 */
[----:B----4-:R-:W-:-:S03]  /*6a190*/  LOP3.LUT R88, R252, 0xffff, RZ, 0xc0, !PT ;  /* 0x0000fffffc587812 */ /* 0x010fc600078ec0ff */
[----:B------:R-:W4:Y:S01]  /*6a1a0*/  LDL.LU R200, [R1+0x6a8] ;  /* 0x0006a80001c87983 */ /* 0x000f220000300800 */
[----:B------:R-:W-:-:S03]  /*6a1b0*/  LOP3.LUT R95, R249, 0xffff, RZ, 0xc0, !PT ;  /* 0x0000fffff95f7812 */ /* 0x000fc600078ec0ff */
[----:B------:R-:W4:Y:S04]  /*6a1c0*/  LDL.LU R252, [R1+0x6a0] ;  /* 0x0006a00001fc7983 */ /* 0x000f280000300800 */
[----:B------:R-:W4:Y:S01]  /*6a1d0*/  LDL.LU R249, [R1+0x698] ;  /* 0x0006980001f97983 */ /* 0x000f220000300800 */
[----:B------:R-:W-:Y:S02]  /*6a1e0*/  LOP3.LUT R171, R171, 0xffff, RZ, 0xc0, !PT ;  /* 0x0000ffffabab7812 */ /* 0x000fe400078ec0ff */
[----:B------:R-:W-:Y:S02]  /*6a1f0*/  LOP3.LUT R90, R165, 0xffff, RZ, 0xc0, !PT ;  /* 0x0000ffffa55a7812 */ /* 0x000fe400078ec0ff */
[----:B------:R-:W-:Y:S02]  /*6a200*/  LOP3.LUT R64, R153, 0xffff, RZ, 0xc0, !PT ;  /* 0x0000ffff99407812 */ /* 0x000fe400078ec0ff */
[----:B------:R-:W-:-:S02]  /*6a210*/  PRMT R140, R171, 0x3340, R140 ;  /* 0x00003340ab8c7816 */ /* 0x000fc4000000008c */
[----:B------:R-:W-:Y:S02]  /*6a220*/  PRMT R159, R63, 0x3340, R64 ;  /* 0x000033403f9f7816 */ /* 0x000fe40000000040 */
[----:B0-----:R-:W-:Y:S02]  /*6a230*/  LOP3.LUT R14, R163, 0xffff, RZ, 0xc0, !PT ;  /* 0x0000ffffa30e7812 */ /* 0x001fe400078ec0ff */
[----:B------:R-:W-:Y:S02]  /*6a240*/  LOP3.LUT R120, R156, 0xffff, RZ, 0xc0, !PT ;  /* 0x0000ffff9c787812 */ /* 0x000fe400078ec0ff */
[----:B------:R-:W-:Y:S02]  /*6a250*/  LOP3.LUT R157, R157, 0xffff, RZ, 0xc0, !PT ;  /* 0x0000ffff9d9d7812 */ /* 0x000fe400078ec0ff */
[----:B------:R-:W-:Y:S02]  /*6a260*/  PRMT R141, R90, 0x3340, R141 ;  /* 0x000033405a8d7816 */ /* 0x000fe4000000008d */
[----:B------:R-:W-:-:S02]  /*6a270*/  PRMT R15, R159, 0x5410, R140 ;  /* 0x000054109f0f7816 */ /* 0x000fc4000000008c */
[--C-:B------:R-:W-:Y:S02]  /*6a280*/  PRMT R153, R14, 0x3340, R1.reuse ;  /* 0x000033400e997816 */ /* 0x100fe40000000001 */
[----:B------:R-:W-:Y:S02]  /*6a290*/  PRMT R156, R157, 0x3340, R1 ;  /* 0x000033409d9c7816 */ /* 0x000fe40000000001 */
[----:B------:R-:W-:Y:S02]  /*6a2a0*/  LOP3.LUT R21, R21, 0xffff, RZ, 0xc0, !PT ;  /* 0x0000ffff15157812 */ /* 0x000fe400078ec0ff */
[----:B------:R-:W-:-:S04]  /*6a2b0*/  LOP3.LUT R7, R7, 0xffff, RZ, 0xc0, !PT ;  /* 0x0000ffff07077812 */ /* 0x000fc800078ec0ff */
[----:B------:R-:W-:Y:S02]  /*6a2c0*/  PRMT R166, R7, 0x3340, R1 ;  /* 0x0000334007a67816 */ /* 0x000fe40000000001 */
[----:B---3--:R-:W-:Y:S02]  /*6a2d0*/  LOP3.LUT R89, R245, 0xffff, RZ, 0xc0, !PT ;  /* 0x0000fffff5597812 */ /* 0x008fe400078ec0ff */
[----:B------:R-:W3:Y:S01]  /*6a2e0*/  LDL.LU R245, [R1+0xad4] ;  /* 0x000ad40001f57983 */ /* 0x000ee20000300800 */
[----:B------:R-:W-:Y:S02]  /*6a2f0*/  LOP3.LUT R96, R121, 0xffff, RZ, 0xc0, !PT ;  /* 0x0000ffff79607812 */ /* 0x000fe400078ec0ff */
[----:B------:R-:W-:Y:S02]  /*6a300*/  PRMT R161, R88, 0x3340, R89 ;  /* 0x0000334058a17816 */ /* 0x000fe40000000059 */
[----:B------:R-:W-:Y:S02]  /*6a310*/  PRMT R163, R95, 0x3340, R96 ;  /* 0x000033405fa37816 */ /* 0x000fe40000000060 */
[----:B------:R-:W-:-:S02]  /*6a320*/  PRMT R140, R161, 0x5410, R141 ;  /* 0x00005410a18c7816 */ /* 0x000fc4000000008d */
[----:B------:R-:W-:Y:S02]  /*6a330*/  PRMT R16, R163, 0x5410, R153 ;  /* 0x00005410a3107816 */ /* 0x000fe40000000099 */
[----:B------:R-:W-:Y:S02]  /*6a340*/  LOP3.LUT R121, R17, 0xffff, RZ, 0xc0, !PT ;  /* 0x0000ffff11797812 */ /* 0x000fe400078ec0ff */
[----:B------:R-:W3:Y:S02]  /*6a350*/  LDL.LU R17, [R1+0x69c] ;  /* 0x00069c0001117983 */ /* 0x000ee40000300800 */
[----:B------:R-:W-:Y:S02]  /*6a360*/  PRMT R164, R120, 0x3340, R121 ;  /* 0x0000334078a47816 */ /* 0x000fe40000000079 */
[----:B------:R0:W-:Y:S04]  /*6a370*/  STL [R1+0x31c], R15 ;  /* 0x00031c0f01007387 */ /* 0x0001e80000100800 */
[----:B------:R1:W-:Y:S01]  /*6a380*/  STL [R1+0x374], R140 ;  /* 0x0003748c01007387 */ /* 0x0003e20000100800 */
[----:B0-----:R-:W-:-:S03]  /*6a390*/  PRMT R15, R164, 0x5410, R156 ;  /* 0x00005410a40f7816 */ /* 0x001fc6000000009c */
[----:B------:R0:W-:Y:S04]  /*6a3a0*/  STL [R1+0x384], R16 ;  /* 0x0003841001007387 */ /* 0x0001e80000100800 */
[----:B------:R0:W-:Y:S01]  /*6a3b0*/  STL [R1+0x3c8], R15 ;  /* 0x0003c80f01007387 */ /* 0x0001e20000100800 */
[----:B-1----:R-:W-:Y:S02]  /*6a3c0*/  LOP3.LUT R140, R221, 0xffff, RZ, 0xc0, !PT ;  /* 0x0000ffffdd8c7812 */ /* 0x002fe400078ec0ff */
[----:B0-----:R-:W-:Y:S02]  /*6a3d0*/  LOP3.LUT R16, R19, 0xffff, RZ, 0xc0, !PT ;  /* 0x0000ffff13107812 */ /* 0x001fe400078ec0ff */
[----:B------:R-:W-:Y:S02]  /*6a3e0*/  LOP3.LUT R15, R155, 0xffff, RZ, 0xc0, !PT ;  /* 0x0000ffff9b0f7812 */ /* 0x000fe400078ec0ff */
[----:B------:R-:W-:-:S02]  /*6a3f0*/  LOP3.LUT R153, R223, 0xffff, RZ, 0xc0, !PT ;  /* 0x0000ffffdf997812 */ /* 0x000fc400078ec0ff */
[----:B------:R-:W-:Y:S02]  /*6a400*/  LOP3.LUT R159, R201, 0xffff, RZ, 0xc0, !PT ;  /* 0x0000ffffc99f7812 */ /* 0x000fe400078ec0ff */
[----:B------:R-:W-:Y:S02]  /*6a410*/  PRMT R19, R15, 0x3340, R1 ;  /* 0x000033400f137816 */ /* 0x000fe40000000001 */
[----:B--2---:R-:W-:Y:S02]  /*6a420*/  LOP3.LUT R163, R202, 0xffff, RZ, 0xc0, !PT ;  /* 0x0000ffffcaa37812 */ /* 0x004fe400078ec0ff */
[----:B------:R-:W-:Y:S02]  /*6a430*/  LOP3.LUT R141, R199, 0xffff, RZ, 0xc0, !PT ;  /* 0x0000ffffc78d7812 */ /* 0x000fe400078ec0ff */
[----:B----4-:R-:W-:Y:S02]  /*6a440*/  LOP3.LUT R156, R200, 0xffff, RZ, 0xc0, !PT ;  /* 0x0000ffffc89c7812 */ /* 0x010fe400078ec0ff */
[----:B------:R-:W-:-:S02]  /*6a450*/  PRMT R167, R140, 0x3340, R141 ;  /* 0x000033408ca77816 */ /* 0x000fc4000000008d */
[----:B------:R-:W-:Y:S02]  /*6a460*/  LOP3.LUT R161, R252, 0xffff, RZ, 0xc0, !PT ;  /* 0x0000fffffca17812 */ /* 0x000fe400078ec0ff */
[--C-:B------:R-:W-:Y:S02]  /*6a470*/  PRMT R155, R21, 0x3340, R1.reuse ;  /* 0x00003340159b7816 */ /* 0x100fe40000000001 */
[----:B------:R-:W-:Y:S02]  /*6a480*/  LOP3.LUT R164, R249, 0xffff, RZ, 0xc0, !PT ;  /* 0x0000fffff9a47812 */ /* 0x000fe400078ec0ff */
[----:B------:R-:W-:Y:S02]  /*6a490*/  PRMT R168, R153, 0x3340, R156 ;  /* 0x0000334099a87816 */ /* 0x000fe4000000009c */
[----:B------:R-:W-:Y:S02]  /*6a4a0*/  PRMT R165, R16, 0x3340, R1 ;  /* 0x0000334010a57816 */ /* 0x000fe40000000001 */
[----:B------:R-:W-:-:S02]  /*6a4b0*/  PRMT R169, R159, 0x3340, R161 ;  /* 0x000033409fa97816 */ /* 0x000fc400000000a1 */
[----:B------:R-:W-:Y:S02]  /*6a4c0*/  PRMT R170, R163, 0x3340, R164 ;  /* 0x00003340a3aa7816 */ /* 0x000fe400000000a4 */
[----:B------:R-:W-:Y:S02]  /*6a4d0*/  PRMT R167, R167, 0x5410, R19 ;  /* 0x00005410a7a77816 */ /* 0x000fe40000000013 */
[----:B------:R-:W-:Y:S02]  /*6a4e0*/  PRMT R19, R168, 0x5410, R155 ;  /* 0x00005410a8137816 */ /* 0x000fe4000000009b */
[----:B------:R-:W-:Y:S02]  /*6a4f0*/  PRMT R155, R169, 0x5410, R165 ;  /* 0x00005410a99b7816 */ /* 0x000fe400000000a5 */
[----:B------:R-:W-:Y:S01]  /*6a500*/  PRMT R165, R170, 0x5410, R166 ;  /* 0x00005410aaa57816 */ /* 0x000fe200000000a6 */
[----:B------:R-:W-:Y:S04]  /*6a510*/  STL [R1+0x3cc], R167 ;  /* 0x0003cca701007387 */ /* 0x000fe80000100800 */
[----:B------:R3:W-:Y:S04]  /*6a520*/  STL [R1+0x410], R19 ;  /* 0x0004101301007387 */ /* 0x0007e80000100800 */
[----:B------:R0:W-:Y:S04]  /*6a530*/  STL [R1+0x418], R155 ;  /* 0x0004189b01007387 */ /* 0x0001e80000100800 */
[----:B------:R1:W-:Y:S04]  /*6a540*/  STL [R1+0x420], R165 ;  /* 0x000420a501007387 */ /* 0x0003e80000100800 */
[----:B------:R-:W2:Y:S01]  /*6a550*/  LDL.LU R200, [R1] ;  /* 0x0000000001c87983 */ /* 0x000ea20000300800 */
[----:B------:R-:W-:-:S02]  /*6a560*/  SHF.R.U32.HI R217, RZ, 0x8, R217 ;  /* 0x00000008ffd97819 */ /* 0x000fc400000116d9 */
[----:B------:R-:W-:Y:S02]  /*6a570*/  SHF.R.U32.HI R218, RZ, 0x8, R218 ;  /* 0x00000008ffda7819 */ /* 0x000fe400000116da */
[----:B------:R-:W-:Y:S02]  /*6a580*/  LOP3.LUT R217, R217, 0xffff, RZ, 0xc0, !PT ;  /* 0x0000ffffd9d97812 */ /* 0x000fe400078ec0ff */
[----:B------:R-:W-:Y:S02]  /*6a590*/  LOP3.LUT R218, R218, 0xffff, RZ, 0xc0, !PT ;  /* 0x0000ffffdada7812 */ /* 0x000fe400078ec0ff */
[----:B------:R-:W-:Y:S02]  /*6a5a0*/  SHF.R.U32.HI R150, RZ, 0x8, R150 ;  /* 0x00000008ff967819 */ /* 0x000fe40000011696 */
[----:B------:R-:W-:Y:S02]  /*6a5b0*/  SHF.R.U32.HI R151, RZ, 0x8, R151 ;  /* 0x00000008ff977819 */ /* 0x000fe40000011697 */
[----:B------:R-:W-:-:S02]  /*6a5c0*/  LOP3.LUT R150, R150, 0xffff, RZ, 0xc0, !PT ;  /* 0x0000ffff96967812 */ /* 0x000fc400078ec0ff */
[----:B------:R-:W-:-:S04]  /*6a5d0*/  LOP3.LUT R151, R151, 0xffff, RZ, 0xc0, !PT ;  /* 0x0000ffff97977812 */ /* 0x000fc800078ec0ff */
[----:B------:R-:W-:Y:S02]  /*6a5e0*/  PRMT R249, R150, 0x3340, R151 ;  /* 0x0000334096f97816 */ /* 0x000fe40000000097 */
[----:B------:R-:W-:-:S04]  /*6a5f0*/  SHF.R.U32.HI R150, RZ, 0x8, R208 ;  /* 0x00000008ff967819 */ /* 0x000fc800000116d0 */
[----:B------:R-:W-:Y:S02]  /*6a600*/  LOP3.LUT R150, R150, 0xffff, RZ, 0xc0, !PT ;  /* 0x0000ffff96967812 */ /* 0x000fe400078ec0ff */
[----:B---3--:R-:W-:Y:S02]  /*6a610*/  LOP3.LUT R19, R245, 0xffff, RZ, 0xc0, !PT ;  /* 0x0000fffff5137812 */ /* 0x008fe400078ec0ff */
[----:B0-----:R-:W-:Y:S02]  /*6a620*/  LOP3.LUT R155, R17, 0xffff, RZ, 0xc0, !PT ;  /* 0x0000ffff119b7812 */ /* 0x001fe400078ec0ff */
[----:B------:R-:W-:Y:S02]  /*6a630*/  LOP3.LUT R17, R5, 0xffff, RZ, 0xc0, !PT ;  /* 0x0000ffff05117812 */ /* 0x000fe400078ec0ff */
[----:B-1----:R-:W-:Y:S02]  /*6a640*/  PRMT R165, R19, 0x3340, R155 ;  /* 0x0000334013a57816 */ /* 0x002fe4000000009b */
[----:B------:R-:W-:-:S04]  /*6a650*/  PRMT R5, R17, 0x3340, R1 ;  /* 0x0000334011057816 */ /* 0x000fc80000000001 */
[----:B------:R-:W-:-:S05]  /*6a660*/  PRMT R5, R165, 0x5410, R5 ;  /* 0x00005410a5057816 */ /* 0x000fca0000000005 */
[----:B------:R0:W-:Y:S02]  /*6a670*/  STL [R1+0x424], R5 ;  /* 0x0004240501007387 */ /* 0x0001e40000100800 */
[----:B0-----:R-:W-:-:S05]  /*6a680*/  PRMT R5, R217, 0x3340, R218 ;  /* 0x00003340d9057816 */ /* 0x001fca00000000da */
[----:B------:R0:W-:Y:S02]  /*6a690*/  STL [R1+0xf4], R5 ;  /* 0x0000f40501007387 */ /* 0x0001e40000100800 */
[----:B0-----:R-:W-:-:S04]  /*6a6a0*/  SHF.R.U32.HI R5, RZ, 0x8, R206 ;  /* 0x00000008ff057819 */ /* 0x001fc800000116ce */
[----:B------:R-:W-:-:S04]  /*6a6b0*/  LOP3.LUT R5, R5, 0xffff, RZ, 0xc0, !PT ;  /* 0x0000ffff05057812 */ /* 0x000fc800078ec0ff */
[----:B------:R-:W-:Y:S02]  /*6a6c0*/  PRMT R5, R5, 0x3340, R150 ;  /* 0x0000334005057816 */ /* 0x000fe40000000096 */
[----:B--2---:R-:W-:Y:S02]  /*6a6d0*/  SHF.R.U32.HI R242, RZ, 0x8, R200 ;  /* 0x00000008fff27819 */ /* 0x004fe400000116c8 */
[----:B------:R-:W2:Y:S04]  /*6a6e0*/  LDL.LU R200, [R1+0x8] ;  /* 0x0000080001c87983 */ /* 0x000ea80000300800 */
[----:B------:R-:W3:Y:S04]  /*6a6f0*/  LDL.LU R201, [R1+0x4] ;  /* 0x0000040001c97983 */ /* 0x000ee80000300800 */
[----:B------:R2:W-:Y:S04]  /*6a700*/  STL [R1+0x58], R5 ;  /* 0x0000580501007387 */ /* 0x0005e80000100800 */
[----:B------:R-:W4:Y:S04]  /*6a710*/  LDL.LU R202, [R1+0x14] ;  /* 0x0000140001ca7983 */ /* 0x000f280000300800 */
[----:B------:R-:W3:Y:S01]  /*6a720*/  LDL.LU R199, [R1+0xc] ;  /* 0x00000c0001c77983 */ /* 0x000ee20000300800 */
[----:B------:R-:W-:-:S02]  /*6a730*/  SHF.R.U32.HI R19, RZ, 0x8, R19 ;  /* 0x00000008ff137819 */ /* 0x000fc40000011613 */
[----:B------:R-:W-:Y:S02]  /*6a740*/  SHF.R.U32.HI R155, RZ, 0x8, R155 ;  /* 0x00000008ff9b7819 */ /* 0x000fe4000001169b */
[----:B------:R-:W-:Y:S02]  /*6a750*/  LOP3.LUT R19, R19, 0xffff, RZ, 0xc0, !PT ;  /* 0x0000ffff13137812 */ /* 0x000fe400078ec0ff */
[----:B------:R-:W-:Y:S02]  /*6a760*/  LOP3.LUT R155, R155, 0xffff, RZ, 0xc0, !PT ;  /* 0x0000ffff9b9b7812 */ /* 0x000fe400078ec0ff */
[----:B--2---:R-:W-:Y:S02]  /*6a770*/  SHF.R.U32.HI R5, RZ, 0x8, R200 ;  /* 0x00000008ff057819 */ /* 0x004fe400000116c8 */
[----:B------:R-:W2:Y:S02]  /*6a780*/  LDL.LU R200, [R1+0x10] ;  /* 0x0000100001c87983 */ /* 0x000ea40000300800 */
[----:B------:R-:W-:-:S04]  /*6a790*/  LOP3.LUT R5, R5, 0xffff, RZ, 0xc0, !PT ;  /* 0x0000ffff05057812 */ /* 0x000fc800078ec0ff */
[----:B------:R-:W-:Y:S02]  /*6a7a0*/  PRMT R235, R5, 0x3340, R1 ;  /* 0x0000334005eb7816 */ /* 0x000fe40000000001 */
[----:B------:R-:W-:Y:S02]  /*6a7b0*/  PRMT R5, R19, 0x3340, R155 ;  /* 0x0000334013057816 */ /* 0x000fe4000000009b */
[----:B----4-:R-:W-:-:S03]  /*6a7c0*/  SHF.R.U32.HI R226, RZ, 0x8, R202 ;  /* 0x00000008ffe27819 */ /* 0x010fc600000116ca */
[----:B------:R0:W-:Y:S01]  /*6a7d0*/  STL [R1+0x50], R5 ;  /* 0x0000500501007387 */ /* 0x0001e20000100800 */
[----:B---3--:R-:W-:Y:S02]  /*6a7e0*/  SHF.R.U32.HI R227, RZ, 0x8, R199 ;  /* 0x00000008ffe37819 */ /* 0x008fe400000116c7 */
[----:B0-----:R-:W-:Y:S02]  /*6a7f0*/  SHF.R.U32.HI R5, RZ, 0x8, R201 ;  /* 0x00000008ff057819 */ /* 0x001fe400000116c9 */
[----:B------:R-:W3:Y:S04]  /*6a800*/  LDL.LU R201, [R1+0x24] ;  /* 0x0000240001c97983 */ /* 0x000ee80000300800 */
[----:B------:R-:W4:Y:S04]  /*6a810*/  LDL.LU R202, [R1+0x20] ;  /* 0x0000200001ca7983 */ /* 0x000f280000300800 */
[----:B------:R-:W3:Y:S01]  /*6a820*/  LDL.LU R199, [R1+0x1c] ;  /* 0x00001c0001c77983 */ /* 0x000ee20000300800 */
[----:B------:R-:W-:-:S02]  /*6a830*/  SHF.R.U32.HI R139, RZ, 0x8, R139 ;  /* 0x00000008ff8b7819 */ /* 0x000fc4000001168b */
[----:B------:R-:W-:Y:S02]  /*6a840*/  LOP3.LUT R5, R5, 0xffff, RZ, 0xc0, !PT ;  /* 0x0000ffff05057812 */ /* 0x000fe400078ec0ff */
[----:B------:R-:W-:-:S04]  /*6a850*/  LOP3.LUT R139, R139, 0xffff, RZ, 0xc0, !PT ;  /* 0x0000ffff8b8b7812 */ /* 0x000fc800078ec0ff */
[----:B------:R-:W-:Y:S02]  /*6a860*/  PRMT R230, R5, 0x3340, R139 ;  /* 0x0000334005e67816 */ /* 0x000fe4000000008b */
[----:B------:R-:W-:Y:S02]  /*6a870*/  SHF.R.U32.HI R228, RZ, 0x8, R7 ;  /* 0x00000008ffe47819 */ /* 0x000fe40000011607 */
[----:B--2---:R-:W-:Y:S02]  /*6a880*/  SHF.R.U32.HI R5, RZ, 0x8, R200 ;  /* 0x00000008ff057819 */ /* 0x004fe400000116c8 */
[----:B------:R-:W2:Y:S01]  /*6a890*/  LDL.LU R200, [R1+0x18] ;  /* 0x0000180001c87983 */ /* 0x000ea20000300800 */
[----:B----4-:R-:W-:-:S03]  /*6a8a0*/  SHF.R.U32.HI R19, RZ, 0x8, R202 ;  /* 0x00000008ff137819 */ /* 0x010fc600000116ca */
[----:B------:R-:W4:Y:S01]  /*6a8b0*/  LDL.LU R202, [R1+0x12c] ;  /* 0x00012c0001ca7983 */ /* 0x000f220000300800 */
[----:B---3--:R-:W-:-:S03]  /*6a8c0*/  SHF.R.U32.HI R7, RZ, 0x8, R199 ;  /* 0x00000008ff077819 */ /* 0x008fc600000116c7 */
[----:B------:R-:W3:Y:S01]  /*6a8d0*/  LDL.LU R199, [R1+0x128] ;  /* 0x0001280001c77983 */ /* 0x000ee20000300800 */
[----:B------:R-:W-:Y:S02]  /*6a8e0*/  SHF.R.U32.HI R132, RZ, 0x8, R132 ;  /* 0x00000008ff847819 */ /* 0x000fe40000011684 */
[----:B------:R-:W-:Y:S02]  /*6a8f0*/  SHF.R.U32.HI R134, RZ, 0x8, R134 ;  /* 0x00000008ff867819 */ /* 0x000fe40000011686 */
[----:B------:R-:W-:Y:S02]  /*6a900*/  LOP3.LUT R132, R132, 0xffff, RZ, 0xc0, !PT ;  /* 0x0000ffff84847812 */ /* 0x000fe400078ec0ff */
[----:B------:R-:W-:Y:S02]  /*6a910*/  LOP3.LUT R134, R134, 0xffff, RZ, 0xc0, !PT ;  /* 0x0000ffff86867812 */ /* 0x000fe400078ec0ff */
[----:B------:R-:W-:Y:S02]  /*6a920*/  LOP3.LUT R226, R226, 0xffff, RZ, 0xc0, !PT ;  /* 0x0000ffffe2e27812 */ /* 0x000fe400078ec0ff */
[----:B------:R-:W-:-:S02]  /*6a930*/  PRMT R224, R132, 0x3340, R134 ;  /* 0x0000334084e07816 */ /* 0x000fc40000000086 */
[----:B------:R-:W-:Y:S02]  /*6a940*/  LOP3.LUT R5, R5, 0xffff, RZ, 0xc0, !PT ;  /* 0x0000ffff05057812 */ /* 0x000fe400078ec0ff */
[----:B------:R-:W-:Y:S02]  /*6a950*/  SHF.R.U32.HI R220, RZ, 0x8, R201 ;  /* 0x00000008ffdc7819 */ /* 0x000fe400000116c9 */
[----:B------:R-:W-:Y:S02]  /*6a960*/  SHF.R.U32.HI R124, RZ, 0x8, R124 ;  /* 0x00000008ff7c7819 */ /* 0x000fe4000001167c */
[----:B------:R-:W-:Y:S02]  /*6a970*/  SHF.R.U32.HI R126, RZ, 0x8, R126 ;  /* 0x00000008ff7e7819 */ /* 0x000fe4000001167e */
[----:B------:R-:W-:Y:S02]  /*6a980*/  PRMT R226, R226, 0x3340, R5 ;  /* 0x00003340e2e27816 */ /* 0x000fe40000000005 */
[----:B------:R-:W-:-:S02]  /*6a990*/  LOP3.LUT R19, R19, 0xffff, RZ, 0xc0, !PT ;  /* 0x0000ffff13137812 */ /* 0x000fc400078ec0ff */
[----:B------:R-:W-:Y:S02]  /*6a9a0*/  LOP3.LUT R220, R220, 0xffff, RZ, 0xc0, !PT ;  /* 0x0000ffffdcdc7812 */ /* 0x000fe400078ec0ff */
[----:B------:R-:W-:Y:S02]  /*6a9b0*/  LOP3.LUT R7, R7, 0xffff, RZ, 0xc0, !PT ;  /* 0x0000ffff07077812 */ /* 0x000fe400078ec0ff */
[----:B------:R-:W-:Y:S02]  /*6a9c0*/  SHF.R.U32.HI R218, RZ, 0x8, R136 ;  /* 0x00000008ffda7819 */ /* 0x000fe40000011688 */
[----:B------:R-:W-:Y:S02]  /*6a9d0*/  SHF.R.U32.HI R5, RZ, 0x8, R137 ;  /* 0x00000008ff057819 */ /* 0x000fe40000011689 */
[----:B------:R-:W-:Y:S02]  /*6a9e0*/  LOP3.LUT R124, R124, 0xffff, RZ, 0xc0, !PT ;  /* 0x0000ffff7c7c7812 */ /* 0x000fe400078ec0ff */
[----:B------:R-:W-:-:S02]  /*6a9f0*/  LOP3.LUT R126, R126, 0xffff, RZ, 0xc0, !PT ;  /* 0x0000ffff7e7e7812 */ /* 0x000fc400078ec0ff */
[----:B------:R-:W-:Y:S02]  /*6aa00*/  PRMT R220, R220, 0x3340, R7 ;  /* 0x00003340dcdc7816 */ /* 0x000fe40000000007 */
[----:B------:R-:W-:Y:S02]  /*6aa10*/  LOP3.LUT R218, R218, 0xffff, RZ, 0xc0, !PT ;  /* 0x0000ffffdada7812 */ /* 0x000fe400078ec0ff */
[----:B------:R-:W-:Y:S02]  /*6aa20*/  LOP3.LUT R5, R5, 0xffff, RZ, 0xc0, !PT ;  /* 0x0000ffff05057812 */ /* 0x000fe400078ec0ff */
[----:B------:R-:W-:Y:S02]  /*6aa30*/  PRMT R7, R124, 0x3340, R126 ;  /* 0x000033407c077816 */ /* 0x000fe4000000007e */
[----:B------:R-:W-:Y:S02]  /*6aa40*/  PRMT R218, R218, 0x3340, R5 ;  /* 0x00003340dada7816 */ /* 0x000fe40000000005 */
[----:B--2---:R-:W-:-:S02]  /*6aa50*/  SHF.R.U32.HI R132, RZ, 0x8, R200 ;  /* 0x00000008ff847819 */ /* 0x004fc400000116c8 */
[----:B------:R-:W2:Y:S02]  /*6aa60*/  LDL.LU R200, [R1+0x108] ;  /* 0x0001080001c87983 */ /* 0x000ea40000300800 */
[----:B------:R-:W-:Y:S02]  /*6aa70*/  LOP3.LUT R132, R132, 0xffff, RZ, 0xc0, !PT ;  /* 0x0000ffff84847812 */ /* 0x000fe400078ec0ff */
[----:B------:R-:W2:Y:S02]  /*6aa80*/  LDL.LU R201, [R1+0x124] ;  /* 0x0001240001c97983 */ /* 0x000ea40000300800 */
[----:B------:R-:W-:-:S05]  /*6aa90*/  PRMT R19, R19, 0x3340, R132 ;  /* 0x0000334013137816 */ /* 0x000fca0000000084 */
[----:B------:R-:W-:Y:S04]  /*6aaa0*/  STL [R1+0x4c], R19 ;  /* 0x00004c1301007387 */ /* 0x000fe80000100800 */
[----:B------:R3:W-:Y:S01]  /*6aab0*/  STL [R1+0x28], R7 ;  /* 0x0000280701007387 */ /* 0x0007e20000100800 */
[----:B----4-:R-:W-:-:S03]  /*6aac0*/  SHF.R.U32.HI R5, RZ, 0x8, R202 ;  /* 0x00000008ff057819 */ /* 0x010fc600000116ca */
[----:B------:R-:W4:Y:S01]  /*6aad0*/  LDL.LU R202, [R1+0x138] ;  /* 0x0001380001ca7983 */ /* 0x000f220000300800 */
[----:B---3--:R-:W-:-:S03]  /*6aae0*/  SHF.R.U32.HI R7, RZ, 0x8, R199 ;  /* 0x00000008ff077819 */ /* 0x008fc600000116c7 */
[----:B------:R-:W3:Y:S01]  /*6aaf0*/  LDL.LU R199, [R1+0x134] ;  /* 0x0001340001c77983 */ /* 0x000ee20000300800 */
[----:B------:R-:W-:Y:S02]  /*6ab00*/  LOP3.LUT R5, R5, 0xffff, RZ, 0xc0, !PT ;  /* 0x0000ffff05057812 */ /* 0x000fe400078ec0ff */
[----:B------:R-:W-:Y:S02]  /*6ab10*/  LOP3.LUT R7, R7, 0xffff, RZ, 0xc0, !PT ;  /* 0x0000ffff07077812 */ /* 0x000fe400078ec0ff */
[----:B------:R-:W-:Y:S02]  /*6ab20*/  SHF.R.U32.HI R248, RZ, 0x8, R214 ;  /* 0x00000008fff87819 */ /* 0x000fe400000116d6 */
[----:B------:R-:W-:Y:S02]  /*6ab30*/  PRMT R214, R5, 0x3340, R7 ;  /* 0x0000334005d67816 */ /* 0x000fe40000000007 */
[----:B------:R-:W-:Y:S02]  /*6ab40*/  SHF.R.U32.HI R159, RZ, 0x8, R159 ;  /* 0x00000008ff9f7819 */ /* 0x000fe4000001169f */
[----:B------:R-:W-:-:S02]  /*6ab50*/  SHF.R.U32.HI R7, RZ, 0x8, R161 ;  /* 0x00000008ff077819 */ /* 0x000fc400000116a1 */
[----:B------:R-:W-:Y:S02]  /*6ab60*/  LOP3.LUT R159, R159, 0xffff, RZ, 0xc0, !PT ;  /* 0x0000ffff9f9f7812 */ /* 0x000fe400078ec0ff */
[----:B------:R-:W-:-:S04]  /*6ab70*/  LOP3.LUT R7, R7, 0xffff, RZ, 0xc0, !PT ;  /* 0x0000ffff07077812 */ /* 0x000fc800078ec0ff */
[----:B------:R-:W-:Y:S02]  /*6ab80*/  PRMT R7, R159, 0x3340, R7 ;  /* 0x000033409f077816 */ /* 0x000fe40000000007 */
[----:B--2---:R-:W-:Y:S02]  /*6ab90*/  SHF.R.U32.HI R19, RZ, 0x8, R200 ;  /* 0x00000008ff137819 */ /* 0x004fe400000116c8 */
[----:B------:R-:W2:Y:S04]  /*6aba0*/  LDL.LU R200, [R1+0x130] ;  /* 0x0001300001c87983 */ /* 0x000ea80000300800 */
[----:B------:R3:W-:Y:S02]  /*6abb0*/  STL [R1+0x24], R7 ;  /* 0x0000240701007387 */ /* 0x0007e40000100800 */
[----:B---3--:R-:W-:-:S02]  /*6abc0*/  SHF.R.U32.HI R7, RZ, 0x8, R199 ;  /* 0x00000008ff077819 */ /* 0x008fc400000116c7 */
[----:B------:R-:W3:Y:S04]  /*6abd0*/  LDL.LU R199, [R1+0x164] ;  /* 0x0001640001c77983 */ /* 0x000ee80000300800 */
[----:B------:R-:W4:Y:S04]  /*6abe0*/  LDL.LU R172, [R1+0x15c] ;  /* 0x00015c0001ac7983 */ /* 0x000f280000300800 */
[----:B------:R-:W2:Y:S01]  /*6abf0*/  LDL.LU R178, [R1+0x178] ;  /* 0x0001780001b27983 */ /* 0x000ea20000300800 */
[----:B------:R-:W-:-:S03]  /*6ac00*/  SHF.R.U32.HI R213, RZ, 0x8, R213 ;  /* 0x00000008ffd57819 */ /* 0x000fc600000116d5 */
[----:B------:R-:W3:Y:S01]  /*6ac10*/  LDL.LU R175, [R1+0x174] ;  /* 0x0001740001af7983 */ /* 0x000ee20000300800 */
[----:B------:R-:W-:-:S03]  /*6ac20*/  LOP3.LUT R213, R213, 0xffff, RZ, 0xc0, !PT ;  /* 0x0000ffffd5d57812 */ /* 0x000fc600078ec0ff */
[----:B------:R-:W3:Y:S01]  /*6ac30*/  LDL.LU R176, [R1+0x170] ;  /* 0x0001700001b07983 */ /* 0x000ee20000300800 */
[----:B------:R-:W-:Y:S02]  /*6ac40*/  LOP3.LUT R19, R19, 0xffff, RZ, 0xc0, !PT ;  /* 0x0000ffff13137812 */ /* 0x000fe400078ec0ff */
[--C-:B------:R-:W-:Y:S01]  /*6ac50*/  PRMT R245, R213, 0x3340, R1.reuse ;  /* 0x00003340d5f57816 */ /* 0x100fe20000000001 */
[----:B------:R-:W3:Y:S01]  /*6ac60*/  LDL.LU R174, [R1+0x16c] ;  /* 0x00016c0001ae7983 */ /* 0x000ee20000300800 */
[----:B------:R-:W-:Y:S02]  /*6ac70*/  PRMT R213, R19, 0x3340, R1 ;  /* 0x0000334013d57816 */ /* 0x000fe40000000001 */
[----:B------:R-:W-:Y:S02]  /*6ac80*/  SHF.R.U32.HI R182, RZ, 0x8, R182 ;  /* 0x00000008ffb67819 */ /* 0x000fe400000116b6 */
[----:B------:R-:W-:Y:S02]  /*6ac90*/  SHF.R.U32.HI R204, RZ, 0x8, R204 ;  /* 0x00000008ffcc7819 */ /* 0x000fe400000116cc */
[----:B------:R-:W-:-:S02]  /*6aca0*/  SHF.R.U32.HI R5, RZ, 0x8, R201 ;  /* 0x00000008ff057819 */ /* 0x000fc400000116c9 */
[----:B------:R-:W-:Y:S02]  /*6acb0*/  SHF.R.U32.HI R194, RZ, 0x8, R194 ;  /* 0x00000008ffc27819 */ /* 0x000fe400000116c2 */
[----:B------:R-:W-:Y:S02]  /*6acc0*/  LOP3.LUT R182, R182, 0xffff, RZ, 0xc0, !PT ;  /* 0x0000ffffb6b67812 */ /* 0x000fe400078ec0ff */
[----:B------:R-:W-:Y:S02]  /*6acd0*/  LOP3.LUT R204, R204, 0xffff, RZ, 0xc0, !PT ;  /* 0x0000ffffcccc7812 */ /* 0x000fe400078ec0ff */
[----:B------:R-:W-:Y:S02]  /*6ace0*/  LOP3.LUT R5, R5, 0xffff, RZ, 0xc0, !PT ;  /* 0x0000ffff05057812 */ /* 0x000fe400078ec0ff */
[----:B------:R-:W-:Y:S02]  /*6acf0*/  LOP3.LUT R194, R194, 0xffff, RZ, 0xc0, !PT ;  /* 0x0000ffffc2c27812 */ /* 0x000fe400078ec0ff */
[----:B------:R-:W-:-:S02]  /*6ad00*/  PRMT R246, R182, 0x3340, R204 ;  /* 0x00003340b6f67816 */ /* 0x000fc400000000cc */
[----:B------:R-:W-:Y:S02]  /*6ad10*/  PRMT R208, R5, 0x3340, R194 ;  /* 0x0000334005d07816 */ /* 0x000fe400000000c2 */
[----:B------:R-:W-:Y:S02]  /*6ad20*/  SHF.R.U32.HI R204, RZ, 0x8, R118 ;  /* 0x00000008ffcc7819 */ /* 0x000fe40000011676 */
[----:B------:R-:W-:Y:S02]  /*6ad30*/  SHF.R.U32.HI R5, RZ, 0x8, R119 ;  /* 0x00000008ff057819 */ /* 0x000fe40000011677 */
[----:B----4-:R-:W-:Y:S02]  /*6ad40*/  SHF.R.U32.HI R19, RZ, 0x8, R172 ;  /* 0x00000008ff137819 */ /* 0x010fe400000116ac */
[----:B------:R-:W4:Y:S01]  /*6ad50*/  LDL.LU R172, [R1+0x168] ;  /* 0x0001680001ac7983 */ /* 0x000f220000300800 */
[----:B------:R-:W-:Y:S02]  /*6ad60*/  LOP3.LUT R204, R204, 0xffff, RZ, 0xc0, !PT ;  /* 0x0000ffffcccc7812 */ /* 0x000fe400078ec0ff */
[----:B------:R-:W-:-:S02]  /*6ad70*/  LOP3.LUT R5, R5, 0xffff, RZ, 0xc0, !PT ;  /* 0x0000ffff05057812 */ /* 0x000fc400078ec0ff */
[----:B------:R-:W-:Y:S02]  /*6ad80*/  SHF.R.U32.HI R197, RZ, 0x8, R197 ;  /* 0x00000008ffc57819 */ /* 0x000fe400000116c5 */
[----:B------:R-:W-:Y:S02]  /*6ad90*/  PRMT R204, R204, 0x3340, R5 ;  /* 0x00003340cccc7816 */ /* 0x000fe40000000005 */
[----:B------:R-:W-:Y:S02]  /*6ada0*/  SHF.R.U32.HI R5, RZ, 0x8, R196 ;  /* 0x00000008ff057819 */ /* 0x000fe400000116c4 */
[----:B------:R-:W-:Y:S02]  /*6adb0*/  LOP3.LUT R197, R197, 0xffff, RZ, 0xc0, !PT ;  /* 0x0000ffffc5c57812 */ /* 0x000fe400078ec0ff */
[----:B------:R-:W-:Y:S02]  /*6adc0*/  LOP3.LUT R5, R5, 0xffff, RZ, 0xc0, !PT ;  /* 0x0000ffff05057812 */ /* 0x000fe400078ec0ff */
[----:B------:R-:W-:-:S02]  /*6add0*/  SHF.R.U32.HI R184, RZ, 0x8, R184 ;  /* 0x00000008ffb87819 */ /* 0x000fc400000116b8 */
[----:B------:R-:W-:Y:S02]  /*6ade0*/  SHF.R.U32.HI R207, RZ, 0x8, R207 ;  /* 0x00000008ffcf7819 */ /* 0x000fe400000116cf */
[----:B------:R-:W-:Y:S02]  /*6adf0*/  PRMT R197, R197, 0x3340, R5 ;  /* 0x00003340c5c57816 */ /* 0x000fe40000000005 */
[----:B------:R-:W-:Y:S02]  /*6ae00*/  LOP3.LUT R184, R184, 0xffff, RZ, 0xc0, !PT ;  /* 0x0000ffffb8b87812 */ /* 0x000fe400078ec0ff */
[----:B------:R-:W-:Y:S02]  /*6ae10*/  LOP3.LUT R207, R207, 0xffff, RZ, 0xc0, !PT ;  /* 0x0000ffffcfcf7812 */ /* 0x000fe400078ec0ff */
[----:B--2---:R-:W-:Y:S02]  /*6ae20*/  SHF.R.U32.HI R5, RZ, 0x8, R178 ;  /* 0x00000008ff057819 */ /* 0x004fe400000116b2 */
[----:B------:R-:W-:-:S02]  /*6ae30*/  SHF.R.U32.HI R111, RZ, 0x8, R111 ;  /* 0x00000008ff6f7819 */ /* 0x000fc4000001166f */
[----:B------:R-:W-:Y:S02]  /*6ae40*/  SHF.R.U32.HI R113, RZ, 0x8, R113 ;  /* 0x00000008ff717819 */ /* 0x000fe40000011671 */
[----:B------:R-:W-:Y:S02]  /*6ae50*/  PRMT R240, R184, 0x3340, R207 ;  /* 0x00003340b8f07816 */ /* 0x000fe400000000cf */
[----:B------:R-:W-:Y:S02]  /*6ae60*/  LOP3.LUT R5, R5, 0xffff, RZ, 0xc0, !PT ;  /* 0x0000ffff05057812 */ /* 0x000fe400078ec0ff */
[----:B------:R-:W-:Y:S02]  /*6ae70*/  SHF.R.U32.HI R219, RZ, 0x8, R219 ;  /* 0x00000008ffdb7819 */ /* 0x000fe400000116db */
[----:B------:R-:W-:Y:S02]  /*6ae80*/  SHF.R.U32.HI R207, RZ, 0x8, R202 ;  /* 0x00000008ffcf7819 */ /* 0x000fe400000116ca */
[----:B------:R-:W-:-:S02]  /*6ae90*/  LOP3.LUT R111, R111, 0xffff, RZ, 0xc0, !PT ;  /* 0x0000ffff6f6f7812 */ /* 0x000fc400078ec0ff */
[----:B------:R-:W-:Y:S02]  /*6aea0*/  LOP3.LUT R113, R113, 0xffff, RZ, 0xc0, !PT ;  /* 0x0000ffff71717812 */ /* 0x000fe400078ec0ff */
[----:B------:R-:W-:Y:S02]  /*6aeb0*/  SHF.R.U32.HI R206, RZ, 0x8, R195 ;  /* 0x00000008ffce7819 */ /* 0x000fe400000116c3 */
[----:B------:R-:W-:Y:S02]  /*6aec0*/  PRMT R195, R5, 0x3340, R1 ;  /* 0x0000334005c37816 */ /* 0x000fe40000000001 */
[----:B------:R-:W-:Y:S02]  /*6aed0*/  LOP3.LUT R219, R219, 0xffff, RZ, 0xc0, !PT ;  /* 0x0000ffffdbdb7812 */ /* 0x000fe400078ec0ff */
[----:B------:R-:W-:Y:S02]  /*6aee0*/  LOP3.LUT R207, R207, 0xffff, RZ, 0xc0, !PT ;  /* 0x0000ffffcfcf7812 */ /* 0x000fe400078ec0ff */
[----:B------:R-:W-:-:S02]  /*6aef0*/  LOP3.LUT R7, R7, 0xffff, RZ, 0xc0, !PT ;  /* 0x0000ffff07077812 */ /* 0x000fc400078ec0ff */
[----:B------:R-:W-:Y:S02]  /*6af00*/  PRMT R5, R111, 0x3340, R113 ;  /* 0x000033406f057816 */ /* 0x000fe40000000071 */
[----:B------:R-:W-:Y:S02]  /*6af10*/  PRMT R243, R219, 0x3340, R1 ;  /* 0x00003340dbf37816 */ /* 0x000fe40000000001 */
[----:B------:R-:W-:Y:S01]  /*6af20*/  PRMT R207, R207, 0x3340, R7 ;  /* 0x00003340cfcf7816 */ /* 0x000fe20000000007 */
[----:B------:R4:W-:Y:S01]  /*6af30*/  STL [R1+0x20], R5 ;  /* 0x0000200501007387 */ /* 0x0009e20000100800 */
[----:B------:R-:W-:Y:S02]  /*6af40*/  SHF.R.U32.HI R219, RZ, 0x8, R192 ;  /* 0x00000008ffdb7819 */ /* 0x000fe400000116c0 */
[----:B---3--:R-:W-:Y:S01]  /*6af50*/  SHF.R.U32.HI R7, RZ, 0x8, R199 ;  /* 0x00000008ff077819 */ /* 0x008fe200000116c7 */
[----:B------:R-:W2:Y:S01]  /*6af60*/  LDL.LU R178, [R1+0x18c] ;  /* 0x00018c0001b27983 */ /* 0x000ea20000300800 */
[----:B------:R-:W-:-:S02]  /*6af70*/  SHF.R.U32.HI R225, RZ, 0x8, R190 ;  /* 0x00000008ffe17819 */ /* 0x000fc400000116be */
[----:B------:R-:W-:Y:S02]  /*6af80*/  SHF.R.U32.HI R192, RZ, 0x8, R175 ;  /* 0x00000008ffc07819 */ /* 0x000fe400000116af */
[----:B------:R-:W-:Y:S01]  /*6af90*/  SHF.R.U32.HI R190, RZ, 0x8, R176 ;  /* 0x00000008ffbe7819 */ /* 0x000fe200000116b0 */
[----:B------:R-:W3:Y:S01]  /*6afa0*/  LDL.LU R175, [R1+0x188] ;  /* 0x0001880001af7983 */ /* 0x000ee20000300800 */
[----:B------:R-:W-:Y:S02]  /*6afb0*/  SHF.R.U32.HI R199, RZ, 0x8, R198 ;  /* 0x00000008ffc77819 */ /* 0x000fe400000116c6 */
[----:B------:R-:W-:Y:S01]  /*6afc0*/  LOP3.LUT R198, R7, 0xffff, RZ, 0xc0, !PT ;  /* 0x0000ffff07c67812 */ /* 0x000fe200078ec0ff */
[----:B------:R-:W2:Y:S01]  /*6afd0*/  LDL.LU R176, [R1+0x180] ;  /* 0x0001800001b07983 */ /* 0x000ea20000300800 */
[----:B------:R-:W-:-:S04]  /*6afe0*/  LOP3.LUT R7, R19, 0xffff, RZ, 0xc0, !PT ;  /* 0x0000ffff13077812 */ /* 0x000fc800078ec0ff */
[----:B------:R-:W-:Y:S02]  /*6aff0*/  PRMT R198, R198, 0x3340, R7 ;  /* 0x00003340c6c67816 */ /* 0x000fe40000000007 */
[----:B------:R-:W-:Y:S02]  /*6b000*/  SHF.R.U32.HI R7, RZ, 0x8, R174 ;  /* 0x00000008ff077819 */ /* 0x000fe400000116ae */
[----:B------:R-:W2:Y:S01]  /*6b010*/  LDL.LU R174, [R1+0x184] ;  /* 0x0001840001ae7983 */ /* 0x000ea20000300800 */
[----:B----4-:R-:W-:-:S03]  /*6b020*/  SHF.R.U32.HI R5, RZ, 0x8, R172 ;  /* 0x00000008ff057819 */ /* 0x010fc600000116ac */
[----:B------:R-:W4:Y:S01]  /*6b030*/  LDL.LU R172, [R1+0x17c] ;  /* 0x00017c0001ac7983 */ /* 0x000f220000300800 */
[----:B------:R-:W-:Y:S02]  /*6b040*/  LOP3.LUT R190, R190, 0xffff, RZ, 0xc0, !PT ;  /* 0x0000ffffbebe7812 */ /* 0x000fe400078ec0ff */
[----:B------:R-:W-:Y:S02]  /*6b050*/  LOP3.LUT R5, R5, 0xffff, RZ, 0xc0, !PT ;  /* 0x0000ffff05057812 */ /* 0x000fe400078ec0ff */
[----:B------:R-:W-:Y:S02]  /*6b060*/  SHF.R.U32.HI R104, RZ, 0x8, R104 ;  /* 0x00000008ff687819 */ /* 0x000fe40000011668 */
[----:B------:R-:W-:Y:S02]  /*6b070*/  PRMT R190, R190, 0x3340, R5 ;  /* 0x00003340bebe7816 */ /* 0x000fe40000000005 */
[----:B------:R-:W-:Y:S02]  /*6b080*/  SHF.R.U32.HI R5, RZ, 0x8, R107 ;  /* 0x00000008ff057819 */ /* 0x000fe4000001166b */
[----:B------:R-:W-:-:S02]  /*6b090*/  LOP3.LUT R104, R104, 0xffff, RZ, 0xc0, !PT ;  /* 0x0000ffff68687812 */ /* 0x000fc400078ec0ff */
[----:B------:R-:W-:Y:S02]  /*6b0a0*/  LOP3.LUT R5, R5, 0xffff, RZ, 0xc0, !PT ;  /* 0x0000ffff05057812 */ /* 0x000fe400078ec0ff */
[----:B------:R-:W-:Y:S02]  /*6b0b0*/  LOP3.LUT R192, R192, 0xffff, RZ, 0xc0, !PT ;  /* 0x0000ffffc0c07812 */ /* 0x000fe400078ec0ff */
[----:B------:R-:W-:Y:S02]  /*6b0c0*/  PRMT R5, R104, 0x3340, R5 ;  /* 0x0000334068057816 */ /* 0x000fe40000000005 */
[----:B------:R-:W-:-:S03]  /*6b0d0*/  LOP3.LUT R7, R7, 0xffff, RZ, 0xc0, !PT ;  /* 0x0000ffff07077812 */ /* 0x000fc600078ec0ff */
[----:B------:R0:W-:Y:S01]  /*6b0e0*/  STL [R1+0x18], R5 ;  /* 0x0000180501007387 */ /* 0x0001e20000100800 */
[----:B------:R-:W-:Y:S02]  /*6b0f0*/  PRMT R192, R192, 0x3340, R7 ;  /* 0x00003340c0c07816 */ /* 0x000fe40000000007 */
[----:B------:R-:W-:Y:S02]  /*6b100*/  SHF.R.U32.HI R7, RZ, 0x8, R141 ;  /* 0x00000008ff077819 */ /* 0x000fe4000001168d */
[----:B0-----:R-:W-:Y:S02]  /*6b110*/  SHF.R.U32.HI R5, RZ, 0x8, R140 ;  /* 0x00000008ff057819 */ /* 0x001fe4000001168c */
[----:B------:R-:W-:Y:S02]  /*6b120*/  LOP3.LUT R7, R7, 0xffff, RZ, 0xc0, !PT ;  /* 0x0000ffff07077812 */ /* 0x000fe400078ec0ff */
[----:B------:R-:W-:-:S04]  /*6b130*/  LOP3.LUT R5, R5, 0xffff, RZ, 0xc0, !PT ;  /* 0x0000ffff05057812 */ /* 0x000fc800078ec0ff */
[----:B------:R-:W-:Y:S02]  /*6b140*/  PRMT R7, R5, 0x3340, R7 ;  /* 0x0000334005077816 */ /* 0x000fe40000000007 */
[----:B------:R-:W-:Y:S02]  /*6b150*/  SHF.R.U32.HI R241, RZ, 0x8, R183 ;  /* 0x00000008fff17819 */ /* 0x000fe400000116b7 */
[----:B---3--:R-:W-:Y:S02]  /*6b160*/  SHF.R.U32.HI R19, RZ, 0x8, R175 ;  /* 0x00000008ff137819 */ /* 0x008fe400000116af */
[----:B------:R-:W3:Y:S01]  /*6b170*/  LDL.LU R175, [R1+0x194] ;  /* 0x0001940001af7983 */ /* 0x000ee20000300800 */
[----:B--2---:R-:W-:-:S03]  /*6b180*/  SHF.R.U32.HI R184, RZ, 0x8, R176 ;  /* 0x00000008ffb87819 */ /* 0x004fc600000116b0 */
[----:B------:R-:W2:Y:S04]  /*6b190*/  LDL.LU R176, [R1+0x190] ;  /* 0x0001900001b07983 */ /* 0x000ea80000300800 */
[----:B------:R-:W2:Y:S01]  /*6b1a0*/  LDL.LU R173, [R1+0x1b4] ;  /* 0x0001b40001ad7983 */ /* 0x000ea20000300800 */
[----:B------:R-:W-:-:S03]  /*6b1b0*/  SHF.R.U32.HI R183, RZ, 0x8, R174 ;  /* 0x00000008ffb77819 */ /* 0x000fc600000116ae */
[----:B------:R2:W-:Y:S04]  /*6b1c0*/  STL [R1+0x14], R7 ;  /* 0x0000140701007387 */ /* 0x0005e80000100800 */
[----:B------:R-:W2:Y:S01]  /*6b1d0*/  LDL.LU R174, [R1+0x1ac] ;  /* 0x0001ac0001ae7983 */ /* 0x000ea20000300800 */
[----:B------:R-:W-:Y:S02]  /*6b1e0*/  SHF.R.U32.HI R142, RZ, 0x8, R142 ;  /* 0x00000008ff8e7819 */ /* 0x000fe4000001168e */
[----:B------:R-:W-:Y:S02]  /*6b1f0*/  SHF.R.U32.HI R144, RZ, 0x8, R144 ;  /* 0x00000008ff907819 */ /* 0x000fe40000011690 */
[----:B------:R-:W-:Y:S02]  /*6b200*/  LOP3.LUT R142, R142, 0xffff, RZ, 0xc0, !PT ;  /* 0x0000ffff8e8e7812 */ /* 0x000fe400078ec0ff */
[----:B------:R-:W-:-:S04]  /*6b210*/  LOP3.LUT R144, R144, 0xffff, RZ, 0xc0, !PT ;  /* 0x0000ffff90907812 */ /* 0x000fc800078ec0ff */
[----:B------:R-:W-:Y:S02]  /*6b220*/  PRMT R238, R142, 0x3340, R144 ;  /* 0x000033408eee7816 */ /* 0x000fe40000000090 */
[----:B----4-:R-:W-:Y:S02]  /*6b230*/  SHF.R.U32.HI R5, RZ, 0x8, R172 ;  /* 0x00000008ff057819 */ /* 0x010fe400000116ac */
[----:B------:R-:W4:Y:S04]  /*6b240*/  LDL.LU R172, [R1+0x1a0] ;  /* 0x0001a00001ac7983 */ /* 0x000f280000300800 */
[----:B------:R-:W4:Y:S04]  /*6b250*/  LDL.LU R167, [R1+0x1a8] ;  /* 0x0001a80001a77983 */ /* 0x000f280000300800 */
[----:B------:R-:W4:Y:S04]  /*6b260*/  LDL.LU R168, [R1+0x19c] ;  /* 0x00019c0001a87983 */ /* 0x000f280000300800 */
[----:B------:R-:W4:Y:S04]  /*6b270*/  LDL.LU R165, [R1+0x1a4] ;  /* 0x0001a40001a57983 */ /* 0x000f280000300800 */
[----:B------:R-:W4:Y:S04]  /*6b280*/  LDL.LU R166, [R1+0x198] ;  /* 0x0001980001a67983 */ /* 0x000f280000300800 */
[----:B------:R-:W4:Y:S04]  /*6b290*/  LDL.LU R142, [R1+0x1c0] ;  /* 0x0001c000018e7983 */ /* 0x000f280000300800 */
[----:B------:R-:W4:Y:S01]  /*6b2a0*/  LDL.LU R144, [R1+0x1bc] ;  /* 0x0001bc0001907983 */ /* 0x000f220000300800 */
[----:B------:R-:W-:-:S02]  /*6b2b0*/  SHF.R.U32.HI R185, RZ, 0x8, R185 ;  /* 0x00000008ffb97819 */ /* 0x000fc400000116b9 */
[----:B------:R-:W-:Y:S01]  /*6b2c0*/  SHF.R.U32.HI R98, RZ, 0x8, R98 ;  /* 0x00000008ff627819 */ /* 0x000fe20000011662 */
[----:B------:R-:W4:Y:S01]  /*6b2d0*/  LDL.LU R150, [R1+0x1b0] ;  /* 0x0001b00001967983 */ /* 0x000f220000300800 */
[----:B------:R-:W-:Y:S02]  /*6b2e0*/  LOP3.LUT R185, R185, 0xffff, RZ, 0xc0, !PT ;  /* 0x0000ffffb9b97812 */ /* 0x000fe400078ec0ff */
[----:B------:R-:W-:Y:S02]  /*6b2f0*/  LOP3.LUT R5, R5, 0xffff, RZ, 0xc0, !PT ;  /* 0x0000ffff05057812 */ /* 0x000fe400078ec0ff */
[----:B------:R-:W-:Y:S02]  /*6b300*/  LOP3.LUT R98, R98, 0xffff, RZ, 0xc0, !PT ;  /* 0x0000ffff62627812 */ /* 0x000fe400078ec0ff */
[----:B------:R-:W-:Y:S02]  /*6b310*/  SHF.R.U32.HI R151, RZ, 0x8, R236 ;  /* 0x00000008ff977819 */ /* 0x000fe400000116ec */
[----:B------:R-:W-:-:S02]  /*6b320*/  PRMT R236, R185, 0x3340, R1 ;  /* 0x00003340b9ec7816 */ /* 0x000fc40000000001 */
[----:B------:R-:W-:Y:S02]  /*6b330*/  PRMT R182, R5, 0x3340, R98 ;  /* 0x0000334005b67816 */ /* 0x000fe40000000062 */
[----:B------:R-:W-:Y:S02]  /*6b340*/  SHF.R.U32.HI R185, RZ, 0x8, R178 ;  /* 0x00000008ffb97819 */ /* 0x000fe400000116b2 */
[----:B------:R-:W-:Y:S02]  /*6b350*/  LOP3.LUT R19, R19, 0xffff, RZ, 0xc0, !PT ;  /* 0x0000ffff13137812 */ /* 0x000fe400078ec0ff */
[----:B------:R-:W-:-:S04]  /*6b360*/  LOP3.LUT R185, R185, 0xffff, RZ, 0xc0, !PT ;  /* 0x0000ffffb9b97812 */ /* 0x000fc800078ec0ff */
[----:B------:R-:W-:Y:S02]  /*6b370*/  PRMT R185, R185, 0x3340, R19 ;  /* 0x00003340b9b97816 */ /* 0x000fe40000000013 */
[----:B---3--:R-:W-:Y:S02]  /*6b380*/  SHF.R.U32.HI R5, RZ, 0x8, R175 ;  /* 0x00000008ff057819 */ /* 0x008fe400000116af */
[----:B--2---:R-:W-:Y:S02]  /*6b390*/  SHF.R.U32.HI R7, RZ, 0x8, R176 ;  /* 0x00000008ff077819 */ /* 0x004fe400000116b0 */
[----:B------:R-:W-:Y:S02]  /*6b3a0*/  LOP3.LUT R5, R5, 0xffff, RZ, 0xc0, !PT ;  /* 0x0000ffff05057812 */ /* 0x000fe400078ec0ff */
[----:B------:R-:W-:-:S04]  /*6b3b0*/  LOP3.LUT R7, R7, 0xffff, RZ, 0xc0, !PT ;  /* 0x0000ffff07077812 */ /* 0x000fc800078ec0ff */
[----:B------:R-:W-:Y:S02]  /*6b3c0*/  PRMT R178, R5, 0x3340, R7 ;  /* 0x0000334005b27816 */ /* 0x000fe40000000007 */
[----:B------:R-:W-:Y:S02]  /*6b3d0*/  SHF.R.U32.HI R5, RZ, 0x8, R173 ;  /* 0x00000008ff057819 */ /* 0x000fe400000116ad */
[----:B------:R-:W-:Y:S02]  /*6b3e0*/  SHF.R.U32.HI R7, RZ, 0x8, R174 ;  /* 0x00000008ff077819 */ /* 0x000fe400000116ae */
[----:B------:R-:W-:Y:S02]  /*6b3f0*/  LOP3.LUT R5, R5, 0xffff, RZ, 0xc0, !PT ;  /* 0x0000ffff05057812 */ /* 0x000fe400078ec0ff */
[----:B------:R-:W-:Y:S02]  /*6b400*/  LOP3.LUT R7, R7, 0xffff, RZ, 0xc0, !PT ;  /* 0x0000ffff07077812 */ /* 0x000fe400078ec0ff */
[----:B------:R-:W-:-:S02]  /*6b410*/  LOP3.LUT R151, R151, 0xffff, RZ, 0xc0, !PT ;  /* 0x0000ffff97977812 */ /* 0x000fc400078ec0ff */
[----:B------:R-:W-:Y:S02]  /*6b420*/  PRMT R174, R5, 0x3340, R7 ;  /* 0x0000334005ae7816 */ /* 0x000fe40000000007 */
[----:B------:R-:W-:Y:S02]  /*6b430*/  LOP3.LUT R242, R242, 0xffff, RZ, 0xc0, !PT ;  /* 0x0000fffff2f27812 */ /* 0x000fe400078ec0ff */
[----:B------:R-:W-:Y:S02]  /*6b440*/  SHF.R.U32.HI R145, RZ, 0x8, R145 ;  /* 0x00000008ff917819 */ /* 0x000fe40000011691 */
[----:B------:R-:W-:Y:S02]  /*6b450*/  SHF.R.U32.HI R143, RZ, 0x8, R143 ;  /* 0x00000008ff8f7819 */ /* 0x000fe4000001168f */
[----:B------:R-:W-:Y:S02]  /*6b460*/  SHF.R.U32.HI R163, RZ, 0x8, R163 ;  /* 0x00000008ffa37819 */ /* 0x000fe400000116a3 */
[----:B------:R-:W-:-:S02]  /*6b470*/  SHF.R.U32.HI R164, RZ, 0x8, R164 ;  /* 0x00000008ffa47819 */ /* 0x000fc400000116a4 */
[----:B------:R-:W-:Y:S02]  /*6b480*/  PRMT R242, R242, 0x3340, R151 ;  /* 0x00003340f2f27816 */ /* 0x000fe40000000097 */
[----:B------:R-:W2:Y:S01]  /*6b490*/  LDL.LU R151, [R1+0x1b8] ;  /* 0x0001b80001977983 */ /* 0x000ea20000300800 */
[----:B------:R-:W-:Y:S02]  /*6b4a0*/  LOP3.LUT R145, R145, 0xffff, RZ, 0xc0, !PT ;  /* 0x0000ffff91917812 */ /* 0x000fe400078ec0ff */
[----:B------:R-:W-:Y:S02]  /*6b4b0*/  LOP3.LUT R143, R143, 0xffff, RZ, 0xc0, !PT ;  /* 0x0000ffff8f8f7812 */ /* 0x000fe400078ec0ff */
[----:B------:R-:W-:Y:S02]  /*6b4c0*/  LOP3.LUT R163, R163, 0xffff, RZ, 0xc0, !PT ;  /* 0x0000ffffa3a37812 */ /* 0x000fe400078ec0ff */
[----:B------:R-:W-:Y:S02]  /*6b4d0*/  LOP3.LUT R164, R164, 0xffff, RZ, 0xc0, !PT ;  /* 0x0000ffffa4a47812 */ /* 0x000fe400078ec0ff */
[----:B------:R-:W-:-:S02]  /*6b4e0*/  PRMT R237, R143, 0x3340, R145 ;  /* 0x000033408fed7816 */ /* 0x000fc40000000091 */
[----:B------:R-:W-:Y:S02]  /*6b4f0*/  PRMT R229, R163, 0x3340, R164 ;  /* 0x00003340a3e57816 */ /* 0x000fe400000000a4 */
[----:B----4-:R-:W-:-:S04]  /*6b500*/  SHF.R.U32.HI R19, RZ, 0x8, R172 ;  /* 0x00000008ff137819 */ /* 0x010fc800000116ac */
[----:B------:R-:W-:-:S04]  /*6b510*/  LOP3.LUT R19, R19, 0xffff, RZ, 0xc0, !PT ;  /* 0x0000ffff13137812 */ /* 0x000fc800078ec0ff */
[----:B------:R-:W-:Y:S02]  /*6b520*/  PRMT R173, R19, 0x3340, R1 ;  /* 0x0000334013ad7816 */ /* 0x000fe40000000001 */
[----:B------:R-:W-:Y:S02]  /*6b530*/  SHF.R.U32.HI R7, RZ, 0x8, R168 ;  /* 0x00000008ff077819 */ /* 0x000fe400000116a8 */
[----:B------:R-:W-:Y:S02]  /*6b540*/  SHF.R.U32.HI R19, RZ, 0x8, R166 ;  /* 0x00000008ff137819 */ /* 0x000fe400000116a6 */
[----:B------:R-:W-:Y:S02]  /*6b550*/  LOP3.LUT R7, R7, 0xffff, RZ, 0xc0, !PT ;  /* 0x0000ffff07077812 */ /* 0x000fe400078ec0ff */
[----:B------:R-:W-:-:S04]  /*6b560*/  LOP3.LUT R19, R19, 0xffff, RZ, 0xc0, !PT ;  /* 0x0000ffff13137812 */ /* 0x000fc800078ec0ff */
[----:B------:R-:W-:Y:S02]  /*6b570*/  PRMT R7, R7, 0x3340, R19 ;  /* 0x0000334007077816 */ /* 0x000fe40000000013 */
[----:B------:R-:W-:-:S03]  /*6b580*/  SHF.R.U32.HI R164, RZ, 0x8, R142 ;  /* 0x00000008ffa47819 */ /* 0x000fc6000001168e */
[----:B------:R0:W-:Y:S01]  /*6b590*/  STL [R1+0x10], R7 ;  /* 0x0000100701007387 */ /* 0x0001e20000100800 */
[----:B------:R-:W-:-:S03]  /*6b5a0*/  SHF.R.U32.HI R161, RZ, 0x8, R144 ;  /* 0x00000008ffa17819 */ /* 0x000fc60000011690 */
[----:B------:R-:W3:Y:S04]  /*6b5b0*/  LDL.LU R145, [R1+0x1d0] ;  /* 0x0001d00001917983 */ /* 0x000ee80000300800 */
[----:B------:R-:W4:Y:S04]  /*6b5c0*/  LDL.LU R142, [R1+0x1cc] ;  /* 0x0001cc00018e7983 */ /* 0x000f280000300800 */
[----:B------:R-:W4:Y:S01]  /*6b5d0*/  LDL.LU R144, [R1+0x1c4] ;  /* 0x0001c40001907983 */ /* 0x000f220000300800 */
[----:B------:R-:W-:Y:S02]  /*6b5e0*/  SHF.R.U32.HI R167, RZ, 0x8, R167 ;  /* 0x00000008ffa77819 */ /* 0x000fe400000116a7 */
[----:B------:R-:W-:-:S02]  /*6b5f0*/  SHF.R.U32.HI R5, RZ, 0x8, R165 ;  /* 0x00000008ff057819 */ /* 0x000fc400000116a5 */
[----:B------:R-:W-:Y:S02]  /*6b600*/  LOP3.LUT R167, R167, 0xffff, RZ, 0xc0, !PT ;  /* 0x0000ffffa7a77812 */ /* 0x000fe400078ec0ff */
[----:B------:R-:W-:Y:S02]  /*6b610*/  LOP3.LUT R5, R5, 0xffff, RZ, 0xc0, !PT ;  /* 0x0000ffff05057812 */ /* 0x000fe400078ec0ff */
[----:B------:R-:W-:Y:S02]  /*6b620*/  SHF.R.U32.HI R166, RZ, 0x8, R82 ;  /* 0x00000008ffa67819 */ /* 0x000fe40000011652 */
[----:B------:R-:W-:Y:S02]  /*6b630*/  PRMT R167, R167, 0x3340, R5 ;  /* 0x00003340a7a77816 */ /* 0x000fe40000000005 */
[----:B------:R-:W-:Y:S02]  /*6b640*/  SHF.R.U32.HI R163, RZ, 0x8, R83 ;  /* 0x00000008ffa37819 */ /* 0x000fe40000011653 */
[----:B0-----:R-:W-:-:S02]  /*6b650*/  SHF.R.U32.HI R7, RZ, 0x8, R84 ;  /* 0x00000008ff077819 */ /* 0x001fc40000011654 */
[----:B------:R-:W-:Y:S02]  /*6b660*/  SHF.R.U32.HI R5, RZ, 0x8, R85 ;  /* 0x00000008ff057819 */ /* 0x000fe40000011655 */
[----:B------:R-:W-:Y:S02]  /*6b670*/  LOP3.LUT R166, R166, 0xffff, RZ, 0xc0, !PT ;  /* 0x0000ffffa6a67812 */ /* 0x000fe400078ec0ff */
[----:B------:R-:W-:Y:S02]  /*6b680*/  LOP3.LUT R7, R7, 0xffff, RZ, 0xc0, !PT ;  /* 0x0000ffff07077812 */ /* 0x000fe400078ec0ff */
[----:B------:R-:W-:Y:S02]  /*6b690*/  LOP3.LUT R163, R163, 0xffff, RZ, 0xc0, !PT ;  /* 0x0000ffffa3a37812 */ /* 0x000fe400078ec0ff */
[----:B------:R-:W-:Y:S02]  /*6b6a0*/  LOP3.LUT R5, R5, 0xffff, RZ, 0xc0, !PT ;  /* 0x0000ffff05057812 */ /* 0x000fe400078ec0ff */
[----:B------:R-:W-:-:S02]  /*6b6b0*/  SHF.R.U32.HI R74, RZ, 0x8, R74 ;  /* 0x00000008ff4a7819 */ /* 0x000fc4000001164a */
[----:B------:R-:W-:Y:S02]  /*6b6c0*/  SHF.R.U32.HI R76, RZ, 0x8, R76 ;  /* 0x00000008ff4c7819 */ /* 0x000fe4000001164c */
[----:B------:R-:W-:Y:S02]  /*6b6d0*/  SHF.R.U32.HI R158, RZ, 0x8, R158 ;  /* 0x00000008ff9e7819 */ /* 0x000fe4000001169e */
[----:B------:R-:W-:Y:S02]  /*6b6e0*/  SHF.R.U32.HI R75, RZ, 0x8, R75 ;  /* 0x00000008ff4b7819 */ /* 0x000fe4000001164b */
[----:B------:R-:W-:Y:S02]  /*6b6f0*/  SHF.R.U32.HI R77, RZ, 0x8, R77 ;  /* 0x00000008ff4d7819 */ /* 0x000fe4000001164d */
[----:B------:R-:W-:Y:S02]  /*6b700*/  PRMT R166, R166, 0x3340, R7 ;  /* 0x00003340a6a67816 */ /* 0x000fe40000000007 */
[----:B------:R-:W-:-:S02]  /*6b710*/  PRMT R163, R163, 0x3340, R5 ;  /* 0x00003340a3a37816 */ /* 0x000fc40000000005 */
[----:B------:R-:W-:Y:S02]  /*6b720*/  LOP3.LUT R74, R74, 0xffff, RZ, 0xc0, !PT ;  /* 0x0000ffff4a4a7812 */ /* 0x000fe400078ec0ff */
[----:B------:R-:W-:Y:S02]  /*6b730*/  LOP3.LUT R76, R76, 0xffff, RZ, 0xc0, !PT ;  /* 0x0000ffff4c4c7812 */ /* 0x000fe400078ec0ff */
[----:B------:R-:W-:Y:S02]  /*6b740*/  SHF.R.U32.HI R7, RZ, 0x8, R150 ;  /* 0x00000008ff077819 */ /* 0x000fe40000011696 */
[----:B------:R-:W-:Y:S01]  /*6b750*/  SHF.R.U32.HI R5, RZ, 0x8, R80 ;  /* 0x00000008ff057819 */ /* 0x000fe20000011650 */
[----:B------:R-:W4:Y:S01]  /*6b760*/  LDL.LU R150, [R1+0x1c8] ;  /* 0x0001c80001967983 */ /* 0x000f220000300800 */
[----:B------:R-:W-:Y:S02]  /*6b770*/  LOP3.LUT R158, R158, 0xffff, RZ, 0xc0, !PT ;  /* 0x0000ffff9e9e7812 */ /* 0x000fe400078ec0ff */
[----:B------:R-:W-:-:S02]  /*6b780*/  LOP3.LUT R75, R75, 0xffff, RZ, 0xc0, !PT ;  /* 0x0000ffff4b4b7812 */ /* 0x000fc400078ec0ff */
[----:B------:R-:W-:Y:S02]  /*6b790*/  LOP3.LUT R77, R77, 0xffff, RZ, 0xc0, !PT ;  /* 0x0000ffff4d4d7812 */ /* 0x000fe400078ec0ff */
[----:B------:R-:W-:Y:S02]  /*6b7a0*/  PRMT R159, R74, 0x3340, R76 ;  /* 0x000033404a9f7816 */ /* 0x000fe4000000004c */
[----:B------:R-:W-:Y:S02]  /*6b7b0*/  LOP3.LUT R7, R7, 0xffff, RZ, 0xc0, !PT ;  /* 0x0000ffff07077812 */ /* 0x000fe400078ec0ff */
[----:B------:R-:W-:Y:S02]  /*6b7c0*/  LOP3.LUT R5, R5, 0xffff, RZ, 0xc0, !PT ;  /* 0x0000ffff05057812 */ /* 0x000fe400078ec0ff */
[----:B------:R-:W-:Y:S02]  /*6b7d0*/  SHF.R.U32.HI R74, RZ, 0x8, R95 ;  /* 0x00000008ff4a7819 */ /* 0x000fe4000001165f */
[----:B------:R-:W-:-:S02]  /*6b7e0*/  SHF.R.U32.HI R96, RZ, 0x8, R96 ;  /* 0x00000008ff607819 */ /* 0x000fc40000011660 */
[----:B------:R-:W-:Y:S02]  /*6b7f0*/  PRMT R175, R158, 0x3340, R1 ;  /* 0x000033409eaf7816 */ /* 0x000fe40000000001 */
[----:B--2---:R-:W-:Y:S02]  /*6b800*/  SHF.R.U32.HI R19, RZ, 0x8, R151 ;  /* 0x00000008ff137819 */ /* 0x004fe40000011697 */
[----:B------:R-:W-:Y:S01]  /*6b810*/  PRMT R158, R75, 0x3340, R77 ;  /* 0x000033404b9e7816 */ /* 0x000fe2000000004d */
[----:B------:R-:W2:Y:S01]  /*6b820*/  LDL.LU R151, [R1+0x1d8] ;  /* 0x0001d80001977983 */ /* 0x000ea20000300800 */
[----:B------:R-:W-:Y:S02]  /*6b830*/  SHF.R.U32.HI R75, RZ, 0x8, R73 ;  /* 0x00000008ff4b7819 */ /* 0x000fe40000011649 */
[----:B------:R-:W-:Y:S02]  /*6b840*/  PRMT R5, R7, 0x3340, R5 ;  /* 0x0000334007057816 */ /* 0x000fe40000000005 */
[----:B------:R-:W-:-:S02]  /*6b850*/  LOP3.LUT R74, R74, 0xffff, RZ, 0xc0, !PT ;  /* 0x0000ffff4a4a7812 */ /* 0x000fc400078ec0ff */
[----:B------:R-:W-:Y:S02]  /*6b860*/  LOP3.LUT R73, R96, 0xffff, RZ, 0xc0, !PT ;  /* 0x0000ffff60497812 */ /* 0x000fe400078ec0ff */
[----:B------:R-:W-:Y:S02]  /*6b870*/  SHF.R.U32.HI R147, RZ, 0x8, R147 ;  /* 0x00000008ff937819 */ /* 0x000fe40000011693 */
[----:B------:R-:W-:Y:S02]  /*6b880*/  LOP3.LUT R161, R161, 0xffff, RZ, 0xc0, !PT ;  /* 0x0000ffffa1a17812 */ /* 0x000fe400078ec0ff */
[----:B------:R-:W-:Y:S02]  /*6b890*/  LOP3.LUT R19, R19, 0xffff, RZ, 0xc0, !PT ;  /* 0x0000ffff13137812 */ /* 0x000fe400078ec0ff */
[----:B------:R-:W-:Y:S01]  /*6b8a0*/  SHF.R.U32.HI R149, RZ, 0x8, R149 ;  /* 0x00000008ff957819 */ /* 0x000fe20000011695 */
[----:B------:R3:W-:Y:S01]  /*6b8b0*/  STL [R1+0xc], R5 ;  /* 0x00000c0501007387 */ /* 0x0007e20000100800 */
[----:B------:R-:W-:-:S02]  /*6b8c0*/  PRMT R73, R74, 0x3340, R73 ;  /* 0x000033404a497816 */ /* 0x000fc40000000049 */
[----:B------:R-:W-:Y:S02]  /*6b8d0*/  LOP3.LUT R147, R147, 0xffff, RZ, 0xc0, !PT ;  /* 0x0000ffff93937812 */ /* 0x000fe400078ec0ff */
[----:B------:R-:W-:Y:S02]  /*6b8e0*/  PRMT R161, R161, 0x3340, R19 ;  /* 0x00003340a1a17816 */ /* 0x000fe40000000013 */
[----:B------:R-:W-:-:S04]  /*6b8f0*/  LOP3.LUT R149, R149, 0xffff, RZ, 0xc0, !PT ;  /* 0x0000ffff95957812 */ /* 0x000fc800078ec0ff */
[----:B------:R-:W-:Y:S02]  /*6b900*/  PRMT R233, R147, 0x3340, R149 ;  /* 0x0000334093e97816 */ /* 0x000fe40000000095 */
[----:B---3--:R-:W-:Y:S02]  /*6b910*/  SHF.R.U32.HI R5, RZ, 0x8, R145 ;  /* 0x00000008ff057819 */ /* 0x008fe40000011691 */
[----:B------:R-:W3:Y:S01]  /*6b920*/  LDL.LU R145, [R1+0x1dc] ;  /* 0x0001dc0001917983 */ /* 0x000ee20000300800 */
[----:B----4-:R-:W-:Y:S02]  /*6b930*/  SHF.R.U32.HI R7, RZ, 0x8, R142 ;  /* 0x00000008ff077819 */ /* 0x010fe4000001168e */
[----:B------:R-:W-:Y:S02]  /*6b940*/  SHF.R.U32.HI R19, RZ, 0x8, R144 ;  /* 0x00000008ff137819 */ /* 0x000fe40000011690 */
[----:B------:R-:W4:Y:S04]  /*6b950*/  LDL.LU R144, [R1+0x1d4] ;  /* 0x0001d40001907983 */ /* 0x000f280000300800 */
[----:B------:R-:W-:Y:S04]  /*6b960*/  STL [R1+0x8], R73 ;  /* 0x0000084901007387 */ /* 0x000fe80000100800 */
[----:B------:R-:W4:Y:S04]  /*6b970*/  LDL.LU R142, [R1+0x1ec] ;  /* 0x0001ec00018e7983 */ /* 0x000f280000300800 */
[----:B------:R-:W4:Y:S04]  /*6b980*/  LDL.LU R139, [R1+0x1e8] ;  /* 0x0001e800018b7983 */ /* 0x000f280000300800 */
[----:B------:R-:W4:Y:S04]  /*6b990*/  LDL.LU R147, [R1+0x1e0] ;  /* 0x0001e00001937983 */ /* 0x000f280000300800 */
[----:B------:R-:W2:Y:S01]  /*6b9a0*/  LDL.LU R155, [R1+0x1e4] ;  /* 0x0001e400019b7983 */ /* 0x000ea20000300800 */
[----:B------:R-:W-:-:S02]  /*6b9b0*/  SHF.R.U32.HI R133, RZ, 0x8, R133 ;  /* 0x00000008ff857819 */ /* 0x000fc40000011685 */
[----:B------:R-:W-:Y:S02]  /*6b9c0*/  SHF.R.U32.HI R135, RZ, 0x8, R135 ;  /* 0x00000008ff877819 */ /* 0x000fe40000011687 */
[----:B------:R-:W-:Y:S02]  /*6b9d0*/  LOP3.LUT R133, R133, 0xffff, RZ, 0xc0, !PT ;  /* 0x0000ffff85857812 */ /* 0x000fe400078ec0ff */
[----:B------:R-:W-:-:S04]  /*6b9e0*/  LOP3.LUT R135, R135, 0xffff, RZ, 0xc0, !PT ;  /* 0x0000ffff87877812 */ /* 0x000fc800078ec0ff */
[----:B------:R-:W-:Y:S02]  /*6b9f0*/  PRMT R222, R133, 0x3340, R135 ;  /* 0x0000334085de7816 */ /* 0x000fe40000000087 */
[----:B------:R-:W4:Y:S04]  /*6ba00*/  LDL.LU R133, [R1+0x204] ;  /* 0x0002040001857983 */ /* 0x000f280000300800 */
[----:B------:R-:W4:Y:S01]  /*6ba10*/  LDL.LU R135, [R1+0x200] ;  /* 0x0002000001877983 */ /* 0x000f220000300800 */
[----:B------:R-:W-:Y:S02]  /*6ba20*/  SHF.R.U32.HI R189, RZ, 0x8, R189 ;  /* 0x00000008ffbd7819 */ /* 0x000fe400000116bd */
[----:B------:R-:W-:Y:S02]  /*6ba30*/  SHF.R.U32.HI R203, RZ, 0x8, R203 ;  /* 0x00000008ffcb7819 */ /* 0x000fe400000116cb */
[----:B------:R-:W-:-:S02]  /*6ba40*/  SHF.R.U32.HI R205, RZ, 0x8, R205 ;  /* 0x00000008ffcd7819 */ /* 0x000fc400000116cd */
[----:B------:R-:W-:Y:S02]  /*6ba50*/  LOP3.LUT R189, R189, 0xffff, RZ, 0xc0, !PT ;  /* 0x0000ffffbdbd7812 */ /* 0x000fe400078ec0ff */
        /* <DEDUP_REMOVED lines=8> */
[----:B------:R-:W-:Y:S02]  /*6bae0*/  SHF.R.U32.HI R203, RZ, 0x8, R156 ;  /* 0x00000008ffcb7819 */ /* 0x000fe4000001169c */
[----:B------:R-:W-:Y:S02]  /*6baf0*/  SHF.R.U32.HI R202, RZ, 0x8, R21 ;  /* 0x00000008ffca7819 */ /* 0x000fe40000011615 */
[----:B--2---:R-:W-:-:S02]  /*6bb00*/  SHF.R.U32.HI R140, RZ, 0x8, R155 ;  /* 0x00000008ff8c7819 */ /* 0x004fc4000001169b */
[----:B------:R-:W2:Y:S01]  /*6bb10*/  LDL.LU R155, [R1+0x1fc] ;  /* 0x0001fc00019b7983 */ /* 0x000ea20000300800 */
[----:B------:R-:W-:Y:S02]  /*6bb20*/  PRMT R154, R5, 0x3340, R19 ;  /* 0x00003340059a7816 */ /* 0x000fe40000000013 */
[----:B------:R-:W-:Y:S01]  /*6bb30*/  SHF.R.U32.HI R21, RZ, 0x8, R150 ;  /* 0x00000008ff157819 */ /* 0x000fe20000011696 */
[----:B------:R-:W2:Y:S01]  /*6bb40*/  LDL.LU R134, [R1+0x1f8] ;  /* 0x0001f80001867983 */ /* 0x000ea20000300800 */
[----:B------:R-:W-:Y:S02]  /*6bb50*/  SHF.R.U32.HI R5, RZ, 0x8, R151 ;  /* 0x00000008ff057819 */ /* 0x000fe40000011697 */
[----:B------:R-:W-:Y:S02]  /*6bb60*/  LOP3.LUT R153, R153, 0xffff, RZ, 0xc0, !PT ;  /* 0x0000ffff99997812 */ /* 0x000fe400078ec0ff */
[----:B------:R-:W-:Y:S02]  /*6bb70*/  LOP3.LUT R203, R203, 0xffff, RZ, 0xc0, !PT ;  /* 0x0000ffffcbcb7812 */ /* 0x000fe400078ec0ff */
[----:B------:R-:W-:-:S02]  /*6bb80*/  LOP3.LUT R7, R7, 0xffff, RZ, 0xc0, !PT ;  /* 0x0000ffff07077812 */ /* 0x000fc400078ec0ff */
[----:B------:R-:W-:Y:S02]  /*6bb90*/  LOP3.LUT R21, R21, 0xffff, RZ, 0xc0, !PT ;  /* 0x0000ffff15157812 */ /* 0x000fe400078ec0ff */
[----:B------:R-:W-:Y:S02]  /*6bba0*/  LOP3.LUT R5, R5, 0xffff, RZ, 0xc0, !PT ;  /* 0x0000ffff05057812 */ /* 0x000fe400078ec0ff */
[----:B------:R-:W-:Y:S02]  /*6bbb0*/  PRMT R203, R153, 0x3340, R203 ;  /* 0x0000334099cb7816 */ /* 0x000fe400000000cb */
[----:B------:R-:W-:Y:S02]  /*6bbc0*/  PRMT R153, R7, 0x3340, R21 ;  /* 0x0000334007997816 */ /* 0x000fe40000000015 */
[----:B------:R-:W-:Y:S02]  /*6bbd0*/  PRMT R151, R5, 0x3340, R1 ;  /* 0x0000334005977816 */ /* 0x000fe40000000001 */
[----:B---3--:R-:W-:-:S02]  /*6bbe0*/  SHF.R.U32.HI R5, RZ, 0x8, R145 ;  /* 0x00000008ff057819 */ /* 0x008fc40000011691 */
[----:B----4-:R-:W-:Y:S02]  /*6bbf0*/  SHF.R.U32.HI R7, RZ, 0x8, R144 ;  /* 0x00000008ff077819 */ /* 0x010fe40000011690 */
[----:B------:R-:W-:Y:S02]  /*6bc00*/  SHF.R.U32.HI R67, RZ, 0x8, R67 ;  /* 0x00000008ff437819 */ /* 0x000fe40000011643 */
[----:B------:R-:W-:Y:S02]  /*6bc10*/  SHF.R.U32.HI R68, RZ, 0x8, R68 ;  /* 0x00000008ff447819 */ /* 0x000fe40000011644 */
[----:B------:R-:W-:Y:S02]  /*6bc20*/  LOP3.LUT R5, R5, 0xffff, RZ, 0xc0, !PT ;  /* 0x0000ffff05057812 */ /* 0x000fe400078ec0ff */
[----:B------:R-:W-:Y:S02]  /*6bc30*/  LOP3.LUT R67, R67, 0xffff, RZ, 0xc0, !PT ;  /* 0x0000ffff43437812 */ /* 0x000fe400078ec0ff */
[----:B------:R-:W-:-:S02]  /*6bc40*/  LOP3.LUT R7, R7, 0xffff, RZ, 0xc0, !PT ;  /* 0x0000ffff07077812 */ /* 0x000fc400078ec0ff */
[----:B------:R-:W-:Y:S02]  /*6bc50*/  LOP3.LUT R68, R68, 0xffff, RZ, 0xc0, !PT ;  /* 0x0000ffff44447812 */ /* 0x000fe400078ec0ff */
[----:B------:R-:W-:Y:S02]  /*6bc60*/  PRMT R145, R5, 0x3340, R67 ;  /* 0x0000334005917816 */ /* 0x000fe40000000043 */
[----:B------:R-:W-:Y:S02]  /*6bc70*/  PRMT R143, R7, 0x3340, R68 ;  /* 0x00003340078f7816 */ /* 0x000fe40000000044 */
[----:B------:R-:W-:Y:S02]  /*6bc80*/  SHF.R.U32.HI R5, RZ, 0x8, R65 ;  /* 0x00000008ff057819 */ /* 0x000fe40000011641 */
[----:B------:R-:W-:Y:S02]  /*6bc90*/  SHF.R.U32.HI R7, RZ, 0x8, R66 ;  /* 0x00000008ff077819 */ /* 0x000fe40000011642 */
[----:B------:R-:W-:-:S02]  /*6bca0*/  LOP3.LUT R5, R5, 0xffff, RZ, 0xc0, !PT ;  /* 0x0000ffff05057812 */ /* 0x000fc400078ec0ff */
[----:B------:R-:W-:-:S04]  /*6bcb0*/  LOP3.LUT R7, R7, 0xffff, RZ, 0xc0, !PT ;  /* 0x0000ffff07077812 */ /* 0x000fc800078ec0ff */
[----:B------:R-:W-:Y:S02]  /*6bcc0*/  PRMT R5, R5, 0x3340, R7 ;  /* 0x0000334005057816 */ /* 0x000fe40000000007 */
[----:B------:R-:W-:Y:S02]  /*6bcd0*/  SHF.R.U32.HI R19, RZ, 0x8, R139 ;  /* 0x00000008ff137819 */ /* 0x000fe4000001168b */
[----:B------:R-:W3:Y:S01]  /*6bce0*/  LDL.LU R139, [R1+0x1f4] ;  /* 0x0001f400018b7983 */ /* 0x000ee20000300800 */
[----:B------:R-:W-:-:S03]  /*6bcf0*/  SHF.R.U32.HI R141, RZ, 0x8, R147 ;  /* 0x00000008ff8d7819 */ /* 0x000fc60000011693 */
[----:B------:R0:W-:Y:S04]  /*6bd00*/  STL [R1+0x4], R5 ;  /* 0x0000040501007387 */ /* 0x0001e80000100800 */
[----:B------:R-:W4:Y:S01]  /*6bd10*/  LDL.LU R147, [R1+0x1f0] ;  /* 0x0001f00001937983 */ /* 0x000f220000300800 */
[----:B------:R-:W-:Y:S02]  /*6bd20*/  SHF.R.U32.HI R21, RZ, 0x8, R135 ;  /* 0x00000008ff157819 */ /* 0x000fe40000011687 */
[----:B--2---:R-:W-:Y:S02]  /*6bd30*/  SHF.R.U32.HI R135, RZ, 0x8, R155 ;  /* 0x00000008ff877819 */ /* 0x004fe4000001169b */
[----:B------:R-:W2:Y:S01]  /*6bd40*/  LDL.LU R155, [R1+0x210] ;  /* 0x00021000019b7983 */ /* 0x000ea20000300800 */
[----:B------:R-:W-:-:S02]  /*6bd50*/  SHF.R.U32.HI R142, RZ, 0x8, R142 ;  /* 0x00000008ff8e7819 */ /* 0x000fc4000001168e */
[----:B------:R-:W-:Y:S02]  /*6bd60*/  LOP3.LUT R19, R19, 0xffff, RZ, 0xc0, !PT ;  /* 0x0000ffff13137812 */ /* 0x000fe400078ec0ff */
[----:B------:R-:W-:Y:S02]  /*6bd70*/  LOP3.LUT R142, R142, 0xffff, RZ, 0xc0, !PT ;  /* 0x0000ffff8e8e7812 */ /* 0x000fe400078ec0ff */
[----:B------:R-:W-:Y:S02]  /*6bd80*/  SHF.R.U32.HI R7, RZ, 0x8, R54 ;  /* 0x00000008ff077819 */ /* 0x000fe40000011636 */
[----:B------:R-:W-:Y:S02]  /*6bd90*/  PRMT R142, R142, 0x3340, R19 ;  /* 0x000033408e8e7816 */ /* 0x000fe40000000013 */
[----:B------:R-:W-:Y:S02]  /*6bda0*/  SHF.R.U32.HI R19, RZ, 0x8, R56 ;  /* 0x00000008ff137819 */ /* 0x000fe40000011638 */
[----:B------:R-:W-:-:S02]  /*6bdb0*/  SHF.R.U32.HI R123, RZ, 0x8, R123 ;  /* 0x00000008ff7b7819 */ /* 0x000fc4000001167b */
[----:B------:R-:W-:Y:S02]  /*6bdc0*/  LOP3.LUT R7, R7, 0xffff, RZ, 0xc0, !PT ;  /* 0x0000ffff07077812 */ /* 0x000fe400078ec0ff */
[----:B------:R-:W-:Y:S02]  /*6bdd0*/  LOP3.LUT R19, R19, 0xffff, RZ, 0xc0, !PT ;  /* 0x0000ffff13137812 */ /* 0x000fe400078ec0ff */
[----:B------:R-:W-:Y:S02]  /*6bde0*/  SHF.R.U32.HI R125, RZ, 0x8, R125 ;  /* 0x00000008ff7d7819 */ /* 0x000fe4000001167d */
[----:B------:R-:W-:Y:S02]  /*6bdf0*/  LOP3.LUT R123, R123, 0xffff, RZ, 0xc0, !PT ;  /* 0x0000ffff7b7b7812 */ /* 0x000fe400078ec0ff */
[----:B------:R-:W-:Y:S02]  /*6be00*/  PRMT R7, R7, 0x3340, R19 ;  /* 0x0000334007077816 */ /* 0x000fe40000000013 */
[----:B------:R-:W-:-:S02]  /*6be10*/  LOP3.LUT R125, R125, 0xffff, RZ, 0xc0, !PT ;  /* 0x0000ffff7d7d7812 */ /* 0x000fc400078ec0ff */
[----:B------:R-:W-:Y:S01]  /*6be20*/  SHF.R.U32.HI R186, RZ, 0x8, R186 ;  /* 0x00000008ffba7819 */ /* 0x000fe200000116ba */
[----:B------:R4:W-:Y:S01]  /*6be30*/  STL [R1], R7 ;  /* 0x0000000701007387 */ /* 0x0009e20000100800 */
[----:B------:R-:W-:Y:S02]  /*6be40*/  PRMT R217, R123, 0x3340, R125 ;  /* 0x000033407bd97816 */ /* 0x000fe4000000007d */
[----:B------:R-:W-:Y:S01]  /*6be50*/  SHF.R.U32.HI R103, RZ, 0x8, R103 ;  /* 0x00000008ff677819 */ /* 0x000fe20000011667 */
[----:B------:R-:W2:Y:S01]  /*6be60*/  LDL.LU R123, [R1+0x20c] ;  /* 0x00020c00017b7983 */ /* 0x000ea20000300800 */
[----:B------:R-:W-:Y:S02]  /*6be70*/  SHF.R.U32.HI R106, RZ, 0x8, R106 ;  /* 0x00000008ff6a7819 */ /* 0x000fe4000001166a */
[----:B------:R-:W-:Y:S01]  /*6be80*/  LOP3.LUT R186, R186, 0xffff, RZ, 0xc0, !PT ;  /* 0x0000ffffbaba7812 */ /* 0x000fe200078ec0ff */
[----:B------:R-:W2:Y:S01]  /*6be90*/  LDL.LU R125, [R1+0x208] ;  /* 0x00020800017d7983 */ /* 0x000ea20000300800 */
[----:B------:R-:W-:-:S02]  /*6bea0*/  LOP3.LUT R103, R103, 0xffff, RZ, 0xc0, !PT ;  /* 0x0000ffff67677812 */ /* 0x000fc400078ec0ff */
[----:B------:R-:W-:Y:S02]  /*6beb0*/  LOP3.LUT R106, R106, 0xffff, RZ, 0xc0, !PT ;  /* 0x0000ffff6a6a7812 */ /* 0x000fe400078ec0ff */
[----:B------:R-:W-:Y:S02]  /*6bec0*/  SHF.R.U32.HI R104, RZ, 0x8, R53 ;  /* 0x00000008ff687819 */ /* 0x000fe40000011635 */
[----:B0-----:R-:W-:Y:S02]  /*6bed0*/  SHF.R.U32.HI R5, RZ, 0x8, R55 ;  /* 0x00000008ff057819 */ /* 0x001fe40000011637 */
[----:B------:R-:W-:Y:S02]  /*6bee0*/  SHF.R.U32.HI R251, RZ, 0x8, R216 ;  /* 0x00000008fffb7819 */ /* 0x000fe400000116d8 */
[----:B------:R-:W-:Y:S02]  /*6bef0*/  PRMT R239, R186, 0x3340, R1 ;  /* 0x00003340baef7816 */ /* 0x000fe40000000001 */
[----:B------:R-:W-:-:S02]  /*6bf00*/  SHF.R.U32.HI R216, RZ, 0x8, R131 ;  /* 0x00000008ffd87819 */ /* 0x000fc40000011683 */
[----:B------:R-:W-:Y:S01]  /*6bf10*/  PRMT R186, R103, 0x3340, R106 ;  /* 0x0000334067ba7816 */ /* 0x000fe2000000006a */
[----:B------:R-:W2:Y:S01]  /*6bf20*/  LDL.LU R131, [R1+0x220] ;  /* 0x0002200001837983 */ /* 0x000ea20000300800 */
[----:B------:R-:W-:Y:S02]  /*6bf30*/  LOP3.LUT R104, R104, 0xffff, RZ, 0xc0, !PT ;  /* 0x0000ffff68687812 */ /* 0x000fe400078ec0ff */
[----:B------:R-:W-:Y:S02]  /*6bf40*/  LOP3.LUT R5, R5, 0xffff, RZ, 0xc0, !PT ;  /* 0x0000ffff05057812 */ /* 0x000fe400078ec0ff */
[----:B---3--:R-:W-:Y:S02]  /*6bf50*/  SHF.R.U32.HI R106, RZ, 0x8, R139 ;  /* 0x00000008ff6a7819 */ /* 0x008fe4000001168b */
[----:B------:R-:W3:Y:S01]  /*6bf60*/  LDL.LU R139, [R1+0x218] ;  /* 0x00021800018b7983 */ /* 0x000ee20000300800 */
[----:B------:R-:W-:Y:S02]  /*6bf70*/  SHF.R.U32.HI R188, RZ, 0x8, R188 ;  /* 0x00000008ffbc7819 */ /* 0x000fe400000116bc */
[----:B----4-:R-:W-:-:S02]  /*6bf80*/  SHF.R.U32.HI R7, RZ, 0x8, R147 ;  /* 0x00000008ff077819 */ /* 0x010fc40000011693 */
[----:B------:R-:W4:Y:S01]  /*6bf90*/  LDL.LU R147, [R1+0x21c] ;  /* 0x00021c0001937983 */ /* 0x000f220000300800 */
[----:B------:R-:W-:Y:S02]  /*6bfa0*/  SHF.R.U32.HI R102, RZ, 0x8, R102 ;  /* 0x00000008ff667819 */ /* 0x000fe40000011666 */
[----:B------:R-:W-:Y:S02]  /*6bfb0*/  SHF.R.U32.HI R105, RZ, 0x8, R105 ;  /* 0x00000008ff697819 */ /* 0x000fe40000011669 */
[----:B------:R-:W-:Y:S02]  /*6bfc0*/  PRMT R104, R104, 0x3340, R5 ;  /* 0x0000334068687816 */ /* 0x000fe40000000005 */
[----:B------:R-:W-:Y:S02]  /*6bfd0*/  SHF.R.U32.HI R5, RZ, 0x8, R134 ;  /* 0x00000008ff057819 */ /* 0x000fe40000011686 */
[----:B------:R-:W-:Y:S02]  /*6bfe0*/  LOP3.LUT R188, R188, 0xffff, RZ, 0xc0, !PT ;  /* 0x0000ffffbcbc7812 */ /* 0x000fe400078ec0ff */
[----:B------:R-:W-:-:S02]  /*6bff0*/  LOP3.LUT R102, R102, 0xffff, RZ, 0xc0, !PT ;  /* 0x0000ffff66667812 */ /* 0x000fc400078ec0ff */
[----:B------:R-:W-:Y:S02]  /*6c000*/  LOP3.LUT R105, R105, 0xffff, RZ, 0xc0, !PT ;  /* 0x0000ffff69697812 */ /* 0x000fe400078ec0ff */
[----:B------:R-:W-:Y:S02]  /*6c010*/  LOP3.LUT R5, R5, 0xffff, RZ, 0xc0, !PT ;  /* 0x0000ffff05057812 */ /* 0x000fe400078ec0ff */
[----:B------:R-:W-:Y:S02]  /*6c020*/  LOP3.LUT R7, R7, 0xffff, RZ, 0xc0, !PT ;  /* 0x0000ffff07077812 */ /* 0x000fe400078ec0ff */
[----:B------:R-:W-:Y:S02]  /*6c030*/  PRMT R231, R188, 0x3340, R1 ;  /* 0x00003340bce77816 */ /* 0x000fe40000000001 */
[----:B------:R-:W-:Y:S02]  /*6c040*/  PRMT R188, R102, 0x3340, R105 ;  /* 0x0000334066bc7816 */ /* 0x000fe40000000069 */
[----:B------:R-:W-:-:S02]  /*6c050*/  PRMT R105, R5, 0x3340, R7 ;  /* 0x0000334005697816 */ /* 0x000fc40000000007 */
[----:B--2---:R-:W-:Y:S02]  /*6c060*/  SHF.R.U32.HI R5, RZ, 0x8, R155 ;  /* 0x00000008ff057819 */ /* 0x004fe4000001169b */
[----:B------:R-:W2:Y:S01]  /*6c070*/  LDL.LU R155, [R1+0x214] ;  /* 0x00021400019b7983 */ /* 0x000ea20000300800 */
[----:B------:R-:W-:Y:S02]  /*6c080*/  SHF.R.U32.HI R63, RZ, 0x8, R63 ;  /* 0x00000008ff3f7819 */ /* 0x000fe4000001163f */
[----:B------:R-:W-:Y:S02]  /*6c090*/  SHF.R.U32.HI R64, RZ, 0x8, R64 ;  /* 0x00000008ff407819 */ /* 0x000fe40000011640 */
[----:B------:R-:W-:Y:S02]  /*6c0a0*/  LOP3.LUT R5, R5, 0xffff, RZ, 0xc0, !PT ;  /* 0x0000ffff05057812 */ /* 0x000fe400078ec0ff */
[----:B------:R-:W-:Y:S02]  /*6c0b0*/  SHF.R.U32.HI R114, RZ, 0x8, R114 ;  /* 0x00000008ff727819 */ /* 0x000fe40000011672 */
[----:B------:R-:W-:-:S02]  /*6c0c0*/  LOP3.LUT R63, R63, 0xffff, RZ, 0xc0, !PT ;  /* 0x0000ffff3f3f7812 */ /* 0x000fc400078ec0ff */
[----:B------:R-:W-:Y:S02]  /*6c0d0*/  LOP3.LUT R64, R64, 0xffff, RZ, 0xc0, !PT ;  /* 0x0000ffff40407812 */ /* 0x000fe400078ec0ff */
[----:B------:R-:W-:Y:S02]  /*6c0e0*/  PRMT R132, R5, 0x3340, R1 ;  /* 0x0000334005847816 */ /* 0x000fe40000000001 */
[----:B------:R-:W-:Y:S02]  /*6c0f0*/  LOP3.LUT R114, R114, 0xffff, RZ, 0xc0, !PT ;  /* 0x0000ffff72727812 */ /* 0x000fe400078ec0ff */
[----:B------:R-:W-:Y:S02]  /*6c100*/  PRMT R5, R63, 0x3340, R64 ;  /* 0x000033403f057816 */ /* 0x000fe40000000040 */
[----:B------:R-:W-:Y:S02]  /*6c110*/  SHF.R.U32.HI R247, RZ, 0x8, R209 ;  /* 0x00000008fff77819 */ /* 0x000fe400000116d1 */
[----:B------:R-:W-:Y:S01]  /*6c120*/  SHF.R.U32.HI R209, RZ, 0x8, R193 ;  /* 0x00000008ffd17819 */ /* 0x000fe200000116c1 */
[----:B------:R0:W-:Y:S01]  /*6c130*/  STL [R1+0x1c], R5 ;  /* 0x00001c0501007387 */ /* 0x0001e20000100800 */
[----:B------:R-:W-:-:S02]  /*6c140*/  PRMT R193, R114, 0x3340, R1 ;  /* 0x0000334072c17816 */ /* 0x000fc40000000001 */
[----:B------:R-:W-:Y:S02]  /*6c150*/  SHF.R.U32.HI R11, RZ, 0x8, R11 ;  /* 0x00000008ff0b7819 */ /* 0x000fe4000001160b */
[----:B------:R-:W-:Y:S02]  /*6c160*/  SHF.R.U32.HI R12, RZ, 0x8, R12 ;  /* 0x00000008ff0c7819 */ /* 0x000fe4000001160c */
[----:B------:R-:W-:Y:S02]  /*6c170*/  SHF.R.U32.HI R114, RZ, 0x8, R133 ;  /* 0x00000008ff727819 */ /* 0x000fe40000011685 */
[----:B------:R-:W-:Y:S02]  /*6c180*/  SHF.R.U32.HI R25, RZ, 0x8, R25 ;  /* 0x00000008ff197819 */ /* 0x000fe40000011619 */
[----:B------:R-:W-:Y:S02]  /*6c190*/  SHF.R.U32.HI R23, RZ, 0x8, R23 ;  /* 0x00000008ff177819 */ /* 0x000fe40000011617 */
[----:B0-----:R-:W-:-:S02]  /*6c1a0*/  SHF.R.U32.HI R5, RZ, 0x8, R123 ;  /* 0x00000008ff057819 */ /* 0x001fc4000001167b */
[----:B------:R-:W-:Y:S02]  /*6c1b0*/  SHF.R.U32.HI R22, RZ, 0x8, R22 ;  /* 0x00000008ff167819 */ /* 0x000fe40000011616 */
[----:B------:R-:W-:Y:S02]  /*6c1c0*/  LOP3.LUT R11, R11, 0xffff, RZ, 0xc0, !PT ;  /* 0x0000ffff0b0b7812 */ /* 0x000fe400078ec0ff */
[----:B------:R-:W-:Y:S02]  /*6c1d0*/  LOP3.LUT R12, R12, 0xffff, RZ, 0xc0, !PT ;  /* 0x0000ffff0c0c7812 */ /* 0x000fe400078ec0ff */
[----:B------:R-:W-:Y:S02]  /*6c1e0*/  LOP3.LUT R114, R114, 0xffff, RZ, 0xc0, !PT ;  /* 0x0000ffff72727812 */ /* 0x000fe400078ec0ff */
[----:B------:R-:W-:Y:S02]  /*6c1f0*/  LOP3.LUT R21, R21, 0xffff, RZ, 0xc0, !PT ;  /* 0x0000ffff15157812 */ /* 0x000fe400078ec0ff */
[----:B------:R-:W-:-:S02]  /*6c200*/  LOP3.LUT R106, R106, 0xffff, RZ, 0xc0, !PT ;  /* 0x0000ffff6a6a7812 */ /* 0x000fc400078ec0ff */
[----:B------:R-:W-:Y:S02]  /*6c210*/  LOP3.LUT R25, R25, 0xffff, RZ, 0xc0, !PT ;  /* 0x0000ffff19197812 */ /* 0x000fe400078ec0ff */
[----:B------:R-:W-:Y:S02]  /*6c220*/  LOP3.LUT R23, R23, 0xffff, RZ, 0xc0, !PT ;  /* 0x0000ffff17177812 */ /* 0x000fe400078ec0ff */
[----:B------:R-:W-:Y:S02]  /*6c230*/  SHF.R.U32.HI R20, RZ, 0x8, R20 ;  /* 0x00000008ff147819 */ /* 0x000fe40000011614 */
[----:B------:R-:W-:Y:S02]  /*6c240*/  LOP3.LUT R19, R5, 0xffff, RZ, 0xc0, !PT ;  /* 0x0000ffff05137812 */ /* 0x000fe400078ec0ff */
[----:B------:R-:W-:Y:S02]  /*6c250*/  LOP3.LUT R5, R22, 0xffff, RZ, 0xc0, !PT ;  /* 0x0000ffff16057812 */ /* 0x000fe400078ec0ff */
[----:B------:R-:W-:-:S02]  /*6c260*/  PRMT R11, R11, 0x3340, R12 ;  /* 0x000033400b0b7816 */ /* 0x000fc4000000000c */
[----:B------:R-:W-:Y:S02]  /*6c270*/  PRMT R114, R114, 0x3340, R21 ;  /* 0x0000334072727816 */ /* 0x000fe40000000015 */
[----:B------:R-:W-:Y:S02]  /*6c280*/  PRMT R106, R106, 0x3340, R25 ;  /* 0x000033406a6a7816 */ /* 0x000fe40000000019 */
[----:B------:R-:W-:Y:S02]  /*6c290*/  PRMT R12, R23, 0x3340, R1 ;  /* 0x00003340170c7816 */ /* 0x000fe40000000001 */
[----:B------:R-:W-:Y:S02]  /*6c2a0*/  SHF.R.U32.HI R7, RZ, 0x8, R125 ;  /* 0x00000008ff077819 */ /* 0x000fe4000001167d */
[----:B------:R-:W-:Y:S01]  /*6c2b0*/  LOP3.LUT R21, R20, 0xffff, RZ, 0xc0, !PT ;  /* 0x0000ffff14157812 */ /* 0x000fe200078ec0ff */
[----:B------:R-:W2:Y:S01]  /*6c2c0*/  LDL.LU R125, [R1+0x234] ;  /* 0x00023400017d7983 */ /* 0x000ea20000300800 */
[----:B------:R-:W-:-:S02]  /*6c2d0*/  SHF.R.U32.HI R25, RZ, 0x8, R131 ;  /* 0x00000008ff197819 */ /* 0x000fc40000011683 */
[----:B------:R-:W-:Y:S01]  /*6c2e0*/  SHF.R.U32.HI R23, RZ, 0x8, R24 ;  /* 0x00000008ff177819 */ /* 0x000fe20000011618 */
[----:B------:R-:W2:Y:S01]  /*6c2f0*/  LDL.LU R131, [R1+0x230] ;  /* 0x0002300001837983 */ /* 0x000ea20000300800 */
[----:B------:R-:W-:Y:S02]  /*6c300*/  PRMT R20, R5, 0x3340, R1 ;  /* 0x0000334005147816 */ /* 0x000fe40000000001 */
[----:B---3--:R-:W-:Y:S02]  /*6c310*/  SHF.R.U32.HI R24, RZ, 0x8, R139 ;  /* 0x00000008ff187819 */ /* 0x008fe4000001168b */
[----:B----4-:R-:W-:Y:S01]  /*6c320*/  SHF.R.U32.HI R5, RZ, 0x8, R147 ;  /* 0x00000008ff057819 */ /* 0x010fe20000011693 */
[----:B------:R-:W3:Y:S04]  /*6c330*/  LDL.LU R139, [R1+0x22c] ;  /* 0x00022c00018b7983 */ /* 0x000ee80000300800 */
[----:B------:R-:W4:Y:S01]  /*6c340*/  LDL.LU R147, [R1+0x228] ;  /* 0x0002280001937983 */ /* 0x000f220000300800 */
[----:B------:R-:W-:-:S02]  /*6c350*/  SHF.R.U32.HI R134, RZ, 0x8, R26 ;  /* 0x00000008ff867819 */ /* 0x000fc4000001161a */
[----:B--2---:R-:W-:Y:S02]  /*6c360*/  SHF.R.U32.HI R26, RZ, 0x8, R155 ;  /* 0x00000008ff1a7819 */ /* 0x004fe4000001169b */
[----:B------:R-:W2:Y:S01]  /*6c370*/  LDL.LU R155, [R1+0x224] ;  /* 0x00022400019b7983 */ /* 0x000ea20000300800 */
[----:B------:R-:W-:Y:S02]  /*6c380*/  SHF.R.U32.HI R27, RZ, 0x8, R27 ;  /* 0x00000008ff1b7819 */ /* 0x000fe4000001161b */
[----:B------:R-:W-:Y:S02]  /*6c390*/  SHF.R.U32.HI R28, RZ, 0x8, R28 ;  /* 0x00000008ff1c7819 */ /* 0x000fe4000001161c */
[----:B------:R-:W-:Y:S02]  /*6c3a0*/  SHF.R.U32.HI R30, RZ, 0x8, R30 ;  /* 0x00000008ff1e7819 */ /* 0x000fe4000001161e */
[----:B------:R-:W-:Y:S02]  /*6c3b0*/  SHF.R.U32.HI R34, RZ, 0x8, R34 ;  /* 0x00000008ff227819 */ /* 0x000fe40000011622 */
[----:B------:R-:W-:-:S02]  /*6c3c0*/  SHF.R.U32.HI R29, RZ, 0x8, R29 ;  /* 0x00000008ff1d7819 */ /* 0x000fc4000001161d */
[----:B------:R-:W-:Y:S02]  /*6c3d0*/  SHF.R.U32.HI R33, RZ, 0x8, R33 ;  /* 0x00000008ff217819 */ /* 0x000fe40000011621 */
[----:B------:R-:W-:Y:S02]  /*6c3e0*/  LOP3.LUT R27, R27, 0xffff, RZ, 0xc0, !PT ;  /* 0x0000ffff1b1b7812 */ /* 0x000fe400078ec0ff */
[----:B------:R-:W-:Y:S02]  /*6c3f0*/  LOP3.LUT R28, R28, 0xffff, RZ, 0xc0, !PT ;  /* 0x0000ffff1c1c7812 */ /* 0x000fe400078ec0ff */
[----:B------:R-:W-:Y:S02]  /*6c400*/  SHF.R.U32.HI R13, RZ, 0x8, R13 ;  /* 0x00000008ff0d7819 */ /* 0x000fe4000001160d */
[----:B------:R-:W-:Y:S02]  /*6c410*/  LOP3.LUT R30, R30, 0xffff, RZ, 0xc0, !PT ;  /* 0x0000ffff1e1e7812 */ /* 0x000fe400078ec0ff */
[----:B------:R-:W-:-:S02]  /*6c420*/  LOP3.LUT R34, R34, 0xffff, RZ, 0xc0, !PT ;  /* 0x0000ffff22227812 */ /* 0x000fc400078ec0ff */
[----:B------:R-:W-:Y:S02]  /*6c430*/  LOP3.LUT R29, R29, 0xffff, RZ, 0xc0, !PT ;  /* 0x0000ffff1d1d7812 */ /* 0x000fe400078ec0ff */
[----:B------:R-:W-:Y:S02]  /*6c440*/  LOP3.LUT R33, R33, 0xffff, RZ, 0xc0, !PT ;  /* 0x0000ffff21217812 */ /* 0x000fe400078ec0ff */
[----:B------:R-:W-:Y:S02]  /*6c450*/  PRMT R27, R27, 0x3340, R28 ;  /* 0x000033401b1b7816 */ /* 0x000fe4000000001c */
[----:B------:R-:W-:Y:S02]  /*6c460*/  LOP3.LUT R13, R13, 0xffff, RZ, 0xc0, !PT ;  /* 0x0000ffff0d0d7812 */ /* 0x000fe400078ec0ff */
[--C-:B------:R-:W-:Y:S02]  /*6c470*/  PRMT R28, R30, 0x3340, R1.reuse ;  /* 0x000033401e1c7816 */ /* 0x100fe40000000001 */
[----:B------:R-:W-:-:S02]  /*6c480*/  PRMT R30, R34, 0x3340, R1 ;  /* 0x00003340221e7816 */ /* 0x000fc40000000001 */
[----:B------:R-:W-:Y:S02]  /*6c490*/  SHF.R.U32.HI R34, RZ, 0x8, R31 ;  /* 0x00000008ff227819 */ /* 0x000fe4000001161f */
[----:B------:R-:W-:Y:S02]  /*6c4a0*/  PRMT R29, R29, 0x3340, R33 ;  /* 0x000033401d1d7816 */ /* 0x000fe40000000021 */
[----:B------:R-:W-:Y:S02]  /*6c4b0*/  PRMT R13, R19, 0x3340, R13 ;  /* 0x00003340130d7816 */ /* 0x000fe4000000000d */
[----:B------:R-:W-:-:S04]  /*6c4c0*/  SHF.R.U32.HI R50, RZ, 0x8, R50 ;  /* 0x00000008ff327819 */ /* 0x000fc80000011632 */
[----:B------:R-:W-:-:S04]  /*6c4d0*/  LOP3.LUT R50, R50, 0xffff, RZ, 0xc0, !PT ;  /* 0x0000ffff32327812 */ /* 0x000fc800078ec0ff */
[----:B------:R-:W-:Y:S02]  /*6c4e0*/  PRMT R133, R50, 0x3340, R1 ;  /* 0x0000334032857816 */ /* 0x000fe40000000001 */
[----:B------:R-:W-:Y:S02]  /*6c4f0*/  SHF.R.U32.HI R31, RZ, 0x8, R131 ;  /* 0x00000008ff1f7819 */ /* 0x000fe40000011683 */
[----:B------:R-:W2:Y:S01]  /*6c500*/  LDL.LU R131, [R1+0x244] ;  /* 0x0002440001837983 */ /* 0x000ea20000300800 */
[----:B---3--:R-:W-:-:S03]  /*6c510*/  SHF.R.U32.HI R33, RZ, 0x8, R139 ;  /* 0x00000008ff217819 */ /* 0x008fc6000001168b */
[----:B------:R-:W3:Y:S01]  /*6c520*/  LDL.LU R139, [R1+0x240] ;  /* 0x00024000018b7983 */ /* 0x000ee20000300800 */
[----:B----4-:R-:W-:-:S03]  /*6c530*/  SHF.R.U32.HI R19, RZ, 0x8, R147 ;  /* 0x00000008ff137819 */ /* 0x010fc60000011693 */
[----:B------:R-:W4:Y:S01]  /*6c540*/  LDL.LU R147, [R1+0x23c] ;  /* 0x00023c0001937983 */ /* 0x000f220000300800 */
[----:B--2---:R-:W-:-:S03]  /*6c550*/  SHF.R.U32.HI R50, RZ, 0x8, R155 ;  /* 0x00000008ff327819 */ /* 0x004fc6000001169b */
[----:B------:R-:W2:Y:S01]  /*6c560*/  LDL.LU R155, [R1+0x238] ;  /* 0x00023800019b7983 */ /* 0x000ea20000300800 */
[----:B------:R-:W-:Y:S02]  /*6c570*/  LOP3.LUT R7, R7, 0xffff, RZ, 0xc0, !PT ;  /* 0x0000ffff07077812 */ /* 0x000fe400078ec0ff */
[----:B------:R-:W-:Y:S02]  /*6c580*/  LOP3.LUT R25, R25, 0xffff, RZ, 0xc0, !PT ;  /* 0x0000ffff19197812 */ /* 0x000fe400078ec0ff */
[----:B------:R-:W-:Y:S02]  /*6c590*/  LOP3.LUT R5, R5, 0xffff, RZ, 0xc0, !PT ;  /* 0x0000ffff05057812 */ /* 0x000fe400078ec0ff */
[----:B------:R-:W-:Y:S02]  /*6c5a0*/  PRMT R21, R7, 0x3340, R21 ;  /* 0x0000334007157816 */ /* 0x000fe40000000015 */
[----:B------:R-:W-:Y:S02]  /*6c5b0*/  SHF.R.U32.HI R7, RZ, 0x8, R125 ;  /* 0x00000008ff077819 */ /* 0x000fe4000001167d */
[----:B------:R-:W-:Y:S01]  /*6c5c0*/  PRMT R25, R25, 0x3340, R5 ;  /* 0x0000334019197816 */ /* 0x000fe20000000005 */
[----:B------:R-:W2:Y:S01]  /*6c5d0*/  LDL.LU R125, [R1+0x258] ;  /* 0x00025800017d7983 */ /* 0x000ea20000300800 */
[----:B------:R-:W-:-:S02]  /*6c5e0*/  SHF.R.U32.HI R5, RZ, 0x8, R32 ;  /* 0x00000008ff057819 */ /* 0x000fc40000011620 */
[----:B------:R-:W-:Y:S02]  /*6c5f0*/  LOP3.LUT R32, R7, 0xffff, RZ, 0xc0, !PT ;  /* 0x0000ffff07207812 */ /* 0x000fe400078ec0ff */
[----:B------:R-:W-:Y:S02]  /*6c600*/  LOP3.LUT R7, R33, 0xffff, RZ, 0xc0, !PT ;  /* 0x0000ffff21077812 */ /* 0x000fe400078ec0ff */
[----:B------:R-:W-:Y:S02]  /*6c610*/  LOP3.LUT R34, R34, 0xffff, RZ, 0xc0, !PT ;  /* 0x0000ffff22227812 */ /* 0x000fe400078ec0ff */
[----:B------:R-:W-:Y:S02]  /*6c620*/  LOP3.LUT R5, R5, 0xffff, RZ, 0xc0, !PT ;  /* 0x0000ffff05057812 */ /* 0x000fe400078ec0ff */
[----:B------:R-:W-:Y:S02]  /*6c630*/  PRMT R32, R32, 0x3340, R7 ;  /* 0x0000334020207816 */ /* 0x000fe40000000007 */
[----:B------:R-:W-:-:S02]  /*6c640*/  SHF.R.U32.HI R36, RZ, 0x8, R36 ;  /* 0x00000008ff247819 */ /* 0x000fc40000011624 */
[----:B------:R-:W-:Y:S02]  /*6c650*/  SHF.R.U32.HI R38, RZ, 0x8, R38 ;  /* 0x00000008ff267819 */ /* 0x000fe40000011626 */
[----:B------:R-:W-:Y:S02]  /*6c660*/  LOP3.LUT R31, R31, 0xffff, RZ, 0xc0, !PT ;  /* 0x0000ffff1f1f7812 */ /* 0x000fe400078ec0ff */
[----:B------:R-:W-:Y:S02]  /*6c670*/  LOP3.LUT R19, R19, 0xffff, RZ, 0xc0, !PT ;  /* 0x0000ffff13137812 */ /* 0x000fe400078ec0ff */
[----:B------:R-:W-:Y:S02]  /*6c680*/  SHF.R.U32.HI R7, RZ, 0x8, R49 ;  /* 0x00000008ff077819 */ /* 0x000fe40000011631 */
[----:B------:R-:W-:Y:S02]  /*6c690*/  SHF.R.U32.HI R35, RZ, 0x8, R35 ;  /* 0x00000008ff237819 */ /* 0x000fe40000011623 */
[----:B------:R-:W-:-:S02]  /*6c6a0*/  SHF.R.U32.HI R37, RZ, 0x8, R37 ;  /* 0x00000008ff257819 */ /* 0x000fc40000011625 */
[----:B------:R-:W-:Y:S02]  /*6c6b0*/  PRMT R34, R34, 0x3340, R5 ;  /* 0x0000334022227816 */ /* 0x000fe40000000005 */
[----:B------:R-:W-:Y:S02]  /*6c6c0*/  LOP3.LUT R5, R36, 0xffff, RZ, 0xc0, !PT ;  /* 0x0000ffff24057812 */ /* 0x000fe400078ec0ff */
[----:B------:R-:W-:Y:S02]  /*6c6d0*/  LOP3.LUT R38, R38, 0xffff, RZ, 0xc0, !PT ;  /* 0x0000ffff26267812 */ /* 0x000fe400078ec0ff */
[----:B------:R-:W-:Y:S02]  /*6c6e0*/  PRMT R31, R31, 0x3340, R19 ;  /* 0x000033401f1f7816 */ /* 0x000fe40000000013 */
[----:B------:R-:W-:Y:S02]  /*6c6f0*/  LOP3.LUT R7, R7, 0xffff, RZ, 0xc0, !PT ;  /* 0x0000ffff07077812 */ /* 0x000fe400078ec0ff */
[----:B------:R-:W-:-:S02]  /*6c700*/  LOP3.LUT R35, R35, 0xffff, RZ, 0xc0, !PT ;  /* 0x0000ffff23237812 */ /* 0x000fc400078ec0ff */
[----:B------:R-:W-:Y:S02]  /*6c710*/  LOP3.LUT R19, R37, 0xffff, RZ, 0xc0, !PT ;  /* 0x0000ffff25137812 */ /* 0x000fe400078ec0ff */
[----:B------:R-:W-:Y:S02]  /*6c720*/  PRMT R38, R5, 0x3340, R38 ;  /* 0x0000334005267816 */ /* 0x000fe40000000026 */
[----:B------:R-:W-:Y:S02]  /*6c730*/  PRMT R36, R7, 0x3340, R1 ;  /* 0x0000334007247816 */ /* 0x000fe40000000001 */
[----:B------:R-:W-:Y:S02]  /*6c740*/  PRMT R35, R35, 0x3340, R19 ;  /* 0x0000334023237816 */ /* 0x000fe40000000013 */
[----:B------:R-:W-:Y:S02]  /*6c750*/  SHF.R.U32.HI R42, RZ, 0x8, R42 ;  /* 0x00000008ff2a7819 */ /* 0x000fe4000001162a */
[----:B------:R-:W-:-:S02]  /*6c760*/  SHF.R.U32.HI R39, RZ, 0x8, R39 ;  /* 0x00000008ff277819 */ /* 0x000fc40000011627 */
[----:B------:R-:W-:Y:S02]  /*6c770*/  LOP3.LUT R37, R42, 0xffff, RZ, 0xc0, !PT ;  /* 0x0000ffff2a257812 */ /* 0x000fe400078ec0ff */
[----:B------:R-:W-:Y:S02]  /*6c780*/  SHF.R.U32.HI R5, RZ, 0x8, R131 ;  /* 0x00000008ff057819 */ /* 0x000fe40000011683 */
[----:B------:R-:W2:Y:S01]  /*6c790*/  LDL.LU R131, [R1+0x254] ;  /* 0x0002540001837983 */ /* 0x000ea20000300800 */
[----:B---3--:R-:W-:-:S03]  /*6c7a0*/  SHF.R.U32.HI R7, RZ, 0x8, R139 ;  /* 0x00000008ff077819 */ /* 0x008fc6000001168b */
[----:B------:R-:W3:Y:S01]  /*6c7b0*/  LDL.LU R139, [R1+0x250] ;  /* 0x00025000018b7983 */ /* 0x000ee20000300800 */
[----:B----4-:R-:W-:-:S03]  /*6c7c0*/  SHF.R.U32.HI R19, RZ, 0x8, R147 ;  /* 0x00000008ff137819 */ /* 0x010fc60000011693 */
[----:B------:R-:W4:Y:S01]  /*6c7d0*/  LDL.LU R147, [R1+0x24c] ;  /* 0x00024c0001937983 */ /* 0x000f220000300800 */
[----:B------:R-:W-:Y:S02]  /*6c7e0*/  LOP3.LUT R5, R5, 0xffff, RZ, 0xc0, !PT ;  /* 0x0000ffff05057812 */ /* 0x000fe400078ec0ff */
[----:B------:R-:W-:Y:S02]  /*6c7f0*/  LOP3.LUT R42, R7, 0xffff, RZ, 0xc0, !PT ;  /* 0x0000ffff072a7812 */ /* 0x000fe400078ec0ff */
[----:B------:R-:W-:Y:S02]  /*6c800*/  LOP3.LUT R7, R39, 0xffff, RZ, 0xc0, !PT ;  /* 0x0000ffff27077812 */ /* 0x000fe400078ec0ff */
[----:B------:R-:W-:Y:S02]  /*6c810*/  PRMT R39, R5, 0x3340, R42 ;  /* 0x0000334005277816 */ /* 0x000fe4000000002a */
[----:B--2---:R-:W-:Y:S02]  /*6c820*/  SHF.R.U32.HI R5, RZ, 0x8, R155 ;  /* 0x00000008ff057819 */ /* 0x004fe4000001169b */
[----:B------:R-:W2:Y:S01]  /*6c830*/  LDL.LU R155, [R1+0x248] ;  /* 0x00024800019b7983 */ /* 0x000ea20000300800 */
[----:B------:R-:W-:-:S02]  /*6c840*/  SHF.R.U32.HI R215, RZ, 0x8, R215 ;  /* 0x00000008ffd77819 */ /* 0x000fc400000116d7 */
[----:B------:R-:W-:Y:S02]  /*6c850*/  SHF.R.U32.HI R211, RZ, 0x8, R211 ;  /* 0x00000008ffd37819 */ /* 0x000fe400000116d3 */
[----:B------:R-:W-:Y:S02]  /*6c860*/  SHF.R.U32.HI R128, RZ, 0x8, R128 ;  /* 0x00000008ff807819 */ /* 0x000fe40000011680 */
[----:B------:R-:W-:Y:S02]  /*6c870*/  SHF.R.U32.HI R212, RZ, 0x8, R212 ;  /* 0x00000008ffd47819 */ /* 0x000fe400000116d4 */
[----:B------:R-:W-:Y:S02]  /*6c880*/  SHF.R.U32.HI R210, RZ, 0x8, R210 ;  /* 0x00000008ffd27819 */ /* 0x000fe400000116d2 */
[----:B------:R-:W-:Y:S02]  /*6c890*/  SHF.R.U32.HI R127, RZ, 0x8, R127 ;  /* 0x00000008ff7f7819 */ /* 0x000fe4000001167f */
[----:B------:R-:W-:-:S02]  /*6c8a0*/  SHF.R.U32.HI R130, RZ, 0x8, R130 ;  /* 0x00000008ff827819 */ /* 0x000fc40000011682 */
[----:B------:R-:W-:Y:S02]  /*6c8b0*/  SHF.R.U32.HI R40, RZ, 0x8, R40 ;  /* 0x00000008ff287819 */ /* 0x000fe40000011628 */
[----:B------:R-:W-:Y:S02]  /*6c8c0*/  SHF.R.U32.HI R129, RZ, 0x8, R129 ;  /* 0x00000008ff817819 */ /* 0x000fe40000011681 */
[----:B------:R-:W-:Y:S02]  /*6c8d0*/  LOP3.LUT R215, R215, 0xffff, RZ, 0xc0, !PT ;  /* 0x0000ffffd7d77812 */ /* 0x000fe400078ec0ff */
[----:B------:R-:W-:Y:S02]  /*6c8e0*/  LOP3.LUT R211, R211, 0xffff, RZ, 0xc0, !PT ;  /* 0x0000ffffd3d37812 */ /* 0x000fe400078ec0ff */
[----:B------:R-:W-:Y:S02]  /*6c8f0*/  LOP3.LUT R128, R128, 0xffff, RZ, 0xc0, !PT ;  /* 0x0000ffff80807812 */ /* 0x000fe400078ec0ff */
[----:B------:R-:W-:-:S02]  /*6c900*/  SHF.R.U32.HI R41, RZ, 0x8, R41 ;  /* 0x00000008ff297819 */ /* 0x000fc40000011629 */
        /* <DEDUP_REMOVED lines=9> */
[----:B------:R-:W-:Y:S02]  /*6c9a0*/  PRMT R250, R215, 0x3340, R211 ;  /* 0x00003340d7fa7816 */ /* 0x000fe400000000d3 */
[----:B------:R-:W-:Y:S02]  /*6c9b0*/  LOP3.LUT R50, R41, 0xffff, RZ, 0xc0, !PT ;  /* 0x0000ffff29327812 */ /* 0x000fe400078ec0ff */
[----:B------:R-:W-:-:S02]  /*6c9c0*/  SHF.R.U32.HI R43, RZ, 0x8, R43 ;  /* 0x00000008ff2b7819 */ /* 0x000fc4000001162b */
[----:B------:R-:W-:Y:S02]  /*6c9d0*/  SHF.R.U32.HI R47, RZ, 0x8, R47 ;  /* 0x00000008ff2f7819 */ /* 0x000fe4000001162f */
[----:B------:R-:W-:Y:S02]  /*6c9e0*/  PRMT R252, R212, 0x3340, R210 ;  /* 0x00003340d4fc7816 */ /* 0x000fe400000000d2 */
[----:B------:R-:W-:Y:S02]  /*6c9f0*/  PRMT R211, R128, 0x3340, R130 ;  /* 0x0000334080d37816 */ /* 0x000fe40000000082 */
[----:B------:R-:W-:Y:S01]  /*6ca00*/  PRMT R41, R7, 0x3340, R49 ;  /* 0x0000334007297816 */ /* 0x000fe20000000031 */
[----:B------:R-:W2:Y:S01]  /*6ca10*/  LDL.LU R128, [R1+0x264] ;  /* 0x0002640001807983 */ /* 0x000ea20000300800 */
[----:B------:R-:W-:Y:S02]  /*6ca20*/  SHF.R.U32.HI R44, RZ, 0x8, R44 ;  /* 0x00000008ff2c7819 */ /* 0x000fe4000001162c */
[----:B------:R-:W-:-:S02]  /*6ca30*/  PRMT R212, R127, 0x3340, R129 ;  /* 0x000033407fd47816 */ /* 0x000fc40000000081 */
[----:B------:R-:W-:Y:S01]  /*6ca40*/  SHF.R.U32.HI R7, RZ, 0x8, R46 ;  /* 0x00000008ff077819 */ /* 0x000fe2000001162e */
[----:B------:R-:W2:Y:S01]  /*6ca50*/  LDL.LU R127, [R1+0x260] ;  /* 0x00026000017f7983 */ /* 0x000ea20000300800 */
[----:B------:R-:W-:Y:S02]  /*6ca60*/  PRMT R40, R19, 0x3340, R1 ;  /* 0x0000334013287816 */ /* 0x000fe40000000001 */
[----:B------:R-:W-:Y:S01]  /*6ca70*/  LOP3.LUT R46, R45, 0xffff, RZ, 0xc0, !PT ;  /* 0x0000ffff2d2e7812 */ /* 0x000fe200078ec0ff */
[----:B------:R-:W2:Y:S01]  /*6ca80*/  LDL.LU R129, [R1+0x74] ;  /* 0x0000740001817983 */ /* 0x000ea20000300800 */
[----:B------:R-:W-:Y:S02]  /*6ca90*/  SHF.R.U32.HI R19, RZ, 0x8, R48 ;  /* 0x00000008ff137819 */ /* 0x000fe40000011630 */
[----:B------:R-:W-:Y:S01]  /*6caa0*/  LOP3.LUT R43, R43, 0xffff, RZ, 0xc0, !PT ;  /* 0x0000ffff2b2b7812 */ /* 0x000fe200078ec0ff */
[----:B------:R-:W2:Y:S01]  /*6cab0*/  LDL.LU R124, [R1+0x25c] ;  /* 0x00025c00017c7983 */ /* 0x000ea20000300800 */
[----:B------:R-:W-:-:S02]  /*6cac0*/  LOP3.LUT R45, R47, 0xffff, RZ, 0xc0, !PT ;  /* 0x0000ffff2f2d7812 */ /* 0x000fc400078ec0ff */
[----:B------:R-:W-:Y:S02]  /*6cad0*/  LOP3.LUT R5, R5, 0xffff, RZ, 0xc0, !PT ;  /* 0x0000ffff05057812 */ /* 0x000fe400078ec0ff */
[----:B------:R-:W-:Y:S02]  /*6cae0*/  LOP3.LUT R47, R44, 0xffff, RZ, 0xc0, !PT ;  /* 0x0000ffff2c2f7812 */ /* 0x000fe400078ec0ff */
[----:B---3--:R-:W-:Y:S02]  /*6caf0*/  SHF.R.U32.HI R48, RZ, 0x8, R139 ;  /* 0x00000008ff307819 */ /* 0x008fe4000001168b */
[----:B------:R-:W3:Y:S01]  /*6cb00*/  LDL.LU R139, [R1+0x80] ;  /* 0x00008000018b7983 */ /* 0x000ee20000300800 */
[----:B----4-:R-:W-:Y:S02]  /*6cb10*/  SHF.R.U32.HI R49, RZ, 0x8, R147 ;  /* 0x00000008ff317819 */ /* 0x010fe40000011693 */
[----:B------:R-:W-:Y:S01]  /*6cb20*/  PRMT R43, R43, 0x3340, R46 ;  /* 0x000033402b2b7816 */ /* 0x000fe2000000002e */
[----:B------:R-:W4:Y:S01]  /*6cb30*/  LDL.LU R147, [R1+0x60] ;  /* 0x0000600001937983 */ /* 0x000f220000300800 */
[----:B------:R-:W-:-:S02]  /*6cb40*/  PRMT R42, R50, 0x3340, R1 ;  /* 0x00003340322a7816 */ /* 0x000fc40000000001 */
[----:B------:R-:W-:Y:S01]  /*6cb50*/  PRMT R46, R5, 0x3340, R47 ;  /* 0x00003340052e7816 */ /* 0x000fe2000000002f */
[----:B------:R-:W4:Y:S01]  /*6cb60*/  LDL.LU R130, [R1+0x70] ;  /* 0x0000700001827983 */ /* 0x000f220000300800 */
[----:B------:R-:W-:Y:S02]  /*6cb70*/  SHF.R.U32.HI R50, RZ, 0x8, R8 ;  /* 0x00000008ff327819 */ /* 0x000fe40000011608 */
[----:B------:R-:W-:Y:S01]  /*6cb80*/  SHF.R.U32.HI R5, RZ, 0x8, R9 ;  /* 0x00000008ff057819 */ /* 0x000fe20000011609 */
[----:B------:R-:W4:Y:S01]  /*6cb90*/  LDL.LU R126, [R1+0x6c] ;  /* 0x00006c00017e7983 */ /* 0x000f220000300800 */
[----:B------:R-:W-:Y:S02]  /*6cba0*/  LOP3.LUT R7, R7, 0xffff, RZ, 0xc0, !PT ;  /* 0x0000ffff07077812 */ /* 0x000fe400078ec0ff */
[----:B------:R-:W-:Y:S01]  /*6cbb0*/  LOP3.LUT R50, R50, 0xffff, RZ, 0xc0, !PT ;  /* 0x0000ffff32327812 */ /* 0x000fe200078ec0ff */
[----:B------:R-:W4:Y:S01]  /*6cbc0*/  LDL.LU R123, [R1+0x27c] ;  /* 0x00027c00017b7983 */ /* 0x000f220000300800 */
[----:B------:R-:W-:-:S02]  /*6cbd0*/  LOP3.LUT R5, R5, 0xffff, RZ, 0xc0, !PT ;  /* 0x0000ffff05057812 */ /* 0x000fc400078ec0ff */
[----:B------:R-:W-:Y:S02]  /*6cbe0*/  PRMT R44, R7, 0x3340, R1 ;  /* 0x00003340072c7816 */ /* 0x000fe40000000001 */
[----:B------:R-:W-:Y:S02]  /*6cbf0*/  SHF.R.U32.HI R47, RZ, 0x8, R125 ;  /* 0x00000008ff2f7819 */ /* 0x000fe4000001167d */
[----:B------:R-:W-:Y:S01]  /*6cc00*/  SHF.R.U32.HI R7, RZ, 0x8, R131 ;  /* 0x00000008ff077819 */ /* 0x000fe20000011683 */
[----:B------:R-:W4:Y:S01]  /*6cc10*/  LDL.LU R125, [R1+0x68] ;  /* 0x00006800017d7983 */ /* 0x000f220000300800 */
[----:B------:R-:W-:-:S03]  /*6cc20*/  PRMT R50, R50, 0x3340, R5 ;  /* 0x0000334032327816 */ /* 0x000fc60000000005 */
[----:B------:R-:W4:Y:S01]  /*6cc30*/  LDL.LU R131, [R1+0x64] ;  /* 0x0000640001837983 */ /* 0x000f220000300800 */
[----:B--2---:R-:W-:-:S03]  /*6cc40*/  SHF.R.U32.HI R5, RZ, 0x8, R155 ;  /* 0x00000008ff057819 */ /* 0x004fc6000001169b */
[----:B------:R-:W2:Y:S01]  /*6cc50*/  LDL.LU R155, [R1+0x5c] ;  /* 0x00005c00019b7983 */ /* 0x000ea20000300800 */
[----:B------:R-:W-:Y:S02]  /*6cc60*/  SHF.R.U32.HI R51, RZ, 0x8, R51 ;  /* 0x00000008ff337819 */ /* 0x000fe40000011633 */
[----:B------:R-:W-:Y:S02]  /*6cc70*/  SHF.R.U32.HI R52, RZ, 0x8, R52 ;  /* 0x00000008ff347819 */ /* 0x000fe40000011634 */
[----:B------:R-:W-:Y:S02]  /*6cc80*/  LOP3.LUT R22, R51, 0xffff, RZ, 0xc0, !PT ;  /* 0x0000ffff33167812 */ /* 0x000fe400078ec0ff */
[----:B------:R-:W-:Y:S02]  /*6cc90*/  LOP3.LUT R52, R52, 0xffff, RZ, 0xc0, !PT ;  /* 0x0000ffff34347812 */ /* 0x000fe400078ec0ff */
[----:B------:R-:W-:Y:S02]  /*6cca0*/  SHF.R.U32.HI R0, RZ, 0x8, R0 ;  /* 0x00000008ff007819 */ /* 0x000fe40000011600 */
[----:B------:R-:W-:-:S02]  /*6ccb0*/  PRMT R22, R22, 0x3340, R52 ;  /* 0x0000334016167816 */ /* 0x000fc40000000034 */
[----:B------:R-:W-:Y:S02]  /*6ccc0*/  SHF.R.U32.HI R52, RZ, 0x8, R3 ;  /* 0x00000008ff347819 */ /* 0x000fe40000011603 */
        /* <DEDUP_REMOVED lines=14> */
[----:B------:R-:W-:Y:S01]  /*6cdb0*/  LOP3.LUT R57, R57, 0xffff, RZ, 0xc0, !PT ;  /* 0x0000ffff39397812 */ /* 0x000fe200078ec0ff */
[----:B------:R-:W2:Y:S01]  /*6cdc0*/  LDL.LU R122, [R1+0x274] ;  /* 0x00027400017a7983 */ /* 0x000ea20000300800 */
[----:B------:R-:W-:Y:S02]  /*6cdd0*/  LOP3.LUT R59, R59, 0xffff, RZ, 0xc0, !PT ;  /* 0x0000ffff3b3b7812 */ /* 0x000fe400078ec0ff */
[----:B------:R-:W-:-:S02]  /*6cde0*/  PRMT R52, R0, 0x3340, R52 ;  /* 0x0000334000347816 */ /* 0x000fc40000000034 */
[----:B------:R-:W-:Y:S02]  /*6cdf0*/  PRMT R221, R138, 0x3340, R1 ;  /* 0x000033408add7816 */ /* 0x000fe40000000001 */
[----:B------:R-:W-:Y:S02]  /*6ce00*/  PRMT R137, R58, 0x3340, R60 ;  /* 0x000033403a897816 */ /* 0x000fe4000000003c */
[----:B------:R-:W-:Y:S02]  /*6ce10*/  PRMT R54, R5, 0x3340, R2 ;  /* 0x0000334005367816 */ /* 0x000fe40000000002 */
[----:B------:R-:W-:Y:S02]  /*6ce20*/  PRMT R138, R57, 0x3340, R59 ;  /* 0x00003340398a7816 */ /* 0x000fe4000000003b */
[----:B------:R-:W-:Y:S02]  /*6ce30*/  SHF.R.U32.HI R58, RZ, 0x8, R128 ;  /* 0x00000008ff3a7819 */ /* 0x000fe40000011680 */
[----:B------:R-:W-:-:S02]  /*6ce40*/  SHF.R.U32.HI R56, RZ, 0x8, R127 ;  /* 0x00000008ff387819 */ /* 0x000fc4000001167f */
[----:B------:R-:W2:Y:S01]  /*6ce50*/  LDL.LU R127, [R1+0x270] ;  /* 0x00027000017f7983 */ /* 0x000ea20000300800 */
[----:B------:R-:W-:-:S03]  /*6ce60*/  SHF.R.U32.HI R55, RZ, 0x8, R129 ;  /* 0x00000008ff377819 */ /* 0x000fc60000011681 */
[----:B------:R-:W2:Y:S01]  /*6ce70*/  LDL.LU R129, [R1+0x26c] ;  /* 0x00026c0001817983 */ /* 0x000ea20000300800 */
[----:B------:R-:W-:-:S03]  /*6ce80*/  SHF.R.U32.HI R0, RZ, 0x8, R124 ;  /* 0x00000008ff007819 */ /* 0x000fc6000001167c */
[----:B------:R-:W2:Y:S01]  /*6ce90*/  LDL.LU R124, [R1+0x268] ;  /* 0x00026800017c7983 */ /* 0x000ea20000300800 */
[----:B------:R-:W-:Y:S02]  /*6cea0*/  LOP3.LUT R58, R58, 0xffff, RZ, 0xc0, !PT ;  /* 0x0000ffff3a3a7812 */ /* 0x000fe400078ec0ff */
[----:B------:R-:W-:Y:S02]  /*6ceb0*/  LOP3.LUT R0, R0, 0xffff, RZ, 0xc0, !PT ;  /* 0x0000ffff00007812 */ /* 0x000fe400078ec0ff */
[----:B---3--:R-:W-:Y:S02]  /*6cec0*/  SHF.R.U32.HI R2, RZ, 0x8, R139 ;  /* 0x00000008ff027819 */ /* 0x008fe4000001168b */
[----:B------:R-:W3:Y:S01]  /*6ced0*/  LDL.LU R139, [R1+0x9c] ;  /* 0x00009c00018b7983 */ /* 0x000ee20000300800 */
[----:B----4-:R-:W-:-:S03]  /*6cee0*/  SHF.R.U32.HI R57, RZ, 0x8, R147 ;  /* 0x00000008ff397819 */ /* 0x010fc60000011693 */
[----:B------:R-:W4:Y:S01]  /*6cef0*/  LDL.LU R147, [R1+0x7c] ;  /* 0x00007c0001937983 */ /* 0x000f220000300800 */
[----:B------:R-:W-:Y:S02]  /*6cf00*/  LOP3.LUT R56, R56, 0xffff, RZ, 0xc0, !PT ;  /* 0x0000ffff38387812 */ /* 0x000fe400078ec0ff */
[----:B------:R-:W-:Y:S01]  /*6cf10*/  LOP3.LUT R2, R2, 0xffff, RZ, 0xc0, !PT ;  /* 0x0000ffff02027812 */ /* 0x000fe200078ec0ff */
[----:B------:R-:W4:Y:S01]  /*6cf20*/  LDL.LU R128, [R1+0x98] ;  /* 0x0000980001807983 */ /* 0x000f220000300800 */
[----:B------:R-:W-:Y:S02]  /*6cf30*/  PRMT R58, R58, 0x3340, R0 ;  /* 0x000033403a3a7816 */ /* 0x000fe40000000000 */
[----:B------:R-:W-:Y:S02]  /*6cf40*/  PRMT R56, R56, 0x3340, R2 ;  /* 0x0000334038387816 */ /* 0x000fe40000000002 */
[----:B------:R-:W-:Y:S02]  /*6cf50*/  SHF.R.U32.HI R0, RZ, 0x8, R130 ;  /* 0x00000008ff007819 */ /* 0x000fe40000011682 */
[----:B------:R-:W-:Y:S01]  /*6cf60*/  SHF.R.U32.HI R2, RZ, 0x8, R126 ;  /* 0x00000008ff027819 */ /* 0x000fe2000001167e */
[----:B------:R-:W4:Y:S01]  /*6cf70*/  LDL.LU R130, [R1+0x94] ;  /* 0x0000940001827983 */ /* 0x000f220000300800 */
[----:B------:R-:W-:-:S02]  /*6cf80*/  SHF.R.U32.HI R53, RZ, 0x8, R4 ;  /* 0x00000008ff357819 */ /* 0x000fc40000011604 */
[----:B------:R-:W-:Y:S01]  /*6cf90*/  SHF.R.U32.HI R3, RZ, 0x8, R123 ;  /* 0x00000008ff037819 */ /* 0x000fe2000001167b */
[----:B------:R-:W4:Y:S01]  /*6cfa0*/  LDL.LU R126, [R1+0x90] ;  /* 0x00009000017e7983 */ /* 0x000f220000300800 */
[----:B------:R-:W-:Y:S02]  /*6cfb0*/  SHF.R.U32.HI R51, RZ, 0x8, R6 ;  /* 0x00000008ff337819 */ /* 0x000fe40000011606 */
[----:B------:R-:W-:Y:S01]  /*6cfc0*/  SHF.R.U32.HI R4, RZ, 0x8, R125 ;  /* 0x00000008ff047819 */ /* 0x000fe2000001167d */
[----:B------:R-:W4:Y:S01]  /*6cfd0*/  LDL.LU R123, [R1+0x8c] ;  /* 0x00008c00017b7983 */ /* 0x000f220000300800 */
[----:B------:R-:W-:-:S03]  /*6cfe0*/  SHF.R.U32.HI R5, RZ, 0x8, R131 ;  /* 0x00000008ff057819 */ /* 0x000fc60000011683 */
[----:B------:R-:W4:Y:S04]  /*6cff0*/  LDL.LU R125, [R1+0x84] ;  /* 0x00008400017d7983 */ /* 0x000f280000300800 */
[----:B------:R-:W4:Y:S01]  /*6d000*/  LDL.LU R131, [R1+0x88] ;  /* 0x0000880001837983 */ /* 0x000f220000300800 */
[----:B--2---:R-:W-:-:S03]  /*6d010*/  SHF.R.U32.HI R6, RZ, 0x8, R155 ;  /* 0x00000008ff067819 */ /* 0x004fc6000001169b */
[----:B------:R-:W2:Y:S01]  /*6d020*/  LDL.LU R155, [R1+0x78] ;  /* 0x00007800019b7983 */ /* 0x000ea20000300800 */
[----:B------:R-:W-:Y:S02]  /*6d030*/  SHF.R.U32.HI R146, RZ, 0x8, R146 ;  /* 0x00000008ff927819 */ /* 0x000fe40000011692 */
[----:B------:R-:W-:Y:S02]  /*6d040*/  SHF.R.U32.HI R148, RZ, 0x8, R148 ;  /* 0x00000008ff947819 */ /* 0x000fe40000011694 */
[----:B------:R-:W-:Y:S02]  /*6d050*/  LOP3.LUT R2, R2, 0xffff, RZ, 0xc0, !PT ;  /* 0x0000ffff02027812 */ /* 0x000fe400078ec0ff */
        /* <DEDUP_REMOVED lines=8> */
[----:B------:R-:W-:-:S02]  /*6d0e0*/  SHF.R.U32.HI R144, RZ, 0x8, R70 ;  /* 0x00000008ff907819 */ /* 0x000fc40000011646 */
[----:B------:R-:W-:Y:S02]  /*6d0f0*/  SHF.R.U32.HI R146, RZ, 0x8, R69 ;  /* 0x00000008ff927819 */ /* 0x000fe40000011645 */
[----:B------:R-:W-:Y:S02]  /*6d100*/  SHF.R.U32.HI R71, RZ, 0x8, R71 ;  /* 0x00000008ff477819 */ /* 0x000fe40000011647 */
[----:B------:R-:W-:Y:S02]  /*6d110*/  SHF.R.U32.HI R72, RZ, 0x8, R72 ;  /* 0x00000008ff487819 */ /* 0x000fe40000011648 */
[----:B------:R-:W-:Y:S02]  /*6d120*/  LOP3.LUT R3, R3, 0xffff, RZ, 0xc0, !PT ;  /* 0x0000ffff03037812 */ /* 0x000fe400078ec0ff */
[----:B------:R-:W-:Y:S02]  /*6d130*/  LOP3.LUT R71, R71, 0xffff, RZ, 0xc0, !PT ;  /* 0x0000ffff47477812 */ /* 0x000fe400078ec0ff */
[----:B------:R-:W-:-:S02]  /*6d140*/  LOP3.LUT R72, R72, 0xffff, RZ, 0xc0, !PT ;  /* 0x0000ffff48487812 */ /* 0x000fc400078ec0ff */
[----:B------:R-:W-:Y:S02]  /*6d150*/  LOP3.LUT R6, R6, 0xffff, RZ, 0xc0, !PT ;  /* 0x0000ffff06067812 */ /* 0x000fe400078ec0ff */
[--C-:B------:R-:W-:Y:S02]  /*6d160*/  PRMT R59, R3, 0x3340, R1.reuse ;  /* 0x00003340033b7816 */ /* 0x100fe40000000001 */
[----:B------:R-:W-:Y:S02]  /*6d170*/  PRMT R150, R71, 0x3340, R72 ;  /* 0x0000334047967816 */ /* 0x000fe40000000048 */
[----:B------:R-:W-:Y:S02]  /*6d180*/  PRMT R66, R6, 0x3340, R1 ;  /* 0x0000334006427816 */ /* 0x000fe40000000001 */
[----:B------:R-:W-:Y:S02]  /*6d190*/  SHF.R.U32.HI R68, RZ, 0x8, R127 ;  /* 0x00000008ff447819 */ /* 0x000fe4000001167f */
        /* <DEDUP_REMOVED lines=11> */
[----:B------:R-:W-:Y:S02]  /*6d250*/  PRMT R68, R68, 0x3340, R0 ;  /* 0x0000334044447816 */ /* 0x000fe40000000000 */
[----:B------:R-:W-:Y:S02]  /*6d260*/  SHF.R.U32.HI R0, RZ, 0x8, R128 ;  /* 0x00000008ff007819 */ /* 0x000fe40000011680 */
[----:B------:R-:W4:Y:S01]  /*6d270*/  LDL.LU R128, [R1+0x278] ;  /* 0x0002780001807983 */ /* 0x000f220000300800 */
[----:B------:R-:W-:-:S03]  /*6d280*/  SHF.R.U32.HI R3, RZ, 0x8, R126 ;  /* 0x00000008ff037819 */ /* 0x000fc6000001167e */
[----:B------:R-:W4:Y:S01]  /*6d290*/  LDL.LU R126, [R1+0xb0] ;  /* 0x0000b000017e7983 */ /* 0x000f220000300800 */
[----:B------:R-:W-:-:S03]  /*6d2a0*/  SHF.R.U32.HI R4, RZ, 0x8, R123 ;  /* 0x00000008ff047819 */ /* 0x000fc6000001167b */
[----:B------:R-:W4:Y:S01]  /*6d2b0*/  LDL.LU R123, [R1+0xac] ;  /* 0x0000ac00017b7983 */ /* 0x000f220000300800 */
[----:B------:R-:W-:-:S03]  /*6d2c0*/  SHF.R.U32.HI R71, RZ, 0x8, R125 ;  /* 0x00000008ff477819 */ /* 0x000fc6000001167d */
[----:B------:R-:W4:Y:S01]  /*6d2d0*/  LDL.LU R125, [R1+0xa8] ;  /* 0x0000a800017d7983 */ /* 0x000f220000300800 */
[----:B------:R-:W-:-:S03]  /*6d2e0*/  SHF.R.U32.HI R5, RZ, 0x8, R131 ;  /* 0x00000008ff057819 */ /* 0x000fc60000011683 */
[----:B------:R-:W4:Y:S01]  /*6d2f0*/  LDL.LU R131, [R1+0xa4] ;  /* 0x0000a40001837983 */ /* 0x000f220000300800 */
[----:B--2---:R-:W-:-:S03]  /*6d300*/  SHF.R.U32.HI R6, RZ, 0x8, R155 ;  /* 0x00000008ff067819 */ /* 0x004fc6000001169b */
[----:B------:R-:W2:Y:S01]  /*6d310*/  LDL.LU R155, [R1+0xa0] ;  /* 0x0000a000019b7983 */ /* 0x000ea20000300800 */
[----:B------:R-:W-:Y:S02]  /*6d320*/  SHF.R.U32.HI R67, RZ, 0x8, R122 ;  /* 0x00000008ff437819 */ /* 0x000fe4000001167a */
[----:B------:R-:W-:Y:S02]  /*6d330*/  LOP3.LUT R2, R2, 0xffff, RZ, 0xc0, !PT ;  /* 0x0000ffff02027812 */ /* 0x000fe400078ec0ff */
[----:B------:R-:W-:Y:S02]  /*6d340*/  LOP3.LUT R67, R67, 0xffff, RZ, 0xc0, !PT ;  /* 0x0000ffff43437812 */ /* 0x000fe400078ec0ff */
[----:B------:R-:W-:Y:S02]  /*6d350*/  SHF.R.U32.HI R78, RZ, 0x8, R78 ;  /* 0x00000008ff4e7819 */ /* 0x000fe4000001164e */
[----:B------:R-:W-:Y:S02]  /*6d360*/  PRMT R67, R67, 0x3340, R2 ;  /* 0x0000334043437816 */ /* 0x000fe40000000002 */
[----:B------:R-:W-:-:S02]  /*6d370*/  LOP3.LUT R0, R0, 0xffff, RZ, 0xc0, !PT ;  /* 0x0000ffff00007812 */ /* 0x000fc400078ec0ff */
[----:B------:R-:W-:Y:S02]  /*6d380*/  LOP3.LUT R4, R4, 0xffff, RZ, 0xc0, !PT ;  /* 0x0000ffff04047812 */ /* 0x000fe400078ec0ff */
[----:B------:R-:W-:Y:S02]  /*6d390*/  SHF.R.U32.HI R2, RZ, 0x8, R130 ;  /* 0x00000008ff027819 */ /* 0x000fe40000011682 */
[----:B------:R-:W-:Y:S02]  /*6d3a0*/  LOP3.LUT R78, R78, 0xffff, RZ, 0xc0, !PT ;  /* 0x0000ffff4e4e7812 */ /* 0x000fe400078ec0ff */
[----:B------:R-:W-:Y:S02]  /*6d3b0*/  LOP3.LUT R75, R75, 0xffff, RZ, 0xc0, !PT ;  /* 0x0000ffff4b4b7812 */ /* 0x000fe400078ec0ff */
[----:B------:R-:W-:Y:S02]  /*6d3c0*/  PRMT R74, R0, 0x3340, R4 ;  /* 0x00003340004a7816 */ /* 0x000fe40000000004 */
[----:B------:R-:W-:-:S02]  /*6d3d0*/  LOP3.LUT R2, R2, 0xffff, RZ, 0xc0, !PT ;  /* 0x0000ffff02027812 */ /* 0x000fc400078ec0ff */
[----:B------:R-:W-:Y:S02]  /*6d3e0*/  LOP3.LUT R5, R5, 0xffff, RZ, 0xc0, !PT ;  /* 0x0000ffff05057812 */ /* 0x000fe400078ec0ff */
[----:B------:R-:W-:Y:S02]  /*6d3f0*/  SHF.R.U32.HI R0, RZ, 0x8, R18 ;  /* 0x00000008ff007819 */ /* 0x000fe40000011612 */
[----:B------:R-:W2:Y:S01]  /*6d400*/  LDL.LU R18, [R1+0x2d50] ;  /* 0x002d500001127983 */ /* 0x000ea20000300800 */
[----:B------:R-:W-:Y:S02]  /*6d410*/  SHF.R.U32.HI R196, RZ, 0x8, R152 ;  /* 0x00000008ffc47819 */ /* 0x000fe40000011698 */
[--C-:B------:R-:W-:Y:S01]  /*6d420*/  PRMT R156, R78, 0x3340, R1.reuse ;  /* 0x000033404e9c7816 */ /* 0x100fe20000000001 */
[----:B------:R-:W2:Y:S01]  /*6d430*/  LDL.LU R130, [R1+0x294] ;  /* 0x0002940001827983 */ /* 0x000ea20000300800 */
[----:B------:R-:W-:Y:S02]  /*6d440*/  PRMT R152, R75, 0x3340, R1 ;  /* 0x000033404b987816 */ /* 0x000fe40000000001 */
[----:B------:R-:W-:-:S02]  /*6d450*/  PRMT R72, R2, 0x3340, R5 ;  /* 0x0000334002487816 */ /* 0x000fc40000000005 */
[----:B------:R-:W-:Y:S02]  /*6d460*/  LOP3.LUT R0, R0, 0xffff, RZ, 0xc0, !PT ;  /* 0x0000ffff00007812 */ /* 0x000fe400078ec0ff */
[----:B------:R-:W-:Y:S02]  /*6d470*/  LOP3.LUT R3, R3, 0xffff, RZ, 0xc0, !PT ;  /* 0x0000ffff03037812 */ /* 0x000fe400078ec0ff */
[----:B------:R-:W-:Y:S02]  /*6d480*/  LOP3.LUT R71, R71, 0xffff, RZ, 0xc0, !PT ;  /* 0x0000ffff47477812 */ /* 0x000fe400078ec0ff */
[----:B------:R-:W-:Y:S02]  /*6d490*/  LOP3.LUT R6, R6, 0xffff, RZ, 0xc0, !PT ;  /* 0x0000ffff06067812 */ /* 0x000fe400078ec0ff */
[----:B------:R-:W-:Y:S02]  /*6d4a0*/  PRMT R71, R3, 0x3340, R71 ;  /* 0x0000334003477816 */ /* 0x000fe40000000047 */
[----:B------:R-:W-:-:S02]  /*6d4b0*/  SHF.R.U32.HI R76, RZ, 0x8, R127 ;  /* 0x00000008ff4c7819 */ /* 0x000fc4000001167f */
[----:B------:R-:W2:Y:S01]  /*6d4c0*/  LDL.LU R127, [R1+0x54] ;  /* 0x00005400017f7983 */ /* 0x000ea20000300800 */
[----:B------:R-:W-:-:S03]  /*6d4d0*/  SHF.R.U32.HI R78, RZ, 0x8, R129 ;  /* 0x00000008ff4e7819 */ /* 0x000fc60000011681 */
[----:B------:R-:W2:Y:S01]  /*6d4e0*/  LDL.LU R129, [R1+0x290] ;  /* 0x0002900001817983 */ /* 0x000ea20000300800 */
[----:B------:R-:W-:-:S03]  /*6d4f0*/  SHF.R.U32.HI R75, RZ, 0x8, R124 ;  /* 0x00000008ff4b7819 */ /* 0x000fc6000001167c */
[----:B------:R-:W2:Y:S01]  /*6d500*/  LDL.LU R124, [R1+0x38] ;  /* 0x00003800017c7983 */ /* 0x000ea20000300800 */
        /* <DEDUP_REMOVED lines=11> */
[----:B------:R-:W4:Y:S01]  /*6d5c0*/  LDL.LU R128, [R1+0xc4] ;  /* 0x0000c40001807983 */ /* 0x000f220000300800 */
[----:B------:R-:W-:-:S03]  /*6d5d0*/  SHF.R.U32.HI R2, RZ, 0x8, R126 ;  /* 0x00000008ff027819 */ /* 0x000fc6000001167e */
[----:B------:R-:W4:Y:S01]  /*6d5e0*/  LDL.LU R126, [R1+0xc0] ;  /* 0x0000c000017e7983 */ /* 0x000f220000300800 */
[----:B------:R-:W-:-:S03]  /*6d5f0*/  SHF.R.U32.HI R3, RZ, 0x8, R123 ;  /* 0x00000008ff037819 */ /* 0x000fc6000001167b */
[----:B------:R-:W4:Y:S01]  /*6d600*/  LDL.LU R123, [R1+0x2d4] ;  /* 0x0002d400017b7983 */ /* 0x000f220000300800 */
[----:B------:R-:W-:Y:S02]  /*6d610*/  PRMT R73, R6, 0x3340, R1 ;  /* 0x0000334006497816 */ /* 0x000fe40000000001 */
[----:B------:R-:W-:Y:S02]  /*6d620*/  SHF.R.U32.HI R4, RZ, 0x8, R125 ;  /* 0x00000008ff047819 */ /* 0x000fe4000001167d */
[----:B------:R-:W4:Y:S01]  /*6d630*/  LDL.LU R125, [R1+0xbc] ;  /* 0x0000bc00017d7983 */ /* 0x000f220000300800 */
[----:B------:R-:W-:-:S03]  /*6d640*/  SHF.R.U32.HI R5, RZ, 0x8, R131 ;  /* 0x00000008ff057819 */ /* 0x000fc60000011683 */
        /* <DEDUP_REMOVED lines=11> */
[--C-:B------:R-:W-:Y:S02]  /*6d700*/  PRMT R176, R157, 0x3340, R1.reuse ;  /* 0x000033409db07816 */ /* 0x100fe40000000001 */
[----:B------:R-:W-:Y:S02]  /*6d710*/  SHF.R.U32.HI R169, RZ, 0x8, R160 ;  /* 0x00000008ffa97819 */ /* 0x000fe400000116a0 */
[----:B------:R-:W-:Y:S02]  /*6d720*/  PRMT R157, R79, 0x3340, R1 ;  /* 0x000033404f9d7816 */ /* 0x000fe40000000001 */
[----:B------:R-:W-:-:S02]  /*6d730*/  SHF.R.U32.HI R160, RZ, 0x8, R81 ;  /* 0x00000008ffa07819 */ /* 0x000fc40000011651 */
[----:B------:R-:W-:Y:S02]  /*6d740*/  LOP3.LUT R5, R5, 0xffff, RZ, 0xc0, !PT ;  /* 0x0000ffff05057812 */ /* 0x000fe400078ec0ff */
[----:B------:R-:W-:Y:S02]  /*6d750*/  PRMT R79, R0, 0x3340, R3 ;  /* 0x00003340004f7816 */ /* 0x000fe40000000003 */
[----:B------:R-:W-:Y:S02]  /*6d760*/  LOP3.LUT R6, R6, 0xffff, RZ, 0xc0, !PT ;  /* 0x0000ffff06067812 */ /* 0x000fe400078ec0ff */
[----:B------:R-:W-:Y:S02]  /*6d770*/  PRMT R81, R2, 0x3340, R4 ;  /* 0x0000334002517816 */ /* 0x000fe40000000004 */
[----:B------:R-:W-:Y:S02]  /*6d780*/  SHF.R.U32.HI R0, RZ, 0x8, R130 ;  /* 0x00000008ff007819 */ /* 0x000fe40000011682 */
[----:B------:R-:W2:Y:S01]  /*6d790*/  LDL.LU R130, [R1+0x2b8] ;  /* 0x0002b80001827983 */ /* 0x000ea20000300800 */
[----:B------:R-:W-:-:S02]  /*6d7a0*/  PRMT R80, R5, 0x3340, R1 ;  /* 0x0000334005507816 */ /* 0x000fc40000000001 */
[----:B------:R-:W-:Y:S02]  /*6d7b0*/  PRMT R82, R6, 0x3340, R1 ;  /* 0x0000334006527816 */ /* 0x000fe40000000001 */
[----:B------:R-:W-:Y:S02]  /*6d7c0*/  LOP3.LUT R0, R0, 0xffff, RZ, 0xc0, !PT ;  /* 0x0000ffff00007812 */ /* 0x000fe400078ec0ff */
[----:B------:R-:W-:Y:S02]  /*6d7d0*/  LOP3.LUT R47, R47, 0xffff, RZ, 0xc0, !PT ;  /* 0x0000ffff2f2f7812 */ /* 0x000fe400078ec0ff */
[----:B------:R-:W-:Y:S02]  /*6d7e0*/  LOP3.LUT R7, R7, 0xffff, RZ, 0xc0, !PT ;  /* 0x0000ffff07077812 */ /* 0x000fe400078ec0ff */
        /* <DEDUP_REMOVED lines=14> */
[----:B------:R-:W-:Y:S02]  /*6d8d0*/  LOP3.LUT R5, R5, 0xffff, RZ, 0xc0, !PT ;  /* 0x0000ffff05057812 */ /* 0x000fe400078ec0ff */
[----:B------:R-:W-:Y:S02]  /*6d8e0*/  LOP3.LUT R6, R6, 0xffff, RZ, 0xc0, !PT ;  /* 0x0000ffff06067812 */ /* 0x000fe400078ec0ff */
[----:B------:R-:W-:Y:S02]  /*6d8f0*/  PRMT R85, R2, 0x3340, R4 ;  /* 0x0000334002557816 */ /* 0x000fe40000000004 */
[----:B------:R-:W-:Y:S02]  /*6d900*/  PRMT R83, R0, 0x3340, R3 ;  /* 0x0000334000537816 */ /* 0x000fe40000000003 */
[----:B------:R-:W-:-:S02]  /*6d910*/  SHF.R.U32.HI R2, RZ, 0x8, R128 ;  /* 0x00000008ff027819 */ /* 0x000fc40000011680 */
[----:B------:R-:W4:Y:S01]  /*6d920*/  LDL.LU R128, [R1+0xd8] ;  /* 0x0000d80001807983 */ /* 0x000f220000300800 */
[----:B------:R-:W-:Y:S02]  /*6d930*/  SHF.R.U32.HI R3, RZ, 0x8, R126 ;  /* 0x00000008ff037819 */ /* 0x000fe4000001167e */
[----:B------:R-:W-:Y:S01]  /*6d940*/  PRMT R84, R5, 0x3340, R1 ;  /* 0x0000334005547816 */ /* 0x000fe20000000001 */
[----:B------:R-:W4:Y:S01]  /*6d950*/  LDL.LU R126, [R1+0xd4] ;  /* 0x0000d400017e7983 */ /* 0x000f220000300800 */
[----:B------:R-:W-:Y:S02]  /*6d960*/  SHF.R.U32.HI R4, RZ, 0x8, R123 ;  /* 0x00000008ff047819 */ /* 0x000fe4000001167b */
[----:B------:R-:W-:Y:S01]  /*6d970*/  PRMT R86, R6, 0x3340, R1 ;  /* 0x0000334006567816 */ /* 0x000fe20000000001 */
[----:B------:R-:W4:Y:S01]  /*6d980*/  LDL.LU R123, [R1+0x2f0] ;  /* 0x0002f000017b7983 */ /* 0x000f220000300800 */
[----:B------:R-:W-:Y:S02]  /*6d990*/  PRMT R47, R47, 0x3340, R7 ;  /* 0x000033402f2f7816 */ /* 0x000fe40000000007 */
[----:B------:R-:W-:-:S02]  /*6d9a0*/  SHF.R.U32.HI R5, RZ, 0x8, R125 ;  /* 0x00000008ff057819 */ /* 0x000fc4000001167d */
[----:B------:R-:W4:Y:S01]  /*6d9b0*/  LDL.LU R125, [R1+0xd0] ;  /* 0x0000d000017d7983 */ /* 0x000f220000300800 */
[----:B------:R-:W-:-:S03]  /*6d9c0*/  SHF.R.U32.HI R6, RZ, 0x8, R131 ;  /* 0x00000008ff067819 */ /* 0x000fc60000011683 */
[----:B------:R-:W4:Y:S01]  /*6d9d0*/  LDL.LU R131, [R1+0xcc] ;  /* 0x0000cc0001837983 */ /* 0x000f220000300800 */
[----:B--2---:R-:W-:-:S03]  /*6d9e0*/  SHF.R.U32.HI R7, RZ, 0x8, R155 ;  /* 0x00000008ff077819 */ /* 0x004fc6000001169b */
[----:B------:R-:W2:Y:S01]  /*6d9f0*/  LDL.LU R155, [R1+0xc8] ;  /* 0x0000c800019b7983 */ /* 0x000ea20000300800 */
[----:B------:R-:W-:Y:S02]  /*6da00*/  SHF.R.U32.HI R92, RZ, 0x8, R92 ;  /* 0x00000008ff5c7819 */ /* 0x000fe4000001165c */
[----:B------:R-:W-:Y:S02]  /*6da10*/  SHF.R.U32.HI R94, RZ, 0x8, R94 ;  /* 0x00000008ff5e7819 */ /* 0x000fe4000001165e */
[----:B------:R-:W-:Y:S02]  /*6da20*/  SHF.R.U32.HI R91, RZ, 0x8, R91 ;  /* 0x00000008ff5b7819 */ /* 0x000fe4000001165b */
[----:B------:R-:W-:Y:S02]  /*6da30*/  SHF.R.U32.HI R93, RZ, 0x8, R93 ;  /* 0x00000008ff5d7819 */ /* 0x000fe4000001165d */
[----:B------:R-:W-:Y:S02]  /*6da40*/  SHF.R.U32.HI R88, RZ, 0x8, R88 ;  /* 0x00000008ff587819 */ /* 0x000fe40000011658 */
[----:B------:R-:W-:-:S02]  /*6da50*/  SHF.R.U32.HI R89, RZ, 0x8, R89 ;  /* 0x00000008ff597819 */ /* 0x000fc40000011659 */
[----:B------:R-:W-:Y:S02]  /*6da60*/  LOP3.LUT R92, R92, 0xffff, RZ, 0xc0, !PT ;  /* 0x0000ffff5c5c7812 */ /* 0x000fe400078ec0ff */
[----:B------:R-:W-:Y:S02]  /*6da70*/  LOP3.LUT R94, R94, 0xffff, RZ, 0xc0, !PT ;  /* 0x0000ffff5e5e7812 */ /* 0x000fe400078ec0ff */
[----:B------:R-:W-:Y:S02]  /*6da80*/  SHF.R.U32.HI R0, RZ, 0x8, R122 ;  /* 0x00000008ff007819 */ /* 0x000fe4000001167a */
[----:B------:R-:W-:Y:S02]  /*6da90*/  LOP3.LUT R91, R91, 0xffff, RZ, 0xc0, !PT ;  /* 0x0000ffff5b5b7812 */ /* 0x000fe400078ec0ff */
[----:B------:R-:W-:Y:S02]  /*6daa0*/  LOP3.LUT R93, R93, 0xffff, RZ, 0xc0, !PT ;  /* 0x0000ffff5d5d7812 */ /* 0x000fe400078ec0ff */
[----:B------:R-:W-:-:S02]  /*6dab0*/  LOP3.LUT R88, R88, 0xffff, RZ, 0xc0, !PT ;  /* 0x0000ffff58587812 */ /* 0x000fc400078ec0ff */
[----:B------:R-:W-:Y:S02]  /*6dac0*/  LOP3.LUT R89, R89, 0xffff, RZ, 0xc0, !PT ;  /* 0x0000ffff59597812 */ /* 0x000fe400078ec0ff */
[----:B------:R-:W-:Y:S02]  /*6dad0*/  LOP3.LUT R2, R2, 0xffff, RZ, 0xc0, !PT ;  /* 0x0000ffff02027812 */ /* 0x000fe400078ec0ff */
[----:B------:R-:W-:Y:S02]  /*6dae0*/  LOP3.LUT R5, R5, 0xffff, RZ, 0xc0, !PT ;  /* 0x0000ffff05057812 */ /* 0x000fe400078ec0ff */
[----:B------:R-:W-:Y:S02]  /*6daf0*/  PRMT R170, R92, 0x3340, R94 ;  /* 0x000033405caa7816 */ /* 0x000fe4000000005e */
[----:B------:R-:W-:Y:S02]  /*6db00*/  LOP3.LUT R0, R0, 0xffff, RZ, 0xc0, !PT ;  /* 0x0000ffff00007812 */ /* 0x000fe400078ec0ff */
[----:B------:R-:W-:-:S02]  /*6db10*/  LOP3.LUT R4, R4, 0xffff, RZ, 0xc0, !PT ;  /* 0x0000ffff04047812 */ /* 0x000fc400078ec0ff */
[----:B------:R-:W-:Y:S02]  /*6db20*/  PRMT R172, R91, 0x3340, R93 ;  /* 0x000033405bac7816 */ /* 0x000fe4000000005d */
[----:B------:R-:W-:Y:S02]  /*6db30*/  PRMT R149, R88, 0x3340, R89 ;  /* 0x0000334058957816 */ /* 0x000fe40000000059 */
[----:B------:R-:W-:Y:S02]  /*6db40*/  SHF.R.U32.HI R94, RZ, 0x8, R130 ;  /* 0x00000008ff5e7819 */ /* 0x000fe40000011682 */
[----:B------:R-:W-:Y:S01]  /*6db50*/  PRMT R89, R2, 0x3340, R5 ;  /* 0x0000334002597816 */ /* 0x000fe20000000005 */
[----:B------:R-:W2:Y:S01]  /*6db60*/  LDL.LU R130, [R1+0x2f8] ;  /* 0x0002f80001827983 */ /* 0x000ea20000300800 */
[----:B------:R-:W-:Y:S02]  /*6db70*/  SHF.R.U32.HI R168, RZ, 0x8, R87 ;  /* 0x00000008ffa87819 */ /* 0x000fe40000011657 */
[----:B------:R-:W-:-:S02]  /*6db80*/  SHF.R.U32.HI R90, RZ, 0x8, R90 ;  /* 0x00000008ff5a7819 */ /* 0x000fc4000001165a */
[----:B------:R-:W-:Y:S02]  /*6db90*/  PRMT R87, R0, 0x3340, R4 ;  /* 0x0000334000577816 */ /* 0x000fe40000000004 */
[----:B------:R-:W-:Y:S02]  /*6dba0*/  SHF.R.U32.HI R97, RZ, 0x8, R97 ;  /* 0x00000008ff617819 */ /* 0x000fe40000011661 */
[----:B------:R-:W-:Y:S02]  /*6dbb0*/  SHF.R.U32.HI R99, RZ, 0x8, R99 ;  /* 0x00000008ff637819 */ /* 0x000fe40000011663 */
[----:B------:R-:W-:Y:S02]  /*6dbc0*/  LOP3.LUT R90, R90, 0xffff, RZ, 0xc0, !PT ;  /* 0x0000ffff5a5a7812 */ /* 0x000fe400078ec0ff */
        /* <DEDUP_REMOVED lines=10> */
[----:B----4-:R-:W-:Y:S02]  /*6dc70*/  SHF.R.U32.HI R2, RZ, 0x8, R147 ;  /* 0x00000008ff027819 */ /* 0x010fe40000011693 */
[----:B------:R-:W-:Y:S01]  /*6dc80*/  LOP3.LUT R7, R7, 0xffff, RZ, 0xc0, !PT ;  /* 0x0000ffff07077812 */ /* 0x000fe200078ec0ff */
[----:B------:R-:W4:Y:S01]  /*6dc90*/  LDL.LU R147, [R1+0x2c4] ;  /* 0x0002c40001937983 */ /* 0x000f220000300800 */
[----:B------:R-:W-:-:S02]  /*6dca0*/  LOP3.LUT R2, R2, 0xffff, RZ, 0xc0, !PT ;  /* 0x0000ffff02027812 */ /* 0x000fc400078ec0ff */
[----:B------:R-:W-:Y:S01]  /*6dcb0*/  LOP3.LUT R97, R97, 0xffff, RZ, 0xc0, !PT ;  /* 0x0000ffff61617812 */ /* 0x000fe200078ec0ff */
[----:B------:R-:W4:Y:S01]  /*6dcc0*/  LDL.LU R122, [R1+0x2ac] ;  /* 0x0002ac00017a7983 */ /* 0x000f220000300800 */
[----:B------:R-:W-:Y:S02]  /*6dcd0*/  LOP3.LUT R99, R99, 0xffff, RZ, 0xc0, !PT ;  /* 0x0000ffff63637812 */ /* 0x000fe400078ec0ff */
[----:B------:R-:W-:Y:S02]  /*6dce0*/  PRMT R93, R93, 0x3340, R2 ;  /* 0x000033405d5d7816 */ /* 0x000fe40000000002 */
[----:B------:R-:W-:Y:S02]  /*6dcf0*/  PRMT R148, R90, 0x3340, R1 ;  /* 0x000033405a947816 */ /* 0x000fe40000000001 */
[----:B------:R-:W-:Y:S02]  /*6dd00*/  PRMT R90, R3, 0x3340, R7 ;  /* 0x00003340035a7816 */ /* 0x000fe40000000007 */
[----:B------:R-:W-:-:S02]  /*6dd10*/  SHF.R.U32.HI R2, RZ, 0x8, R126 ;  /* 0x00000008ff027819 */ /* 0x000fc4000001167e */
        /* <DEDUP_REMOVED lines=10> */
[----:B------:R-:W-:Y:S02]  /*6ddc0*/  LOP3.LUT R94, R94, 0xffff, RZ, 0xc0, !PT ;  /* 0x0000ffff5e5e7812 */ /* 0x000fe400078ec0ff */
[----:B------:R-:W-:Y:S02]  /*6ddd0*/  LOP3.LUT R0, R0, 0xffff, RZ, 0xc0, !PT ;  /* 0x0000ffff00007812 */ /* 0x000fe400078ec0ff */
[----:B------:R-:W-:Y:S02]  /*6dde0*/  SHF.R.U32.HI R100, RZ, 0x8, R100 ;  /* 0x00000008ff647819 */ /* 0x000fe40000011664 */
[----:B------:R-:W-:Y:S02]  /*6ddf0*/  PRMT R94, R94, 0x3340, R0 ;  /* 0x000033405e5e7816 */ /* 0x000fe40000000000 */
[----:B------:R-:W-:Y:S02]  /*6de00*/  SHF.R.U32.HI R101, RZ, 0x8, R101 ;  /* 0x00000008ff657819 */ /* 0x000fe40000011665 */
[----:B------:R-:W-:-:S02]  /*6de10*/  SHF.R.U32.HI R0, RZ, 0x8, R128 ;  /* 0x00000008ff007819 */ /* 0x000fc40000011680 */
[----:B------:R-:W-:Y:S01]  /*6de20*/  LOP3.LUT R100, R100, 0xffff, RZ, 0xc0, !PT ;  /* 0x0000ffff64647812 */ /* 0x000fe200078ec0ff */
[----:B------:R-:W2:Y:S01]  /*6de30*/  LDL.LU R128, [R1+0x328] ;  /* 0x0003280001807983 */ /* 0x000ea20000300800 */
[----:B------:R-:W-:Y:S02]  /*6de40*/  LOP3.LUT R2, R2, 0xffff, RZ, 0xc0, !PT ;  /* 0x0000ffff02027812 */ /* 0x000fe400078ec0ff */
[----:B------:R-:W-:Y:S02]  /*6de50*/  LOP3.LUT R4, R4, 0xffff, RZ, 0xc0, !PT ;  /* 0x0000ffff04047812 */ /* 0x000fe400078ec0ff */
[----:B------:R-:W-:Y:S02]  /*6de60*/  LOP3.LUT R101, R101, 0xffff, RZ, 0xc0, !PT ;  /* 0x0000ffff65657812 */ /* 0x000fe400078ec0ff */
[----:B------:R-:W-:Y:S02]  /*6de70*/  LOP3.LUT R0, R0, 0xffff, RZ, 0xc0, !PT ;  /* 0x0000ffff00007812 */ /* 0x000fe400078ec0ff */
[----:B------:R-:W-:-:S02]  /*6de80*/  LOP3.LUT R3, R3, 0xffff, RZ, 0xc0, !PT ;  /* 0x0000ffff03037812 */ /* 0x000fc400078ec0ff */
[--C-:B------:R-:W-:Y:S02]  /*6de90*/  PRMT R179, R100, 0x3340, R1.reuse ;  /* 0x0000334064b37816 */ /* 0x100fe40000000001 */
[----:B------:R-:W-:Y:S02]  /*6dea0*/  PRMT R98, R2, 0x3340, R4 ;  /* 0x0000334002627816 */ /* 0x000fe40000000004 */
[----:B------:R-:W-:Y:S02]  /*6deb0*/  PRMT R180, R101, 0x3340, R1 ;  /* 0x0000334065b47816 */ /* 0x000fe40000000001 */
[----:B------:R-:W-:Y:S02]  /*6dec0*/  PRMT R96, R0, 0x3340, R3 ;  /* 0x0000334000607816 */ /* 0x000fe40000000003 */
[----:B------:R-:W-:Y:S02]  /*6ded0*/  SHF.R.U32.HI R215, RZ, 0x8, R191 ;  /* 0x00000008ffd77819 */ /* 0x000fe400000116bf */
[----:B------:R-:W-:-:S02]  /*6dee0*/  SHF.R.U32.HI R101, RZ, 0x8, R130 ;  /* 0x00000008ff657819 */ /* 0x000fc40000011682 */
[----:B------:R-:W2:Y:S02]  /*6def0*/  LDL.LU R130, [R1+0x324] ;  /* 0x0003240001827983 */ /* 0x000ea40000300800 */
[----:B------:R-:W-:Y:S02]  /*6df00*/  LOP3.LUT R101, R101, 0xffff, RZ, 0xc0, !PT ;  /* 0x0000ffff65657812 */ /* 0x000fe400078ec0ff */
[----:B------:R-:W-:Y:S02]  /*6df10*/  SHF.R.U32.HI R191, RZ, 0x8, R109 ;  /* 0x00000008ffbf7819 */ /* 0x000fe4000001166d */
[----:B------:R-:W-:Y:S02]  /*6df20*/  SHF.R.U32.HI R100, RZ, 0x8, R127 ;  /* 0x00000008ff647819 */ /* 0x000fe4000001167f */
[----:B------:R-:W2:Y:S02]  /*6df30*/  LDL.LU R127, [R1+0xe8] ;  /* 0x0000e800017f7983 */ /* 0x000ea40000300800 */
[----:B------:R-:W-:-:S02]  /*6df40*/  LOP3.LUT R100, R100, 0xffff, RZ, 0xc0, !PT ;  /* 0x0000ffff64647812 */ /* 0x000fc400078ec0ff */
[----:B------:R-:W-:Y:S02]  /*6df50*/  SHF.R.U32.HI R0, RZ, 0x8, R124 ;  /* 0x00000008ff007819 */ /* 0x000fe4000001167c */
[----:B------:R-:W-:Y:S02]  /*6df60*/  SHF.R.U32.HI R99, RZ, 0x8, R129 ;  /* 0x00000008ff637819 */ /* 0x000fe40000011681 */
[----:B------:R-:W-:Y:S01]  /*6df70*/  LOP3.LUT R0, R0, 0xffff, RZ, 0xc0, !PT ;  /* 0x0000ffff00007812 */ /* 0x000fe200078ec0ff */
[----:B------:R-:W2:Y:S01]  /*6df80*/  LDL.LU R129, [R1+0x318] ;  /* 0x0003180001817983 */ /* 0x000ea20000300800 */
[----:B---3--:R-:W-:-:S03]  /*6df90*/  SHF.R.U32.HI R2, RZ, 0x8, R139 ;  /* 0x00000008ff027819 */ /* 0x008fc6000001168b */
[----:B------:R-:W3:Y:S01]  /*6dfa0*/  LDL.LU R124, [R1+0xe4] ;  /* 0x0000e400017c7983 */ /* 0x000ee20000300800 */
[----:B------:R-:W-:-:S03]  /*6dfb0*/  LOP3.LUT R2, R2, 0xffff, RZ, 0xc0, !PT ;  /* 0x0000ffff02027812 */ /* 0x000fc600078ec0ff */
[----:B------:R-:W3:Y:S01]  /*6dfc0*/  LDL.LU R139, [R1+0x320] ;  /* 0x00032000018b7983 */ /* 0x000ee20000300800 */
[----:B----4-:R-:W-:Y:S02]  /*6dfd0*/  SHF.R.U32.HI R102, RZ, 0x8, R147 ;  /* 0x00000008ff667819 */ /* 0x010fe40000011693 */
[----:B------:R-:W-:Y:S01]  /*6dfe0*/  PRMT R100, R100, 0x3340, R2 ;  /* 0x0000334064647816 */ /* 0x000fe20000000002 */
        /* <DEDUP_REMOVED lines=11> */
[----:B------:R-:W-:Y:S02]  /*6e0a0*/  SHF.R.U32.HI R103, RZ, 0x8, R122 ;  /* 0x00000008ff677819 */ /* 0x000fe4000001167a */
[----:B------:R-:W-:Y:S02]  /*6e0b0*/  LOP3.LUT R108, R108, 0xffff, RZ, 0xc0, !PT ;  /* 0x0000ffff6c6c7812 */ /* 0x000fe400078ec0ff */
[----:B------:R-:W-:-:S02]  /*6e0c0*/  PRMT R232, R187, 0x3340, R1 ;  /* 0x00003340bbe87816 */ /* 0x000fc40000000001 */
[----:B------:R-:W-:Y:S02]  /*6e0d0*/  SHF.R.U32.HI R115, RZ, 0x8, R115 ;  /* 0x00000008ff737819 */ /* 0x000fe40000011673 */
[----:B------:R-:W-:Y:S02]  /*6e0e0*/  SHF.R.U32.HI R116, RZ, 0x8, R116 ;  /* 0x00000008ff747819 */ /* 0x000fe40000011674 */
[----:B------:R-:W-:Y:S02]  /*6e0f0*/  LOP3.LUT R103, R103, 0xffff, RZ, 0xc0, !PT ;  /* 0x0000ffff67677812 */ /* 0x000fe400078ec0ff */
[----:B------:R-:W-:Y:S02]  /*6e100*/  LOP3.LUT R2, R2, 0xffff, RZ, 0xc0, !PT ;  /* 0x0000ffff02027812 */ /* 0x000fe400078ec0ff */
[----:B------:R-:W-:Y:S02]  /*6e110*/  PRMT R187, R108, 0x3340, R1 ;  /* 0x000033406cbb7816 */ /* 0x000fe40000000001 */
[----:B------:R-:W-:-:S02]  /*6e120*/  SHF.R.U32.HI R108, RZ, 0x8, R126 ;  /* 0x00000008ff6c7819 */ /* 0x000fc4000001167e */
[----:B------:R-:W-:Y:S01]  /*6e130*/  SHF.R.U32.HI R107, RZ, 0x8, R131 ;  /* 0x00000008ff6b7819 */ /* 0x000fe20000011683 */
[----:B------:R-:W2:Y:S01]  /*6e140*/  LDL.LU R126, [R1+0x300] ;  /* 0x00030000017e7983 */ /* 0x000ea20000300800 */
[----:B------:R-:W-:Y:S02]  /*6e150*/  LOP3.LUT R115, R115, 0xffff, RZ, 0xc0, !PT ;  /* 0x0000ffff73737812 */ /* 0x000fe400078ec0ff */
[----:B------:R-:W-:Y:S01]  /*6e160*/  LOP3.LUT R116, R116, 0xffff, RZ, 0xc0, !PT ;  /* 0x0000ffff74747812 */ /* 0x000fe200078ec0ff */
[----:B------:R-:W2:Y:S01]  /*6e170*/  LDL.LU R131, [R1+0x2fc] ;  /* 0x0002fc0001837983 */ /* 0x000ea20000300800 */
[----:B------:R-:W-:Y:S02]  /*6e180*/  PRMT R103, R103, 0x3340, R2 ;  /* 0x0000334067677816 */ /* 0x000fe40000000002 */
[----:B------:R-:W-:Y:S02]  /*6e190*/  SHF.R.U32.HI R201, RZ, 0x8, R117 ;  /* 0x00000008ffc97819 */ /* 0x000fe40000011675 */
[----:B------:R-:W-:-:S02]  /*6e1a0*/  SHF.R.U32.HI R205, RZ, 0x8, R200 ;  /* 0x00000008ffcd7819 */ /* 0x000fc400000116c8 */
[----:B------:R-:W-:Y:S02]  /*6e1b0*/  PRMT R200, R115, 0x3340, R116 ;  /* 0x0000334073c87816 */ /* 0x000fe40000000074 */
[----:B------:R-:W-:Y:S02]  /*6e1c0*/  SHF.R.U32.HI R118, RZ, 0x8, R18 ;  /* 0x00000008ff767819 */ /* 0x000fe40000011612 */
[----:B---3--:R-:W-:Y:S02]  /*6e1d0*/  SHF.R.U32.HI R3, RZ, 0x8, R124 ;  /* 0x00000008ff037819 */ /* 0x008fe4000001167c */
[----:B------:R-:W3:Y:S01]  /*6e1e0*/  LDL.LU R124, [R1+0x330] ;  /* 0x00033000017c7983 */ /* 0x000ee20000300800 */
[----:B------:R-:W-:-:S03]  /*6e1f0*/  SHF.R.U32.HI R2, RZ, 0x8, R139 ;  /* 0x00000008ff027819 */ /* 0x000fc6000001168b */
[----:B------:R-:W3:Y:S01]  /*6e200*/  LDL.LU R139, [R1+0x32c] ;  /* 0x00032c00018b7983 */ /* 0x000ee20000300800 */
[----:B----4-:R-:W-:-:S03]  /*6e210*/  SHF.R.U32.HI R113, RZ, 0x8, R147 ;  /* 0x00000008ff717819 */ /* 0x010fc60000011693 */
[----:B------:R-:W4:Y:S01]  /*6e220*/  LDL.LU R147, [R1+0x514] ;  /* 0x0005140001937983 */ /* 0x000f220000300800 */
[----:B------:R-:W-:-:S03]  /*6e230*/  SHF.R.U32.HI R117, RZ, 0x8, R123 ;  /* 0x00000008ff757819 */ /* 0x000fc6000001167b */
[----:B------:R-:W4:Y:S01]  /*6e240*/  LDL.LU R123, [R1+0x370] ;  /* 0x00037000017b7983 */ /* 0x000f220000300800 */
[----:B------:R-:W-:-:S03]  /*6e250*/  SHF.R.U32.HI R119, RZ, 0x8, R125 ;  /* 0x00000008ff777819 */ /* 0x000fc6000001167d */
[----:B------:R-:W4:Y:S01]  /*6e260*/  LDL.LU R125, [R1+0x2cc] ;  /* 0x0002cc00017d7983 */ /* 0x000f220000300800 */
[----:B--2---:R-:W-:-:S03]  /*6e270*/  SHF.R.U32.HI R116, RZ, 0x8, R155 ;  /* 0x00000008ff747819 */ /* 0x004fc6000001169b */
[----:B------:R-:W2:Y:S04]  /*6e280*/  LDL.LU R155, [R1+0x3b8] ;  /* 0x0003b800019b7983 */ /* 0x000ea80000300800 */
[----:B------:R-:W3:Y:S01]  /*6e290*/  LDL.LU R18, [R1+0x2d4c] ;  /* 0x002d4c0001127983 */ /* 0x000ee20000300800 */
[----:B------:R-:W-:Y:S02]  /*6e2a0*/  LOP3.LUT R108, R108, 0xffff, RZ, 0xc0, !PT ;  /* 0x0000ffff6c6c7812 */ /* 0x000fe400078ec0ff */
[----:B------:R-:W-:Y:S02]  /*6e2b0*/  LOP3.LUT R0, R0, 0xffff, RZ, 0xc0, !PT ;  /* 0x0000ffff00007812 */ /* 0x000fe400078ec0ff */
[----:B------:R-:W-:Y:S02]  /*6e2c0*/  SHF.R.U32.HI R115, RZ, 0x8, R128 ;  /* 0x00000008ff737819 */ /* 0x000fe40000011680 */
[----:B------:R-:W-:-:S02]  /*6e2d0*/  PRMT R108, R108, 0x3340, R0 ;  /* 0x000033406c6c7816 */ /* 0x000fc40000000000 */
[----:B------:R-:W-:Y:S02]  /*6e2e0*/  SHF.R.U32.HI R0, RZ, 0x8, R129 ;  /* 0x00000008ff007819 */ /* 0x000fe40000011681 */
[----:B------:R-:W-:Y:S02]  /*6e2f0*/  LOP3.LUT R115, R115, 0xffff, RZ, 0xc0, !PT ;  /* 0x0000ffff73737812 */ /* 0x000fe400078ec0ff */
[----:B------:R-:W-:-:S04]  /*6e300*/  LOP3.LUT R0, R0, 0xffff, RZ, 0xc0, !PT ;  /* 0x0000ffff00007812 */ /* 0x000fc800078ec0ff */
[----:B------:R-:W-:Y:S02]  /*6e310*/  PRMT R115, R115, 0x3340, R0 ;  /* 0x0000334073737816 */ /* 0x000fe40000000000 */
[----:B------:R-:W-:Y:S02]  /*6e320*/  SHF.R.U32.HI R0, RZ, 0x8, R131 ;  /* 0x00000008ff007819 */ /* 0x000fe40000011683 */
[----:B------:R-:W2:Y:S01]  /*6e330*/  LDL.LU R131, [R1+0x41c] ;  /* 0x00041c0001837983 */ /* 0x000ea20000300800 */
[----:B------:R-:W-:Y:S02]  /*6e340*/  SHF.R.U32.HI R111, RZ, 0x8, R130 ;  /* 0x00000008ff6f7819 */ /* 0x000fe40000011682 */
[----:B------:R-:W-:Y:S02]  /*6e350*/  LOP3.LUT R2, R2, 0xffff, RZ, 0xc0, !PT ;  /* 0x0000ffff02027812 */ /* 0x000fe400078ec0ff */
[----:B------:R-:W-:-:S04]  /*6e360*/  LOP3.LUT R111, R111, 0xffff, RZ, 0xc0, !PT ;  /* 0x0000ffff6f6f7812 */ /* 0x000fc800078ec0ff */
[----:B------:R-:W-:Y:S02]  /*6e370*/  PRMT R111, R111, 0x3340, R2 ;  /* 0x000033406f6f7816 */ /* 0x000fe40000000002 */
[----:B------:R-:W-:Y:S02]  /*6e380*/  SHF.R.U32.HI R2, RZ, 0x8, R126 ;  /* 0x00000008ff027819 */ /* 0x000fe4000001167e */
[----:B------:R-:W0:Y:S01]  /*6e390*/  S2R R126, SR_TID.X ;  /* 0x00000000007e7919 */ /* 0x000e220000002100 */
[----:B---3--:R-:W-:Y:S02]  /*6e3a0*/  SHF.R.U32.HI R122, RZ, 0x8, R18 ;  /* 0x00000008ff7a7819 */ /* 0x008fe40000011612 */
[----:B------:R-:W3:Y:S01]  /*6e3b0*/  LDL.LU R18, [R1+0x2d48] ;  /* 0x002d480001127983 */ /* 0x000ee20000300800 */
[----:B------:R-:W-:Y:S02]  /*6e3c0*/  LOP3.LUT R19, R19, 0xffff, RZ, 0xc0, !PT ;  /* 0x0000ffff13137812 */ /* 0x000fe400078ec0ff */
[----:B------:R-:W-:-:S02]  /*6e3d0*/  SHF.R.U32.HI R120, RZ, 0x8, R120 ;  /* 0x00000008ff787819 */ /* 0x000fc40000011678 */
[----:B------:R-:W-:Y:S01]  /*6e3e0*/  PRMT R45, R45, 0x3340, R19 ;  /* 0x000033402d2d7816 */ /* 0x000fe20000000013 */
[----:B0-----:R-:W-:Y:S01]  /*6e3f0*/  IMAD.SHL.U32 R19, R126, 0x8, RZ ;  /* 0x000000087e137824 */ /* 0x001fe200078e00ff */
[----:B------:R-:W-:Y:S02]  /*6e400*/  SHF.R.U32.HI R121, RZ, 0x8, R121 ;  /* 0x00000008ff797819 */ /* 0x000fe40000011679 */
[----:B------:R-:W-:Y:S02]  /*6e410*/  LOP3.LUT R120, R120, 0xffff, RZ, 0xc0, !PT ;  /* 0x0000ffff78787812 */ /* 0x000fe400078ec0ff */
[----:B------:R-:W-:Y:S02]  /*6e420*/  LOP3.LUT R121, R121, 0xffff, RZ, 0xc0, !PT ;  /* 0x0000ffff79797812 */ /* 0x000fe400078ec0ff */
[----:B------:R-:W-:Y:S02]  /*6e430*/  LOP3.LUT R19, R19, 0x300, RZ, 0xc0, !PT ;  /* 0x0000030013137812 */ /* 0x000fe400078ec0ff */
[----:B------:R-:W-:-:S02]  /*6e440*/  PRMT R177, R120, 0x3340, R121 ;  /* 0x0000334078b17816 */ /* 0x000fc40000000079 */
[----:B------:R-:W-:Y:S01]  /*6e450*/  SHF.R.U32.HI R121, RZ, 0x8, R139 ;  /* 0x00000008ff797819 */ /* 0x000fe2000001168b */
[----:B----4-:R-:W-:Y:S01]  /*6e460*/  IMAD.IADD R19, R147, 0x1, R19 ;  /* 0x0000000193137824 */ /* 0x010fe200078e0213 */
[----:B------:R-:W4:Y:S04]  /*6e470*/  LDL.LU R139, [R1+0x548] ;  /* 0x00054800018b7983 */ /* 0x000f280000300800 */
[----:B------:R-:W4:Y:S01]  /*6e480*/  LDL.LU R147, [R1+0x570] ;  /* 0x0005700001937983 */ /* 0x000f220000300800 */
[----:B---3--:R-:W-:-:S03]  /*6e490*/  SHF.R.U32.HI R126, RZ, 0x8, R18 ;  /* 0x00000008ff7e7819 */ /* 0x008fc60000011612 */
[----:B------:R-:W3:Y:S01]  /*6e4a0*/  LDL.LU R18, [R1+0x2d44] ;  /* 0x002d440001127983 */ /* 0x000ee20000300800 */
        /* <DEDUP_REMOVED lines=8> */
[----:B--2---:R-:W-:Y:S02]  /*6e530*/  SHF.R.U32.HI R125, RZ, 0x8, R155 ;  /* 0x00000008ff7d7819 */ /* 0x004fe4000001169b */
[----:B------:R-:W2:Y:S01]  /*6e540*/  LDL.LU R155, [R1+0x618] ;  /* 0x00061800019b7983 */ /* 0x000ea20000300800 */
[----:B------:R-:W-:-:S03]  /*6e550*/  SHF.R.U32.HI R127, RZ, 0x8, R10 ;  /* 0x00000008ff7f7819 */ /* 0x000fc6000001160a */
[----:B------:R-:W2:Y:S04]  /*6e560*/  LDL.LU R10, [R1+0x2d40] ;  /* 0x002d4000010a7983 */ /* 0x000ea80000300800 */
[----:B------:R-:W2:Y:S01]  /*6e570*/  LDL.LU R9, [R1+0x708] ;  /* 0x0007080001097983 */ /* 0x000ea20000300800 */
[----:B---3--:R-:W-:-:S03]  /*6e580*/  SHF.R.U32.HI R129, RZ, 0x8, R18 ;  /* 0x00000008ff817819 */ /* 0x008fc60000011612 */
[----:B------:R-:W3:Y:S01]  /*6e590*/  LDL.LU R18, [R1+0x2d3c] ;  /* 0x002d3c0001127983 */ /* 0x000ee20000300800 */
[----:B------:R-:W-:Y:S02]  /*6e5a0*/  SHF.R.U32.HI R128, RZ, 0x8, R131 ;  /* 0x00000008ff807819 */ /* 0x000fe40000011683 */
[----:B----4-:R-:W-:Y:S01]  /*6e5b0*/  SHF.R.U32.HI R130, RZ, 0x8, R139 ;  /* 0x00000008ff827819 */ /* 0x010fe2000001168b */
[----:B------:R-:W4:Y:S01]  /*6e5c0*/  LDL.LU R8, [R1+0x73c] ;  /* 0x00073c0001087983 */ /* 0x000f220000300800 */
[----:B------:R-:W-:Y:S02]  /*6e5d0*/  SHF.R.U32.HI R131, RZ, 0x8, R147 ;  /* 0x00000008ff837819 */ /* 0x000fe40000011693 */
[----:B------:R-:W-:Y:S02]  /*6e5e0*/  SHF.R.U32.HI R139, RZ, 0x8, R14 ;  /* 0x00000008ff8b7819 */ /* 0x000fe4000001160e */
[----:B------:R-:W4:Y:S01]  /*6e5f0*/  LDL.LU R14, [R1+0x2d38] ;  /* 0x002d3800010e7983 */ /* 0x000f220000300800 */
[----:B------:R-:W-:-:S02]  /*6e600*/  SHF.R.U32.HI R61, RZ, 0x8, R61 ;  /* 0x00000008ff3d7819 */ /* 0x000fc4000001163d */
[----:B---3--:R-:W-:Y:S02]  /*6e610*/  SHF.R.U32.HI R147, RZ, 0x8, R18 ;  /* 0x00000008ff937819 */ /* 0x008fe40000011612 */
[----:B------:R-:W3:Y:S01]  /*6e620*/  LDL.LU R18, [R1+0x2d34] ;  /* 0x002d340001127983 */ /* 0x000ee20000300800 */
[----:B------:R-:W-:Y:S02]  /*6e630*/  SHF.R.U32.HI R62, RZ, 0x8, R62 ;  /* 0x00000008ff3e7819 */ /* 0x000fe4000001163e */
[----:B------:R-:W-:Y:S01]  /*6e640*/  LOP3.LUT R61, R61, 0xffff, RZ, 0xc0, !PT ;  /* 0x0000ffff3d3d7812 */ /* 0x000fe200078ec0ff */
[----:B------:R-:W2:Y:S01]  /*6e650*/  LDL.LU R60, [R1+0x380] ;  /* 0x00038000013c7983 */ /* 0x000ea20000300800 */
[----:B------:R-:W-:Y:S02]  /*6e660*/  LOP3.LUT R62, R62, 0xffff, RZ, 0xc0, !PT ;  /* 0x0000ffff3e3e7812 */ /* 0x000fe400078ec0ff */
[----:B------:R-:W-:Y:S02]  /*6e670*/  LOP3.LUT R119, R119, 0xffff, RZ, 0xc0, !PT ;  /* 0x0000ffff77777812 */ /* 0x000fe400078ec0ff */
[----:B------:R-:W-:-:S02]  /*6e680*/  LOP3.LUT R0, R0, 0xffff, RZ, 0xc0, !PT ;  /* 0x0000ffff00007812 */ /* 0x000fc400078ec0ff */
[----:B------:R-:W-:Y:S02]  /*6e690*/  LOP3.LUT R110, R110, 0xffff, RZ, 0xc0, !PT ;  /* 0x0000ffff6e6e7812 */ /* 0x000fe400078ec0ff */
[----:B------:R-:W-:Y:S02]  /*6e6a0*/  LOP3.LUT R3, R3, 0xffff, RZ, 0xc0, !PT ;  /* 0x0000ffff03037812 */ /* 0x000fe400078ec0ff */
[--C-:B------:R-:W-:Y:S02]  /*6e6b0*/  PRMT R112, R61, 0x3340, R1.reuse ;  /* 0x000033403d707816 */ /* 0x100fe40000000001 */
[----:B------:R-:W-:Y:S01]  /*6e6c0*/  PRMT R119, R119, 0x3340, R0 ;  /* 0x0000334077777816 */ /* 0x000fe20000000000 */
[----:B------:R-:W4:Y:S01]  /*6e6d0*/  LDL.LU R61, [R1+0x378] ;  /* 0x00037800013d7983 */ /* 0x000f220000300800 */
[----:B------:R-:W-:Y:S02]  /*6e6e0*/  PRMT R136, R62, 0x3340, R1 ;  /* 0x000033403e887816 */ /* 0x000fe40000000001 */
[----:B------:R-:W-:Y:S01]  /*6e6f0*/  SHF.R.U32.HI R0, RZ, 0x8, R171 ;  /* 0x00000008ff007819 */ /* 0x000fe200000116ab */
[----:B------:R-:W4:Y:S01]  /*6e700*/  LDL.LU R63, [R1+0x76c] ;  /* 0x00076c00013f7983 */ /* 0x000f220000300800 */
[----:B------:R-:W-:-:S02]  /*6e710*/  PRMT R110, R110, 0x3340, R3 ;  /* 0x000033406e6e7816 */ /* 0x000fc40000000003 */
[----:B------:R-:W-:Y:S01]  /*6e720*/  SHF.R.U32.HI R171, RZ, 0x8, R15 ;  /* 0x00000008ffab7819 */ /* 0x000fe2000001160f */
[----:B------:R-:W4:Y:S04]  /*6e730*/  LDL.LU R62, [R1+0x348] ;  /* 0x00034800013e7983 */ /* 0x000f280000300800 */
[----:B------:R-:W4:Y:S01]  /*6e740*/  LDL.LU R15, [R1+0x2d30] ;  /* 0x002d3000010f7983 */ /* 0x000f220000300800 */
[----:B---3--:R-:W-:-:S03]  /*6e750*/  SHF.R.U32.HI R3, RZ, 0x8, R18 ;  /* 0x00000008ff037819 */ /* 0x008fc60000011612 */
[----:B------:R-:W3:Y:S01]  /*6e760*/  LDL.LU R18, [R1+0x2d2c] ;  /* 0x002d2c0001127983 */ /* 0x000ee20000300800 */
[----:B------:R-:W-:Y:S02]  /*6e770*/  LOP3.LUT R6, R6, 0xffff, RZ, 0xc0, !PT ;  /* 0x0000ffff06067812 */ /* 0x000fe400078ec0ff */
[----:B------:R-:W-:Y:S02]  /*6e780*/  SHF.R.U32.HI R4, RZ, 0x8, R16 ;  /* 0x00000008ff047819 */ /* 0x000fe40000011610 */
[----:B------:R-:W-:Y:S01]  /*6e790*/  PRMT R88, R6, 0x3340, R1 ;  /* 0x0000334006587816 */ /* 0x000fe20000000001 */
[----:B------:R-:W4:Y:S01]  /*6e7a0*/  LDL.LU R16, [R1+0x2d28] ;  /* 0x002d280001107983 */ /* 0x000f220000300800 */
[----:B------:R-:W-:Y:S02]  /*6e7b0*/  SHF.R.U32.HI R7, RZ, 0x8, R17 ;  /* 0x00000008ff077819 */ /* 0x000fe40000011611 */
[----:B---3--:R-:W-:Y:S02]  /*6e7c0*/  SHF.R.U32.HI R6, RZ, 0x8, R18 ;  /* 0x00000008ff067819 */ /* 0x008fe40000011612 */
[----:B------:R-:W3:Y:S04]  /*6e7d0*/  LDL.LU R18, [R1+0x2d24] ;  /* 0x002d240001127983 */ /* 0x000ee80000300800 */
[----:B------:R-:W3:Y:S01]  /*6e7e0*/  LDL.LU R17, [R1+0x2d20] ;  /* 0x002d200001117983 */ /* 0x000ee20000300800 */
[----:B------:R-:W-:-:S02]  /*6e7f0*/  LOP3.LUT R117, R117, 0xffff, RZ, 0xc0, !PT ;  /* 0x0000ffff75757812 */ /* 0x000fc400078ec0ff */
[----:B------:R-:W-:Y:S02]  /*6e800*/  LOP3.LUT R2, R2, 0xffff, RZ, 0xc0, !PT ;  /* 0x0000ffff02027812 */ /* 0x000fe400078ec0ff */
[----:B--2---:R-:W-:Y:S02]  /*6e810*/  LOP3.LUT R60, R60, 0xffff, RZ, 0xc0, !PT ;  /* 0x0000ffff3c3c7812 */ /* 0x004fe400078ec0ff */
[----:B------:R-:W-:Y:S02]  /*6e820*/  PRMT R117, R117, 0x3340, R2 ;  /* 0x0000334075757816 */ /* 0x000fe40000000002 */
[----:B----4-:R-:W-:Y:S02]  /*6e830*/  LOP3.LUT R61, R61, 0xffff, RZ, 0xc0, !PT ;  /* 0x0000ffff3d3d7812 */ /* 0x010fe400078ec0ff */
[----:B------:R-:W-:Y:S02]  /*6e840*/  SHF.R.U32.HI R2, RZ, 0x8, R9 ;  /* 0x00000008ff027819 */ /* 0x000fe40000011609 */
[----:B------:R-:W-:-:S02]  /*6e850*/  SHF.R.U32.HI R5, RZ, 0x8, R8 ;  /* 0x00000008ff057819 */ /* 0x000fc40000011608 */
[----:B------:R-:W-:Y:S02]  /*6e860*/  LOP3.LUT R62, R62, 0xffff, RZ, 0xc0, !PT ;  /* 0x0000ffff3e3e7812 */ /* 0x000fe400078ec0ff */
[----:B------:R-:W-:Y:S02]  /*6e870*/  SHF.R.U32.HI R8, RZ, 0x8, R63 ;  /* 0x00000008ff087819 */ /* 0x000fe4000001163f */
[----:B---3--:R-:W-:Y:S02]  /*6e880*/  SHF.R.U32.HI R9, RZ, 0x8, R18 ;  /* 0x00000008ff097819 */ /* 0x008fe40000011612 */
[----:B------:R-:W2:Y:S01]  /*6e890*/  LDL.LU R18, [R1+0x2d1c] ;  /* 0x002d1c0001127983 */ /* 0x000ea20000300800 */
[----:B------:R-:W-:-:S03]  /*6e8a0*/  LOP3.LUT R63, R17, 0xffff, RZ, 0xc0, !PT ;  /* 0x0000ffff113f7812 */ /* 0x000fc600078ec0ff */
[----:B------:R0:W-:Y:S04]  /*6e8b0*/  STL [R1+0x38], R60 ;  /* 0x0000383c01007387 */ /* 0x0001e80000100800 */
[----:B------:R1:W-:Y:S04]  /*6e8c0*/  STL [R1+0x34], R61 ;  /* 0x0000343d01007387 */ /* 0x0003e80000100800 */
[----:B------:R-:W3:Y:S01]  /*6e8d0*/  LDL.LU R17, [R1+0x2d18] ;  /* 0x002d180001117983 */ /* 0x000ee20000300800 */
[----:B0-----:R-:W-:-:S03]  /*6e8e0*/  PRMT R60, R16, 0x4210, R60 ;  /* 0x00004210103c7816 */ /* 0x001fc6000000003c */
[----:B------:R0:W-:Y:S01]  /*6e8f0*/  STL [R1+0x30], R62 ;  /* 0x0000303e01007387 */ /* 0x0001e20000100800 */
[----:B-1----:R-:W-:-:S03]  /*6e900*/  PRMT R61, R15, 0x4210, R61 ;  /* 0x000042100f3d7816 */ /* 0x002fc6000000003d */
[----:B------:R-:W4:Y:S04]  /*6e910*/  LDL.LU R16, [R1+0x2d14] ;  /* 0x002d140001107983 */ /* 0x000f280000300800 */
[----:B------:R1:W-:Y:S01]  /*6e920*/  STL [R1+0x2c], R63 ;  /* 0x00002c3f01007387 */ /* 0x0003e20000100800 */
[----:B0-----:R-:W-:-:S03]  /*6e930*/  PRMT R62, R14, 0x4210, R62 ;  /* 0x000042100e3e7816 */ /* 0x001fc6000000003e */
[----:B------:R-:W2:Y:S04]  /*6e940*/  LDL.LU R15, [R1+0x2d10] ;  /* 0x002d1000010f7983 */ /* 0x000ea80000300800 */
[----:B------:R-:W3:Y:S01]  /*6e950*/  LDL.LU R14, [R1+0x2d0c] ;  /* 0x002d0c00010e7983 */ /* 0x000ee20000300800 */
[----:B-1----:R-:W-:-:S03]  /*6e960*/  PRMT R63, R10, 0x4210, R63 ;  /* 0x000042100a3f7816 */ /* 0x002fc6000000003f */
[----:B------:R-:W4:Y:S01]  /*6e970*/  LDL.LU R10, [R1+0x2d08] ;  /* 0x002d0800010a7983 */ /* 0x000f220000300800 */
[----:B------:R-:W-:Y:S02]  /*6e980*/  SHF.R.U32.HI R162, RZ, 0x8, R162 ;  /* 0x00000008ffa27819 */ /* 0x000fe400000116a2 */
[----:B------:R-:W-:Y:S02]  /*6e990*/  SHF.R.U32.HI R123, RZ, 0x8, R123 ;  /* 0x00000008ff7b7819 */ /* 0x000fe4000001167b */
[----:B------:R-:W-:Y:S02]  /*6e9a0*/  SHF.R.U32.HI R155, RZ, 0x8, R155 ;  /* 0x00000008ff9b7819 */ /* 0x000fe4000001169b */
[----:B------:R-:W-:Y:S02]  /*6e9b0*/  LOP3.LUT R251, R251, 0xffff, RZ, 0xc0, !PT ;  /* 0x0000fffffbfb7812 */ /* 0x000fe400078ec0ff */
[----:B------:R-:W-:Y:S02]  /*6e9c0*/  LOP3.LUT R248, R248, 0xffff, RZ, 0xc0, !PT ;  /* 0x0000fffff8f87812 */ /* 0x000fe400078ec0ff */
[----:B------:R-:W-:-:S02]  /*6e9d0*/  LOP3.LUT R247, R247, 0xffff, RZ, 0xc0, !PT ;  /* 0x0000fffff7f77812 */ /* 0x000fc400078ec0ff */
        /* <DEDUP_REMOVED lines=80> */
[--C-:B------:R-:W-:Y:S02]  /*6eee0*/  PRMT R251, R251, 0x3340, R1.reuse ;  /* 0x00003340fbfb7816 */ /* 0x100fe40000000001 */
[--C-:B------:R-:W-:Y:S02]  /*6eef0*/  PRMT R248, R248, 0x3340, R1.reuse ;  /* 0x00003340f8f87816 */ /* 0x100fe40000000001 */
[--C-:B------:R-:W-:Y:S02]  /*6ef00*/  PRMT R247, R247, 0x3340, R1.reuse ;  /* 0x00003340f7f77816 */ /* 0x100fe40000000001 */
[----:B------:R-:W-:-:S02]  /*6ef10*/  PRMT R241, R241, 0x3340, R1 ;  /* 0x00003340f1f17816 */ /* 0x000fc40000000001 */
[--C-:B------:R-:W-:Y:S02]  /*6ef20*/  PRMT R228, R228, 0x3340, R1.reuse ;  /* 0x00003340e4e47816 */ /* 0x100fe40000000001 */
[--C-:B------:R-:W-:Y:S02]  /*6ef30*/  PRMT R227, R227, 0x3340, R1.reuse ;  /* 0x00003340e3e37816 */ /* 0x100fe40000000001 */
        /* <DEDUP_REMOVED lines=78> */
[----:B------:R-:W-:Y:S01]  /*6f420*/  PRMT R9, R9, 0x3340, R1 ;  /* 0x0000334009097816 */ /* 0x000fe20000000001 */
[----:B------:R-:W-:Y:S06]  /*6f430*/  BAR.SYNC.DEFER_BLOCKING 0x0 ;  /* 0x0000000000007b1d */ /* 0x000fec0000010000 */
[----:B------:R0:W-:Y:S02]  /*6f440*/  STSM.16.M88.4 [R19], R60 ;  /* 0x0000003c13007844 */ /* 0x0001e40000000200 */
[----:B0-----:R-:W-:-:S02]  /*6f450*/  PRMT R62, R252, 0x5410, R251 ;  /* 0x00005410fc3e7816 */ /* 0x001fc400000000fb */
[----:B------:R-:W-:Y:S02]  /*6f460*/  PRMT R61, R249, 0x5410, R248 ;  /* 0x00005410f93d7816 */ /* 0x000fe400000000f8 */
[----:B------:R-:W-:Y:S01]  /*6f470*/  PRMT R60, R250, 0x5410, R247 ;  /* 0x00005410fa3c7816 */ /* 0x000fe200000000f7 */
[----:B------:R0:W-:Y:S04]  /*6f480*/  STL [R1+0x138], R62 ;  /* 0x0001383e01007387 */ /* 0x0001e80000100800 */
[----:B------:R1:W-:Y:S04]  /*6f490*/  STL [R1+0x134], R61 ;  /* 0x0001343d01007387 */ /* 0x0003e80000100800 */
[----:B------:R2:W-:Y:S01]  /*6f4a0*/  STL [R1+0x130], R60 ;  /* 0x0001303c01007387 */ /* 0x0005e20000100800 */
[----:B0-----:R-:W-:-:S02]  /*6f4b0*/  PRMT R62, R246, 0x5410, R245 ;  /* 0x00005410f63e7816 */ /* 0x001fc400000000f5 */
[----:B-1----:R-:W-:-:S03]  /*6f4c0*/  PRMT R61, R244, 0x5410, R243 ;  /* 0x00005410f43d7816 */ /* 0x002fc600000000f3 */
[----:B------:R0:W-:Y:S01]  /*6f4d0*/  STL [R1+0x12c], R62 ;  /* 0x00012c3e01007387 */ /* 0x0001e20000100800 */
[----:B--2---:R-:W-:-:S03]  /*6f4e0*/  PRMT R60, R242, 0x5410, R241 ;  /* 0x00005410f23c7816 */ /* 0x004fc600000000f1 */
[----:B------:R-:W2:Y:S04]  /*6f4f0*/  LDL.LU R251, [R1] ;  /* 0x0000000001fb7983 */ /* 0x000ea80000300800 */
[----:B------:R1:W-:Y:S04]  /*6f500*/  STL [R1+0x128], R61 ;  /* 0x0001283d01007387 */ /* 0x0003e80000100800 */
[----:B------:R-:W3:Y:S04]  /*6f510*/  LDL.LU R242, [R1+0x4] ;  /* 0x0000040001f27983 */ /* 0x000ee80000300800 */
[----:B------:R4:W-:Y:S04]  /*6f520*/  STL [R1+0x124], R60 ;  /* 0x0001243c01007387 */ /* 0x0009e80000100800 */
[----:B------:R-:W3:Y:S04]  /*6f530*/  LDL.LU R241, [R1+0x8] ;  /* 0x0000080001f17983 */ /* 0x000ee80000300800 */
[----:B------:R-:W3:Y:S04]  /*6f540*/  LDL.LU R244, [R1+0xc] ;  /* 0x00000c0001f47983 */ /* 0x000ee80000300800 */
[----:B------:R-:W3:Y:S04]  /*6f550*/  LDL.LU R250, [R1+0x10] ;  /* 0x0000100001fa7983 */ /* 0x000ee80000300800 */
[----:B------:R-:W3:Y:S04]  /*6f560*/  LDL.LU R247, [R1+0x14] ;  /* 0x0000140001f77983 */ /* 0x000ee80000300800 */
[----:B------:R-:W3:Y:S04]  /*6f570*/  LDL.LU R249, [R1+0x18] ;  /* 0x0000180001f97983 */ /* 0x000ee80000300800 */
[----:B0-----:R-:W3:Y:S04]  /*6f580*/  LDL.LU R62, [R1+0x20] ;  /* 0x00002000013e7983 */ /* 0x001ee80000300800 */
[----:B------:R-:W3:Y:S04]  /*6f590*/  LDL R63, [R1+0x24] ;  /* 0x00002400013f7983 */ /* 0x000ee80000100800 */
[----:B------:R-:W3:Y:S01]  /*6f5a0*/  LDL.LU R248, [R1+0x28] ;  /* 0x0000280001f87983 */ /* 0x000ee20000300800 */
[----:B------:R-:W-:-:S02]  /*6f5b0*/  PRMT R163, R163, 0x5410, R162 ;  /* 0x00005410a3a37816 */ /* 0x000fc400000000a2 */
[----:B------:R-:W-:Y:S01]  /*6f5c0*/  PRMT R162, R161, 0x5410, R160 ;  /* 0x00005410a1a27816 */ /* 0x000fe200000000a0 */
[----:B------:R-:W3:Y:S01]  /*6f5d0*/  LDL.LU R252, [R1+0x4c] ;  /* 0x00004c0001fc7983 */ /* 0x000ee20000300800 */
[----:B------:R-:W-:Y:S02]  /*6f5e0*/  PRMT R160, R159, 0x5410, R156 ;  /* 0x000054109fa07816 */ /* 0x000fe4000000009c */
[----:B------:R-:W-:Y:S02]  /*6f5f0*/  PRMT R148, R149, 0x5410, R148 ;  /* 0x0000541095947816 */ /* 0x000fe40000000094 */
[----:B------:R-:W-:Y:S02]  /*6f600*/  PRMT R140, R143, 0x5410, R140 ;  /* 0x000054108f8c7816 */ /* 0x000fe4000000008c */
[----:B------:R-:W-:Y:S02]  /*6f610*/  PRMT R159, R153, 0x5410, R152 ;  /* 0x00005410999f7816 */ /* 0x000fe40000000098 */
[----:B------:R-:W-:-:S02]  /*6f620*/  PRMT R146, R150, 0x5410, R146 ;  /* 0x0000541096927816 */ /* 0x000fc40000000092 */
[----:B------:R-:W-:Y:S02]  /*6f630*/  PRMT R143, R35, 0x5410, R36 ;  /* 0x00005410238f7816 */ /* 0x000fe40000000024 */
[----:B------:R-:W-:Y:S02]  /*6f640*/  PRMT R149, R34, 0x5410, R37 ;  /* 0x0000541022957816 */ /* 0x000fe40000000025 */
[----:B------:R-:W-:Y:S01]  /*6f650*/  PRMT R116, R115, 0x5410, R116 ;  /* 0x0000541073747816 */ /* 0x000fe20000000074 */
[----:B------:R-:W0:Y:S01]  /*6f660*/  LDC.64 R34, c[0x0][0x228] ;  /* 0x00008a00ff227b82 */ /* 0x000e220000000a00 */
[----:B------:R-:W-:Y:S02]  /*6f670*/  PRMT R150, R39, 0x5410, R40 ;  /* 0x0000541027967816 */ /* 0x000fe40000000028 */
[----:B------:R-:W-:Y:S02]  /*6f680*/  PRMT R152, R41, 0x5410, R42 ;  /* 0x0000541029987816 */ /* 0x000fe4000000002a */
[----:B------:R-:W-:-:S02]  /*6f690*/  PRMT R144, R145, 0x5410, R144 ;  /* 0x0000541091907816 */ /* 0x000fc40000000090 */
[----:B------:R-:W-:Y:S01]  /*6f6a0*/  PRMT R145, R32, 0x5410, R33 ;  /* 0x0000541020917816 */ /* 0x000fe20000000021 */
[----:B------:R-:W0:Y:S01]  /*6f6b0*/  LDC.64 R40, c[0x0][0x228] ;  /* 0x00008a00ff287b82 */ /* 0x000e220000000a00 */
[----:B------:R-:W-:Y:S02]  /*6f6c0*/  PRMT R188, R188, 0x5410, R187 ;  /* 0x00005410bcbc7816 */ /* 0x000fe400000000bb */
[----:B------:R-:W-:Y:S02]  /*6f6d0*/  PRMT R201, R204, 0x5410, R201 ;  /* 0x00005410ccc97816 */ /* 0x000fe400000000c9 */
[----:B------:R-:W-:Y:S02]  /*6f6e0*/  PRMT R182, R182, 0x5410, R179 ;  /* 0x00005410b6b67816 */ /* 0x000fe400000000b3 */
[----:B------:R-:W-:Y:S01]  /*6f6f0*/  PRMT R209, R212, 0x5410, R209 ;  /* 0x00005410d4d17816 */ /* 0x000fe200000000d1 */
[----:B------:R-:W0:Y:S01]  /*6f700*/  LDC R32, c[0x0][0x244] ;  /* 0x00009100ff207b82 */ /* 0x000e220000000800 */
[----:B------:R-:W-:-:S02]  /*6f710*/  PRMT R219, R220, 0x5410, R219 ;  /* 0x00005410dcdb7816 */ /* 0x000fc400000000db */
[----:B------:R-:W-:Y:S02]  /*6f720*/  PRMT R136, R137, 0x5410, R136 ;  /* 0x0000541089887816 */ /* 0x000fe40000000088 */
[----:B------:R-:W-:Y:S02]  /*6f730*/  PRMT R137, R25, 0x5410, R26 ;  /* 0x0000541019897816 */ /* 0x000fe4000000001a */
[----:B------:R-:W-:Y:S01]  /*6f740*/  PRMT R112, R138, 0x5410, R112 ;  /* 0x000054108a707816 */ /* 0x000fe20000000070 */
[----:B------:R-:W0:Y:S01]  /*6f750*/  LDC R26, c[0x0][0x244] ;  /* 0x00009100ff1a7b82 */ /* 0x000e220000000800 */
[----:B------:R-:W-:Y:S02]  /*6f760*/  PRMT R138, R27, 0x5410, R28 ;  /* 0x000054101b8a7816 */ /* 0x000fe4000000001c */
[----:B------:R-:W-:Y:S02]  /*6f770*/  PRMT R106, R106, 0x5410, R132 ;  /* 0x000054106a6a7816 */ /* 0x000fe40000000084 */
[----:B------:R-:W-:-:S02]  /*6f780*/  PRMT R132, R11, 0x5410, R12 ;  /* 0x000054100b847816 */ /* 0x000fc4000000000c */
[----:B------:R-:W-:Y:S01]  /*6f790*/  PRMT R105, R105, 0x5410, R133 ;  /* 0x0000541069697816 */ /* 0x000fe20000000085 */
[----:B------:R-:W0:Y:S01]  /*6f7a0*/  LDC R27, c[0x0][0x244] ;  /* 0x00009100ff1b7b82 */ /* 0x000e220000000800 */
        /* <DEDUP_REMOVED lines=31> */
[----:B-1----:R-:W-:-:S02]  /*6f9a0*/  PRMT R61, R54, 0x5410, R55 ;  /* 0x00005410363d7816 */ /* 0x002fc40000000037 */
[----:B------:R-:W-:Y:S02]  /*6f9b0*/  PRMT R153, R43, 0x5410, R44 ;  /* 0x000054102b997816 */ /* 0x000fe4000000002c */
[----:B------:R-:W-:Y:S02]  /*6f9c0*/  PRMT R151, R154, 0x5410, R151 ;  /* 0x000054109a977816 */ /* 0x000fe40000000097 */
[----:B------:R-:W-:Y:S02]  /*6f9d0*/  PRMT R81, R81, 0x5410, R82 ;  /* 0x0000541051517816 */ /* 0x000fe40000000052 */
[----:B----4-:R-:W-:Y:S02]  /*6f9e0*/  PRMT R60, R56, 0x5410, R57 ;  /* 0x00005410383c7816 */ /* 0x010fe40000000039 */
        /* <DEDUP_REMOVED lines=30> */
[----:B--2---:R-:W-:Y:S02]  /*6fbd0*/  PRMT R115, R251, 0x5410, R130 ;  /* 0x00005410fb737816 */ /* 0x004fe40000000082 */
[----:B---3--:R-:W-:Y:S01]  /*6fbe0*/  PRMT R147, R244, 0x5410, R147 ;  /* 0x00005410f4937816 */ /* 0x008fe20000000093 */
[----:B------:R-:W2:Y:S01]  /*6fbf0*/  LDL.LU R251, [R1+0x50] ;  /* 0x0000500001fb7983 */ /* 0x000ea20000300800 */
[----:B------:R-:W-:-:S03]  /*6fc00*/  PRMT R155, R250, 0x5410, R155 ;  /* 0x00005410fa9b7816 */ /* 0x000fc6000000009b */
[----:B------:R-:W3:Y:S01]  /*6fc10*/  LDL.LU R243, [R1+0x58] ;  /* 0x0000580001f37983 */ /* 0x000ee20000300800 */
[----:B------:R-:W-:-:S03]  /*6fc20*/  PRMT R171, R247, 0x5410, R171 ;  /* 0x00005410f7ab7816 */ /* 0x000fc600000000ab */
[----:B------:R-:W4:Y:S01]  /*6fc30*/  LDL.LU R246, [R1+0xf4] ;  /* 0x0000f40001f67983 */ /* 0x000f220000300800 */
[----:B------:R-:W-:-:S03]  /*6fc40*/  PRMT R187, R62, 0x5410, R3 ;  /* 0x000054103ebb7816 */ /* 0x000fc60000000003 */
[----:B------:R-:W4:Y:S01]  /*6fc50*/  LDL.LU R245, [R1+0x1c] ;  /* 0x00001c0001f57983 */ /* 0x000f220000300800 */
[----:B------:R-:W-:-:S03]  /*6fc60*/  PRMT R204, R63, 0x5410, R4 ;  /* 0x000054103fcc7816 */ /* 0x000fc60000000004 */
[----:B0-----:R0:W-:Y:S01]  /*6fc70*/  STL [R1+0x2030], R34 ;  /* 0x0020302201007387 */ /* 0x0011e20000100800 */
[----:B------:R-:W-:Y:S02]  /*6fc80*/  PRMT R179, R249, 0x5410, R2 ;  /* 0x00005410f9b37816 */ /* 0x000fe40000000002 */
[----:B------:R-:W-:Y:S01]  /*6fc90*/  PRMT R212, R248, 0x5410, R5 ;  /* 0x00005410f8d47816 */ /* 0x000fe20000000005 */
[----:B------:R-:W-:Y:S01]  /*6fca0*/  STL [R1+0x203c], R41 ;  /* 0x00203c2901007387 */ /* 0x000fe20000100800 */
[----:B------:R-:W-:-:S03]  /*6fcb0*/  PRMT R220, R252, 0x5410, R6 ;  /* 0x00005410fcdc7816 */ /* 0x000fc60000000006 */
[----:B------:R-:W4:Y:S01]  /*6fcc0*/  LDL.LU R33, [R1+0x2cb0] ;  /* 0x002cb00001217983 */ /* 0x000f220000300800 */
[----:B------:R-:W-:Y:S01]  /*6fcd0*/  IMAD R26, R15, R26, RZ ;  /* 0x0000001a0f1a7224 */ /* 0x000fe200078e02ff */
[----:B------:R-:W-:Y:S01]  /*6fce0*/  PRMT R91, R31, 0x5410, R129 ;  /* 0x000054101f5b7816 */ /* 0x000fe20000000081 */
[----:B------:R-:W1:Y:S01]  /*6fcf0*/  LDC.64 R20, c[0x0][0x220] ;  /* 0x00008800ff147b82 */ /* 0x000e620000000a00 */
[----:B------:R-:W4:Y:S01]  /*6fd00*/  LDL.LU R244, [R1+0x38] ;  /* 0x0000380001f47983 */ /* 0x000f220000300800 */
[----:B------:R-:W-:Y:S02]  /*6fd10*/  PRMT R134, R22, 0x5410, R23 ;  /* 0x0000541016867816 */ /* 0x000fe40000000017 */
[----:B------:R-:W-:Y:S01]  /*6fd20*/  PRMT R123, R242, 0x5410, R131 ;  /* 0x00005410f27b7816 */ /* 0x000fe20000000083 */
[----:B------:R-:W4:Y:S01]  /*6fd30*/  LDL.LU R62, [R1+0x34] ;  /* 0x00003400013e7983 */ /* 0x000f220000300800 */
[----:B------:R-:W-:Y:S01]  /*6fd40*/  IMAD R3, R32, 0x80, R26 ;  /* 0x0000008020037824 */ /* 0x000fe200078e021a */
[----:B------:R-:W-:Y:S01]  /*6fd50*/  PRMT R30, R108, 0x5410, R109 ;  /* 0x000054106c1e7816 */ /* 0x000fe2000000006d */
[----:B------:R-:W-:Y:S01]  /*6fd60*/  IMAD.MOV.U32 R31, RZ, RZ, R40 ;  /* 0x000000ffff1f7224 */ /* 0x000fe200078e0028 */
[----:B------:R-:W4:Y:S01]  /*6fd70*/  LDL.LU R63, [R1+0x30] ;  /* 0x00003000013f7983 */ /* 0x000f220000300800 */
[----:B0-----:R-:W-:Y:S01]  /*6fd80*/  IMAD.MOV.U32 R34, RZ, RZ, R35 ;  /* 0x000000ffff227224 */ /* 0x001fe200078e0023 */
[----:B------:R-:W0:Y:S01]  /*6fd90*/  LDC.64 R22, c[0x0][0x220] ;  /* 0x00008800ff167b82 */ /* 0x000e220000000a00 */
[----:B------:R-:W-:Y:S01]  /*6fda0*/  PRMT R28, R101, 0x5410, R102 ;  /* 0x00005410651c7816 */ /* 0x000fe20000000066 */
[----:B------:R-:W4:Y:S01]  /*6fdb0*/  LDL.LU R250, [R1+0x2c] ;  /* 0x00002c0001fa7983 */ /* 0x000f220000300800 */
[----:B------:R-:W-:-:S02]  /*6fdc0*/  PRMT R139, R241, 0x5410, R139 ;  /* 0x00005410f18b7816 */ /* 0x000fc4000000008b */
[----:B------:R-:W-:Y:S01]  /*6fdd0*/  PRMT R46, R83, 0x5410, R84 ;  /* 0x00005410532e7816 */ /* 0x000fe20000000054 */
[----:B------:R-:W4:Y:S01]  /*6fde0*/  LDL.LU R247, [R1+0x464] ;  /* 0x0004640001f77983 */ /* 0x000f220000300800 */
[----:B------:R-:W-:Y:S01]  /*6fdf0*/  IMAD R4, R27, 0x80, R3 ;  /* 0x000000801b047824 */ /* 0x000fe200078e0203 */
[----:B------:R-:W-:Y:S01]  /*6fe00*/  PRMT R83, R38, 0x5410, R128 ;  /* 0x0000541026537816 */ /* 0x000fe20000000080 */
[----:B------:R-:W-:Y:S01]  /*6fe10*/  BAR.SYNC.DEFER_BLOCKING 0x0 ;  /* 0x0000000000007b1d */ /* 0x000fe20000010000 */
[----:B------:R-:W-:Y:S02]  /*6fe20*/  PRMT R75, R45, 0x5410, R127 ;  /* 0x000054102d4b7816 */ /* 0x000fe4000000007f */
[----:B------:R-:W-:Y:S02]  /*6fe30*/  PRMT R158, R52, 0x5410, R53 ;  /* 0x00005410349e7816 */ /* 0x000fe40000000035 */
[----:B------:R-:W-:Y:S01]  /*6fe40*/  PRMT R44, R79, 0x5410, R80 ;  /* 0x000054104f2c7816 */ /* 0x000fe20000000050 */
[----:B------:R-:W-:Y:S01]  /*6fe50*/  VIADD R113, R10, 0x2 ;  /* 0x000000020a717836 */ /* 0x000fe20000000000 */
[----:B------:R-:W-:Y:S01]  /*6fe60*/  PRMT R154, R47, 0x5410, R48 ;  /* 0x000054102f9a7816 */ /* 0x000fe20000000030 */
[----:B------:R-:W4:Y:S01]  /*6fe70*/  LDL.LU R249, [R1+0x460] ;  /* 0x0004600001f97983 */ /* 0x000f220000300800 */
[----:B------:R-:W-:Y:S01]  /*6fe80*/  PRMT R47, R85, 0x5410, R86 ;  /* 0x00005410552f7816 */ /* 0x000fe20000000056 */
[----:B------:R-:W1:Y:S01]  /*6fe90*/  LDC R118, c[0x0][0x248] ;  /* 0x00009200ff767b82 */ /* 0x000e620000000800 */
[----:B------:R-:W-:Y:S01]  /*6fea0*/  PRMT R57, R58, 0x5410, R59 ;  /* 0x000054103a397816 */ /* 0x000fe2000000003b */
[----:B------:R-:W4:Y:S01]  /*6feb0*/  LDL.LU R248, [R1+0x394] ;  /* 0x0003940001f87983 */ /* 0x000f220000300800 */
[----:B------:R-:W-:-:S02]  /*6fec0*/  PRMT R48, R65, 0x5410, R66 ;  /* 0x0000541041307816 */ /* 0x000fc40000000042 */
[----:B------:R-:W-:Y:S01]  /*6fed0*/  PRMT R49, R67, 0x5410, R70 ;  /* 0x0000541043317816 */ /* 0x000fe20000000046 */
[----:B------:R-:W4:Y:S01]  /*6fee0*/  LDL.LU R252, [R1+0x390] ;  /* 0x0003900001fc7983 */ /* 0x000f220000300800 */
[----:B------:R-:W-:Y:S02]  /*6fef0*/  PRMT R59, R64, 0x5410, R126 ;  /* 0x00005410403b7816 */ /* 0x000fe4000000007e */
[----:B------:R-:W-:Y:S02]  /*6ff00*/  PRMT R157, R50, 0x5410, R51 ;  /* 0x00005410329d7816 */ /* 0x000fe40000000033 */
[----:B------:R-:W-:Y:S02]  /*6ff10*/  PRMT R51, R71, 0x5410, R125 ;  /* 0x0000541047337816 */ /* 0x000fe4000000007d */
[----:B------:R-:W-:Y:S02]  /*6ff20*/  PRMT R50, R68, 0x5410, R69 ;  /* 0x0000541044327816 */ /* 0x000fe40000000045 */
[----:B--2---:R-:W-:-:S02]  /*6ff30*/  PRMT R236, R251, 0x5410, R7 ;  /* 0x00005410fbec7816 */ /* 0x004fc40000000007 */
[----:B------:R-:W2:Y:S01]  /*6ff40*/  LDL.LU R251, [R1+0x110] ;  /* 0x0001100001fb7983 */ /* 0x000ea20000300800 */
[----:B---3--:R-:W-:-:S05]  /*6ff50*/  PRMT R5, R243, 0x5410, R8 ;  /* 0x00005410f3057816 */ /* 0x008fca0000000008 */
[----:B------:R3:W-:Y:S01]  /*6ff60*/  STL [R1], R5 ;  /* 0x0000000501007387 */ /* 0x0007e20000100800 */
[----:B----4-:R-:W-:-:S03]  /*6ff70*/  PRMT R2, R246, 0x5410, R9 ;  /* 0x00005410f6027816 */ /* 0x010fc60000000009 */
[----:B------:R-:W4:Y:S01]  /*6ff80*/  LDL.LU R243, [R1+0x104] ;  /* 0x0001040001f37983 */ /* 0x000f220000300800 */
[----:B---3--:R-:W-:Y:S01]  /*6ff90*/  IMAD R5, R11, 0x80, R4 ;  /* 0x000000800b057824 */ /* 0x008fe200078e0204 */
[----:B------:R-:W-:Y:S02]  /*6ffa0*/  PRMT R107, R245, 0x5410, R0 ;  /* 0x00005410f56b7816 */ /* 0x000fe40000000000 */
[----:B------:R3:W-:Y:S02]  /*6ffb0*/  STL [R1+0x108], R2 ;  /* 0x0001080201007387 */ /* 0x0007e40000100800 */
[C---:B------:R-:W-:Y:S02]  /*6ffc0*/  IADD3 R0, P3, R5.reuse, R12, RZ ;  /* 0x0000000c05007210 */ /* 0x040fe40007f7e0ff */
[----:B------:R-:W4:Y:S01]  /*6ffd0*/  LDL.LU R246, [R1+0x10c] ;  /* 0x00010c0001f67983 */ /* 0x000f220000300800 */
[----:B------:R-:W-:Y:S02]  /*6ffe0*/  IADD3 R11, P0, R26, R24, RZ ;  /* 0x000000181a0b7210 */ /* 0x000fe40007f1e0ff */
[----:B------:R-:W-:Y:S01]  /*6fff0*/  LEA.HI.X.SX32 R13, R5, R13, 0x1, P3 ;  /* 0x0000000d050d7211 */ /* 0x000fe200018f0eff */
[----:B------:R-:W4:Y:S01]  /*70000*/  LDL.LU R245, [R1+0x100] ;  /* 0x0001000001f57983 */ /* 0x000f220000300800 */
[----:B------:R-:W-:-:S02]  /*70010*/  ISETP.GE.AND P3, PT, R15, R31, PT ;  /* 0x0000001f0f00720c */ /* 0x000fc40003f66270 */
[----:B---3--:R-:W-:Y:S02]  /*70020*/  LEA.HI.X.SX32 R2, R26, R25, 0x1, P0 ;  /* 0x000000191a027211 */ /* 0x008fe400000f0eff */
[----:B------:R-:W-:Y:S02]  /*70030*/  PRMT R5, R111, 0x5210, R62 ;  /* 0x000052106f057816 */ /* 0x000fe4000000003e */
[----:B------:R-:W3:Y:S01]  /*70040*/  LDL.LU R62, [R1+0x474] ;  /* 0x00047400013e7983 */ /* 0x000ee20000300800 */
[----:B------:R-:W-:-:S03]  /*70050*/  PRMT R6, R117, 0x5210, R63 ;  /* 0x0000521075067816 */ /* 0x000fc6000000003f */
[----:B------:R-:W3:Y:S01]  /*70060*/  LDL.LU R63, [R1+0x470] ;  /* 0x00047000013f7983 */ /* 0x000ee20000300800 */
[----:B------:R-:W-:Y:S01]  /*70070*/  PRMT R7, R119, 0x5210, R250 ;  /* 0x0000521077077816 */ /* 0x000fe200000000fa */
[----:B------:R-:W3:Y:S02]  /*70080*/  LDC R117, c[0x0][0x248] ;  /* 0x00009200ff757b82 */ /* 0x000ee40000000800 */
[----:B------:R-:W3:Y:S01]  /*70090*/  LDL.LU R250, [R1+0x39c] ;  /* 0x00039c0001fa7983 */ /* 0x000ee20000300800 */
[----:B------:R-:W-:Y:S02]  /*700a0*/  ISETP.GE.AND P0, PT, R33, R34, PT ;  /* 0x000000222100720c */ /* 0x000fe40003f06270 */
[----:B------:R-:W-:Y:S02]  /*700b0*/  LOP3.LUT R31, R247, 0xffff, RZ, 0xc0, !PT ;  /* 0x0000fffff71f7812 */ /* 0x000fe400078ec0ff */
[----:B------:R-:W3:Y:S01]  /*700c0*/  LDL.LU R247, [R1+0x398] ;  /* 0x0003980001f77983 */ /* 0x000ee20000300800 */
[----:B------:R-:W-:Y:S01]  /*700d0*/  LOP3.LUT R32, R249, 0xffff, RZ, 0xc0, !PT ;  /* 0x0000fffff9207812 */ /* 0x000fe200078ec0ff */
[----:B------:R-:W3:Y:S02]  /*700e0*/  LDC R119, c[0x0][0x248] ;  /* 0x00009200ff777b82 */ /* 0x000ee40000000800 */
[----:B------:R-:W3:Y:S01]  /*700f0*/  LDL.LU R249, [R1+0x120] ;  /* 0x0001200001f97983 */ /* 0x000ee20000300800 */
[----:B------:R-:W-:-:S03]  /*70100*/  LOP3.LUT R33, R248, 0xffff, RZ, 0xc0, !PT ;  /* 0x0000fffff8217812 */ /* 0x000fc600078ec0ff */
[----:B------:R-:W3:Y:S01]  /*70110*/  LDL.LU R248, [R1+0x114] ;  /* 0x0001140001f87983 */ /* 0x000ee20000300800 */
[----:B------:R-:W-:-:S03]  /*70120*/  LOP3.LUT R34, R252, 0xffff, RZ, 0xc0, !PT ;  /* 0x0000fffffc227812 */ /* 0x000fc600078ec0ff */
[----:B------:R-:W3:Y:S01]  /*70130*/  LDL.LU R252, [R1+0x118] ;  /* 0x0001180001fc7983 */ /* 0x000ee20000300800 */
[C---:B0-----:R-:W-:Y:S02]  /*70140*/  IADD3 R9, P1, R3.reuse, R22, RZ ;  /* 0x0000001603097210 */ /* 0x041fe40007f3e0ff */
[C---:B-1----:R-:W-:Y:S02]  /*70150*/  IADD3 R8, P2, R4.reuse, R20, RZ ;  /* 0x0000001404087210 */ /* 0x042fe40007f5e0ff */
[----:B------:R-:W-:Y:S02]  /*70160*/  LEA.HI.X.SX32 R12, R3, R23, 0x1, P1 ;  /* 0x00000017030c7211 */ /* 0x000fe400008f0eff */
[----:B------:R-:W-:Y:S02]  /*70170*/  LEA.HI.X.SX32 R3, R4, R21, 0x1, P2 ;  /* 0x0000001504037211 */ /* 0x000fe400010f0eff */
[----:B------:R-:W-:Y:S01]  /*70180*/  LDS.128 R20, [R18] ;  /* 0x0000000012147984 */ /* 0x000fe20000000c00 */
[----:B------:R-:W-:Y:S01]  /*70190*/  PRMT R4, R116, 0x5210, R244 ;  /* 0x0000521074047816 */ /* 0x000fe200000000f4 */
[----:B------:R-:W-:Y:S06]  /*701a0*/  BAR.SYNC.DEFER_BLOCKING 0x0 ;  /* 0x0000000000007b1d */ /* 0x000fec0000010000 */
[----:B------:R-:W-:Y:S02]  /*701b0*/  STSM.16.M88.4 [R19], R4 ;  /* 0x0000000413007844 */ /* 0x000fe40000000200 */
[----:B------:R-:W-:Y:S01]  /*701c0*/  BAR.SYNC.DEFER_BLOCKING 0x0 ;  /* 0x0000000000007b1d */ /* 0x000fe20000010000 */
[----:B------:R-:W-:-:S02]  /*701d0*/  PRMT R29, R29, 0x5210, R32 ;  /* 0x000052101d1d7816 */ /* 0x000fc40000000020 */
[----:B------:R-:W-:-:S03]  /*701e0*/  PRMT R30, R30, 0x5210, R33 ;  /* 0x000052101e1e7816 */ /* 0x000fc60000000021 */
[----:B------:R-:W-:Y:S01]  /*701f0*/  LDS.128 R4, [R18] ;  /* 0x0000000012047984 */ /* 0x000fe20000000c00 */
[--C-:B------:R-:W-:Y:S02]  /*70200*/  PRMT R28, R28, 0x5210, R31.reuse ;  /* 0x000052101c1c7816 */ /* 0x100fe4000000001f */
[----:B--2---:R-:W-:Y:S02]  /*70210*/  PRMT R24, R251, 0x4210, R31 ;  /* 0x00004210fb187816 */ /* 0x004fe4000000001f */
[----:B------:R-:W2:Y:S04]  /*70220*/  LDL.LU R251, [R1+0x11c] ;  /* 0x00011c0001fb7983 */ /* 0x000ea80000300800 */
[----:B------:R-:W2:Y:S04]  /*70230*/  LDL.LU R240, [R1+0x47c] ;  /* 0x00047c0001f07983 */ /* 0x000ea80000300800 */
[----:B------:R-:W2:Y:S01]  /*70240*/  LDL.LU R242, [R1+0x478] ;  /* 0x0004780001f27983 */ /* 0x000ea20000300800 */
[----:B----4-:R-:W-:-:S03]  /*70250*/  PRMT R25, R243, 0x4210, R32 ;  /* 0x00004210f3197816 */ /* 0x010fc60000000020 */
[----:B------:R-:W4:Y:S01]  /*70260*/  LDL.LU R229, [R1+0x3ac] ;  /* 0x0003ac0001e57983 */ /* 0x000f220000300800 */
[--C-:B------:R-:W-:Y:S01]  /*70270*/  PRMT R31, R110, 0x5210, R34.reuse ;  /* 0x000052106e1f7816 */ /* 0x100fe20000000022 */
[----:B------:R-:W-:Y:S01]  /*70280*/  BAR.SYNC.DEFER_BLOCKING 0x0 ;  /* 0x0000000000007b1d */ /* 0x000fe20000010000 */
[----:B------:R-:W-:Y:S02]  /*70290*/  PRMT R26, R246, 0x4210, R33 ;  /* 0x00004210f61a7816 */ /* 0x000fe40000000021 */
[----:B------:R-:W-:Y:S02]  /*702a0*/  PRMT R27, R245, 0x4210, R34 ;  /* 0x00004210f51b7816 */ /* 0x000fe40000000022 */
[----:B---3--:R-:W-:Y:S02]  /*702b0*/  LOP3.LUT R32, R62, 0xffff, RZ, 0xc0, !PT ;  /* 0x0000ffff3e207812 */ /* 0x008fe400078ec0ff */
[----:B------:R-:W3:Y:S01]  /*702c0*/  LDL.LU R62, [R1+0x3a4] ;  /* 0x0003a400013e7983 */ /* 0x000ee20000300800 */
[----:B------:R-:W-:-:S03]  /*702d0*/  LOP3.LUT R33, R63, 0xffff, RZ, 0xc0, !PT ;  /* 0x0000ffff3f217812 */ /* 0x000fc600078ec0ff */
[----:B------:R-:W3:Y:S01]  /*702e0*/  LDL.LU R63, [R1+0x150] ;  /* 0x00015000013f7983 */ /* 0x000ee20000300800 */
[----:B------:R-:W-:-:S03]  /*702f0*/  LOP3.LUT R34, R250, 0xffff, RZ, 0xc0, !PT ;  /* 0x0000fffffa227812 */ /* 0x000fc600078ec0ff */
[----:B------:R-:W3:Y:S04]  /*70300*/  LDL.LU R234, [R1+0x140] ;  /* 0x0001400001ea7983 */ /* 0x000ee80000300800 */
[----:B------:R-:W3:Y:S04]  /*70310*/  LDL.LU R233, [R1+0x144] ;  /* 0x0001440001e97983 */ /* 0x000ee80000300800 */
[----:B------:R-:W3:Y:S04]  /*70320*/  LDL.LU R241, [R1+0x148] ;  /* 0x0001480001f17983 */ /* 0x000ee80000300800 */
[----:B------:R0:W-:Y:S04]  /*70330*/  STSM.16.M88.4 [R19], R24 ;  /* 0x0000001813007844 */ /* 0x0001e80000000200 */
[----:B------:R-:W3:Y:S01]  /*70340*/  LDL.LU R243, [R1+0x48c] ;  /* 0x00048c0001f37983 */ /* 0x000ee20000300800 */
[----:B0-----:R-:W-:-:S03]  /*70350*/  PRMT R26, R252, 0x4210, R34 ;  /* 0x00004210fc1a7816 */ /* 0x001fc60000000022 */
[----:B------:R-:W3:Y:S01]  /*70360*/  LDL.LU R252, [R1+0x488] ;  /* 0x0004880001fc7983 */ /* 0x000ee20000300800 */
[----:B------:R-:W-:Y:S01]  /*70370*/  LOP3.LUT R35, R247, 0xffff, RZ, 0xc0, !PT ;  /* 0x0000fffff7237812 */ /* 0x000fe200078ec0ff */
[----:B------:R-:W-:Y:S01]  /*70380*/  BAR.SYNC.DEFER_BLOCKING 0x0 ;  /* 0x0000000000007b1d */ /* 0x000fe20000010000 */
[----:B------:R-:W-:Y:S02]  /*70390*/  PRMT R24, R249, 0x4210, R32 ;  /* 0x00004210f9187816 */ /* 0x000fe40000000020 */
[----:B------:R-:W-:-:S03]  /*703a0*/  PRMT R25, R248, 0x4210, R33 ;  /* 0x00004210f8197816 */ /* 0x000fc60000000021 */
[----:B------:R-:W3:Y:S01]  /*703b0*/  LDL.LU R235, [R1+0x3b4] ;  /* 0x0003b40001eb7983 */ /* 0x000ee20000300800 */
[----:B--2---:R-:W-:-:S03]  /*703c0*/  PRMT R27, R251, 0x4210, R35 ;  /* 0x00004210fb1b7816 */ /* 0x004fc60000000023 */
[----:B------:R-:W-:Y:S01]  /*703d0*/  LDS.128 R248, [R18] ;  /* 0x0000000012f87984 */ /* 0x000fe20000000c00 */
[----:B------:R-:W-:Y:S01]  /*703e0*/  BAR.SYNC.DEFER_BLOCKING 0x0 ;  /* 0x0000000000007b1d */ /* 0x000fe20000010000 */
[----:B------:R-:W-:Y:S02]  /*703f0*/  LOP3.LUT R38, R240, 0xffff, RZ, 0xc0, !PT ;  /* 0x0000fffff0267812 */ /* 0x000fe400078ec0ff */
[----:B------:R-:W-:-:S03]  /*70400*/  LOP3.LUT R40, R242, 0xffff, RZ, 0xc0, !PT ;  /* 0x0000fffff2287812 */ /* 0x000fc600078ec0ff */
[----:B------:R-:W2:Y:S04]  /*70410*/  LDL.LU R240, [R1+0x3b0] ;  /* 0x0003b00001f07983 */ /* 0x000ea80000300800 */
[----:B------:R-:W2:Y:S01]  /*70420*/  LDL.LU R242, [R1+0x2e8] ;  /* 0x0002e80001f27983 */ /* 0x000ea20000300800 */
[----:B----4-:R-:W-:-:S03]  /*70430*/  LOP3.LUT R41, R229, 0xffff, RZ, 0xc0, !PT ;  /* 0x0000ffffe5297812 */ /* 0x010fc600078ec0ff */
[----:B------:R-:W4:Y:S04]  /*70440*/  LDL.LU R229, [R1+0x2e0] ;  /* 0x0002e00001e57983 */ /* 0x000f280000300800 */
[----:B------:R0:W-:Y:S01]  /*70450*/  STSM.16.M88.4 [R19], R28 ;  /* 0x0000001c13007844 */ /* 0x0001e20000000200 */
[----:B------:R-:W-:Y:S01]  /*70460*/  BAR.SYNC.DEFER_BLOCKING 0x0 ;  /* 0x0000000000007b1d */ /* 0x000fe20000010000 */
[----:B---3--:R-:W-:-:S05]  /*70470*/  LOP3.LUT R42, R62, 0xffff, RZ, 0xc0, !PT ;  /* 0x0000ffff3e2a7812 */ /* 0x008fca00078ec0ff */
[----:B------:R-:W3:Y:S01]  /*70480*/  LDL.LU R62, [R1+0x2d8] ;  /* 0x0002d800013e7983 */ /* 0x000ee20000300800 */
[----:B0-----:R-:W-:Y:S02]  /*70490*/  PRMT R28, R94, 0x5210, R32 ;  /* 0x000052105e1c7816 */ /* 0x001fe40000000020 */
[----:B------:R-:W-:Y:S02]  /*704a0*/  PRMT R32, R63, 0x4210, R38 ;  /* 0x000042103f207816 */ /* 0x000fe40000000026 */
[----:B------:R-:W-:Y:S01]  /*704b0*/  PRMT R29, R96, 0x5210, R33 ;  /* 0x00005210601d7816 */ /* 0x000fe20000000021 */
[----:B------:R-:W3:Y:S01]  /*704c0*/  LDL.LU R63, [R1+0x13c] ;  /* 0x00013c00013f7983 */ /* 0x000ee20000300800 */
[----:B------:R-:W-:Y:S02]  /*704d0*/  PRMT R31, R100, 0x5210, R35 ;  /* 0x00005210641f7816 */ /* 0x000fe40000000023 */
[----:B------:R-:W-:Y:S01]  /*704e0*/  PRMT R33, R234, 0x4210, R40 ;  /* 0x00004210ea217816 */ /* 0x000fe20000000028 */
[----:B------:R-:W0:Y:S01]  /*704f0*/  LDC.64 R100, c[0x0][0x228] ;  /* 0x00008a00ff647b82 */ /* 0x000e220000000a00 */
[----:B------:R-:W-:Y:S01]  /*70500*/  PRMT R30, R98, 0x5210, R34 ;  /* 0x00005210621e7816 */ /* 0x000fe20000000022 */
[----:B------:R-:W3:Y:S01]  /*70510*/  LDL.LU R234, [R1+0x494] ;  /* 0x0004940001ea7983 */ /* 0x000ee20000300800 */
[----:B------:R-:W-:-:S02]  /*70520*/  PRMT R35, R241, 0x4210, R42 ;  /* 0x00004210f1237816 */ /* 0x000fc4000000002a */
[----:B------:R-:W-:Y:S01]  /*70530*/  PRMT R34, R233, 0x4210, R41 ;  /* 0x00004210e9227816 */ /* 0x000fe20000000029 */
[----:B------:R-:W3:Y:S01]  /*70540*/  LDL.LU R241, [R1+0x490] ;  /* 0x0004900001f17983 */ /* 0x000ee20000300800 */
[----:B------:R-:W-:-:S03]  /*70550*/  LOP3.LUT R45, R243, 0xffff, RZ, 0xc0, !PT ;  /* 0x0000fffff32d7812 */ /* 0x000fc600078ec0ff */
[----:B------:R-:W3:Y:S04]  /*70560*/  LDL.LU R233, [R1+0x3c4] ;  /* 0x0003c40001e97983 */ /* 0x000ee80000300800 */
[----:B------:R-:W3:Y:S04]  /*70570*/  LDL.LU R243, [R1+0x3c0] ;  /* 0x0003c00001f37983 */ /* 0x000ee80000300800 */
[----:B------:R-:W-:Y:S01]  /*70580*/  LDS.128 R244, [R18] ;  /* 0x0000000012f47984 */ /* 0x000fe20000000c00 */
[----:B------:R-:W-:-:S03]  /*70590*/  LOP3.LUT R52, R252, 0xffff, RZ, 0xc0, !PT ;  /* 0x0000fffffc347812 */ /* 0x000fc600078ec0ff */
[----:B------:R-:W3:Y:S01]  /*705a0*/  LDL.LU R252, [R1+0x340] ;  /* 0x0003400001fc7983 */ /* 0x000ee20000300800 */
[----:B------:R-:W-:Y:S06]  /*705b0*/  BAR.SYNC.DEFER_BLOCKING 0x0 ;  /* 0x0000000000007b1d */ /* 0x000fec0000010000 */
[----:B------:R-:W-:Y:S02]  /*705c0*/  STSM.16.M88.4 [R19], R24 ;  /* 0x0000001813007844 */ /* 0x000fe40000000200 */
[----:B------:R-:W-:Y:S06]  /*705d0*/  BAR.SYNC.DEFER_BLOCKING 0x0 ;  /* 0x0000000000007b1d */ /* 0x000fec0000010000 */
[----:B------:R-:W-:Y:S02]  /*705e0*/  LDS.128 R24, [R18] ;  /* 0x0000000012187984 */ /* 0x000fe40000000c00 */
[----:B------:R-:W-:Y:S06]  /*705f0*/  BAR.SYNC.DEFER_BLOCKING 0x0 ;  /* 0x0000000000007b1d */ /* 0x000fec0000010000 */
[----:B------:R-:W-:Y:S02]  /*70600*/  STSM.16.M88.4 [R19], R28 ;  /* 0x0000001c13007844 */ /* 0x000fe40000000200 */
[----:B------:R-:W-:Y:S06]  /*70610*/  BAR.SYNC.DEFER_BLOCKING 0x0 ;  /* 0x0000000000007b1d */ /* 0x000fec0000010000 */
[----:B------:R-:W-:Y:S02]  /*70620*/  LDS.128 R28, [R18] ;  /* 0x00000000121c7984 */ /* 0x000fe40000000c00 */
[----:B------:R-:W-:Y:S06]  /*70630*/  BAR.SYNC.DEFER_BLOCKING 0x0 ;  /* 0x0000000000007b1d */ /* 0x000fec0000010000 */
[----:B------:R-:W-:Y:S02]  /*70640*/  STSM.16.M88.4 [R19], R32 ;  /* 0x0000002013007844 */ /* 0x000fe40000000200 */
[----:B------:R-:W-:Y:S01]  /*70650*/  BAR.SYNC.DEFER_BLOCKING 0x0 ;  /* 0x0000000000007b1d */ /* 0x000fe20000010000 */
[----:B------:R-:W-:-:S02]  /*70660*/  PRMT R36, R36, 0x5210, R38 ;  /* 0x0000521024247816 */ /* 0x000fc40000000026 */
[----:B------:R-:W-:-:S03]  /*70670*/  PRMT R37, R37, 0x5210, R40 ;  /* 0x0000521025257816 */ /* 0x000fc60000000028 */
[----:B------:R-:W-:Y:S01]  /*70680*/  LDS.128 R32, [R18] ;  /* 0x0000000012207984 */ /* 0x000fe20000000c00 */
[----:B------:R-:W-:Y:S02]  /*70690*/  PRMT R38, R90, 0x5210, R41 ;  /* 0x000052105a267816 */ /* 0x000fe40000000029 */
[----:B------:R-:W-:Y:S01]  /*706a0*/  PRMT R39, R39, 0x5210, R42 ;  /* 0x0000521027277816 */ /* 0x000fe2000000002a */
[----:B------:R-:W-:Y:S06]  /*706b0*/  BAR.SYNC.DEFER_BLOCKING 0x0 ;  /* 0x0000000000007b1d */ /* 0x000fec0000010000 */
[----:B------:R-:W-:Y:S02]  /*706c0*/  STSM.16.M88.4 [R19], R36 ;  /* 0x0000002413007844 */ /* 0x000fe40000000200 */
[----:B------:R-:W-:Y:S01]  /*706d0*/  BAR.SYNC.DEFER_BLOCKING 0x0 ;  /* 0x0000000000007b1d */ /* 0x000fe20000010000 */
[----:B------:R-:W-:-:S05]  /*706e0*/  LOP3.LUT R53, R235, 0xffff, RZ, 0xc0, !PT ;  /* 0x0000ffffeb357812 */ /* 0x000fca00078ec0ff */
[----:B------:R-:W3:Y:S04]  /*706f0*/  LDL.LU R235, [R1+0x33c] ;  /* 0x00033c0001eb7983 */ /* 0x000ee80000300800 */
[----:B------:R-:W-:Y:S01]  /*70700*/  LDS.128 R36, [R18] ;  /* 0x0000000012247984 */ /* 0x000fe20000000c00 */
[--C-:B------:R-:W-:Y:S02]  /*70710*/  PRMT R44, R44, 0x5210, R45.reuse ;  /* 0x000052102c2c7816 */ /* 0x100fe4000000002d */
[----:B--2---:R-:W-:Y:S02]  /*70720*/  LOP3.LUT R54, R240, 0xffff, RZ, 0xc0, !PT ;  /* 0x0000fffff0367812 */ /* 0x004fe400078ec0ff */
[----:B------:R-:W2:Y:S01]  /*70730*/  LDL.LU R240, [R1+0x338] ;  /* 0x0003380001f07983 */ /* 0x000ea20000300800 */
[----:B------:R-:W-:-:S03]  /*70740*/  PRMT R40, R242, 0x4210, R45 ;  /* 0x00004210f2287816 */ /* 0x000fc6000000002d */
[----:B------:R-:W2:Y:S01]  /*70750*/  LDL.LU R242, [R1+0x14c] ;  /* 0x00014c0001f27983 */ /* 0x000ea20000300800 */
[--C-:B------:R-:W-:Y:S02]  /*70760*/  PRMT R45, R81, 0x5210, R52.reuse ;  /* 0x00005210512d7816 */ /* 0x100fe40000000034 */
[----:B----4-:R-:W-:Y:S02]  /*70770*/  PRMT R41, R229, 0x4210, R52 ;  /* 0x00004210e5297816 */ /* 0x010fe40000000034 */
[--C-:B------:R-:W-:Y:S02]  /*70780*/  PRMT R46, R46, 0x5210, R53.reuse ;  /* 0x000052102e2e7816 */ /* 0x100fe40000000035 */
[----:B------:R-:W-:Y:S01]  /*70790*/  PRMT R47, R47, 0x5210, R54 ;  /* 0x000052102f2f7816 */ /* 0x000fe20000000036 */
[----:B------:R-:W-:Y:S01]  /*707a0*/  BAR.SYNC.DEFER_BLOCKING 0x0 ;  /* 0x0000000000007b1d */ /* 0x000fe20000010000 */
[----:B---3--:R-:W-:-:S05]  /*707b0*/  PRMT R42, R62, 0x4210, R53 ;  /* 0x000042103e2a7816 */ /* 0x008fca0000000035 */
[----:B------:R-:W3:Y:S01]  /*707c0*/  LDL.LU R62, [R1+0x4a4] ;  /* 0x0004a400013e7983 */ /* 0x000ee20000300800 */
[----:B------:R-:W-:-:S03]  /*707d0*/  PRMT R43, R63, 0x4210, R54 ;  /* 0x000042103f2b7816 */ /* 0x000fc60000000036 */
[----:B------:R-:W4:Y:S01]  /*707e0*/  LDL.LU R63, [R1+0x4a0] ;  /* 0x0004a000013f7983 */ /* 0x000f220000300800 */
[----:B------:R-:W-:-:S03]  /*707f0*/  LOP3.LUT R52, R234, 0xffff, RZ, 0xc0, !PT ;  /* 0x0000ffffea347812 */ /* 0x000fc600078ec0ff */
[----:B------:R-:W4:Y:S01]  /*70800*/  LDL.LU R229, [R1+0x3d4] ;  /* 0x0003d40001e57983 */ /* 0x000f220000300800 */
[----:B------:R-:W-:-:S03]  /*70810*/  LOP3.LUT R53, R241, 0xffff, RZ, 0xc0, !PT ;  /* 0x0000fffff1357812 */ /* 0x000fc600078ec0ff */
[----:B------:R-:W4:Y:S01]  /*70820*/  LDL.LU R234, [R1+0x3d0] ;  /* 0x0003d00001ea7983 */ /* 0x000f220000300800 */
[----:B------:R-:W-:-:S03]  /*70830*/  LOP3.LUT R54, R233, 0xffff, RZ, 0xc0, !PT ;  /* 0x0000ffffe9367812 */ /* 0x000fc600078ec0ff */
[----:B------:R-:W4:Y:S01]  /*70840*/  LDL.LU R241, [R1+0x358] ;  /* 0x0003580001f17983 */ /* 0x000f220000300800 */
[----:B------:R-:W-:-:S03]  /*70850*/  LOP3.LUT R55, R243, 0xffff, RZ, 0xc0, !PT ;  /* 0x0000fffff3377812 */ /* 0x000fc600078ec0ff */
[----:B------:R1:W-:Y:S04]  /*70860*/  STSM.16.M88.4 [R19], R40 ;  /* 0x0000002813007844 */ /* 0x0003e80000000200 */
[----:B------:R-:W4:Y:S04]  /*70870*/  LDL.LU R233, [R1+0x354] ;  /* 0x0003540001e97983 */ /* 0x000f280000300800 */
[----:B------:R-:W4:Y:S01]  /*70880*/  LDL.LU R243, [R1+0x350] ;  /* 0x0003500001f37983 */ /* 0x000f220000300800 */
[----:B------:R-:W-:Y:S01]  /*70890*/  BAR.SYNC.DEFER_BLOCKING 0x0 ;  /* 0x0000000000007b1d */ /* 0x000fe20000010000 */
[----:B-1----:R-:W-:-:S05]  /*708a0*/  PRMT R40, R252, 0x4210, R52 ;  /* 0x00004210fc287816 */ /* 0x002fca0000000034 */
[----:B------:R-:W4:Y:S04]  /*708b0*/  LDL.LU R252, [R1+0x34c] ;  /* 0x00034c0001fc7983 */ /* 0x000f280000300800 */
[----:B------:R-:W1:Y:S01]  /*708c0*/  LDS.128 R64, [R18] ;  /* 0x0000000012407984 */ /* 0x000e620000000c00 */
[----:B------:R-:W-:Y:S06]  /*708d0*/  BAR.SYNC.DEFER_BLOCKING 0x0 ;  /* 0x0000000000007b1d */ /* 0x000fec0000010000 */
[----:B------:R-:W-:Y:S02]  /*708e0*/  STSM.16.M88.4 [R19], R44 ;  /* 0x0000002c13007844 */ /* 0x000fe40000000200 */
[----:B------:R-:W-:Y:S06]  /*708f0*/  BAR.SYNC.DEFER_BLOCKING 0x0 ;  /* 0x0000000000007b1d */ /* 0x000fec0000010000 */
[----:B------:R-:W0:Y:S04]  /*70900*/  LDS.128 R44, [R18] ;  /* 0x00000000122c7984 */ /* 0x000e280000000c00 */
[----:B-1----:R-:W-:Y:S04]  /*70910*/  STL.64 [R1+0x70], R64 ;  /* 0x0000704001007387 */ /* 0x002fe80000100a00 */
[----:B------:R-:W-:Y:S01]  /*70920*/  STL.64 [R1+0x78], R66 ;  /* 0x0000784201007387 */ /* 0x000fe20000100a00 */
[----:B------:R-:W-:Y:S01]  /*70930*/  BAR.SYNC.DEFER_BLOCKING 0x0 ;  /* 0x0000000000007b1d */ /* 0x000fe20000010000 */
[----:B------:R-:W-:-:S05]  /*70940*/  PRMT R41, R235, 0x4210, R53 ;  /* 0x00004210eb297816 */ /* 0x000fca0000000035 */
[----:B------:R-:W4:Y:S01]  /*70950*/  LDL.LU R235, [R1+0x4b0] ;  /* 0x0004b00001eb7983 */ /* 0x000f220000300800 */
[----:B--2---:R-:W-:-:S03]  /*70960*/  PRMT R42, R240, 0x4210, R54 ;  /* 0x00004210f02a7816 */ /* 0x004fc60000000036 */
[----:B------:R-:W2:Y:S01]  /*70970*/  LDL.LU R240, [R1+0x4ac] ;  /* 0x0004ac0001f07983 */ /* 0x000ea20000300800 */
[----:B------:R-:W-:-:S03]  /*70980*/  PRMT R43, R242, 0x4210, R55 ;  /* 0x00004210f22b7816 */ /* 0x000fc60000000037 */
[----:B0-----:R-:W-:Y:S04]  /*70990*/  STL.64 [R1+0x60], R44 ;  /* 0x0000602c01007387 */ /* 0x001fe80000100a00 */
[----:B------:R0:W-:Y:S04]  /*709a0*/  STSM.16.M88.4 [R19], R40 ;  /* 0x0000002813007844 */ /* 0x0001e80000000200 */
[----:B------:R1:W-:Y:S01]  /*709b0*/  STL.64 [R1+0x68], R46 ;  /* 0x0000682e01007387 */ /* 0x0003e20000100a00 */
[----:B------:R-:W-:Y:S01]  /*709c0*/  BAR.SYNC.DEFER_BLOCKING 0x0 ;  /* 0x0000000000007b1d */ /* 0x000fe20000010000 */
[----:B0-----:R-:W-:-:S02]  /*709d0*/  PRMT R40, R74, 0x5210, R52 ;  /* 0x000052104a287816 */ /* 0x001fc40000000034 */
[----:B------:R-:W-:Y:S02]  /*709e0*/  PRMT R41, R72, 0x5210, R53 ;  /* 0x0000521048297816 */ /* 0x000fe40000000035 */
[----:B---3--:R-:W-:Y:S02]  /*709f0*/  LOP3.LUT R52, R62, 0xffff, RZ, 0xc0, !PT ;  /* 0x0000ffff3e347812 */ /* 0x008fe400078ec0ff */
[----:B------:R-:W-:Y:S01]  /*70a00*/  PRMT R42, R76, 0x5210, R54 ;  /* 0x000052104c2a7816 */ /* 0x000fe20000000036 */
[----:B------:R-:W3:Y:S01]  /*70a10*/  LDL.LU R62, [R1+0x3dc] ;  /* 0x0003dc00013e7983 */ /* 0x000ee20000300800 */
[----:B------:R-:W-:Y:S02]  /*70a20*/  PRMT R43, R78, 0x5210, R55 ;  /* 0x000052104e2b7816 */ /* 0x000fe40000000037 */
[----:B----4-:R-:W-:Y:S02]  /*70a30*/  LOP3.LUT R53, R63, 0xffff, RZ, 0xc0, !PT ;  /* 0x0000ffff3f357812 */ /* 0x010fe400078ec0ff */
[----:B------:R-:W4:Y:S01]  /*70a40*/  LDL.LU R63, [R1+0x3d8] ;  /* 0x0003d800013f7983 */ /* 0x000f220000300800 */
[----:B------:R-:W-:-:S03]  /*70a50*/  LOP3.LUT R54, R229, 0xffff, RZ, 0xc0, !PT ;  /* 0x0000ffffe5367812 */ /* 0x000fc600078ec0ff */
[----:B------:R-:W3:Y:S01]  /*70a60*/  LDL.LU R242, [R1+0x36c] ;  /* 0x00036c0001f27983 */ /* 0x000ee20000300800 */
[----:B------:R-:W-:-:S03]  /*70a70*/  LOP3.LUT R55, R234, 0xffff, RZ, 0xc0, !PT ;  /* 0x0000ffffea377812 */ /* 0x000fc600078ec0ff */
[----:B------:R-:W3:Y:S01]  /*70a80*/  LDL.LU R226, [R1+0x368] ;  /* 0x0003680001e27983 */ /* 0x000ee20000300800 */
[----:B------:R-:W-:-:S03]  /*70a90*/  PRMT R44, R241, 0x4210, R52 ;  /* 0x00004210f12c7816 */ /* 0x000fc60000000034 */
[----:B------:R-:W3:Y:S04]  /*70aa0*/  LDL.LU R227, [R1+0x364] ;  /* 0x0003640001e37983 */ /* 0x000ee80000300800 */
[----:B------:R-:W3:Y:S04]  /*70ab0*/  LDL.LU R241, [R1+0x360] ;  /* 0x0003600001f17983 */ /* 0x000ee80000300800 */
[----:B------:R-:W0:Y:S01]  /*70ac0*/  LDS.128 R64, [R18] ;  /* 0x0000000012407984 */ /* 0x000e220000000c00 */
[----:B-1----:R-:W-:Y:S01]  /*70ad0*/  PRMT R46, R243, 0x4210, R54 ;  /* 0x00004210f32e7816 */ /* 0x002fe20000000036 */
[----:B------:R-:W-:Y:S06]  /*70ae0*/  BAR.SYNC.DEFER_BLOCKING 0x0 ;  /* 0x0000000000007b1d */ /* 0x000fec0000010000 */
[----:B------:R-:W3:Y:S01]  /*70af0*/  LDL.LU R243, [R1+0x4b8] ;  /* 0x0004b80001f37983 */ /* 0x000ee20000300800 */
[----:B------:R-:W-:-:S03]  /*70b00*/  PRMT R47, R252, 0x4210, R55 ;  /* 0x00004210fc2f7816 */ /* 0x000fc60000000037 */
[----:B------:R-:W3:Y:S01]  /*70b10*/  LDL.LU R252, [R1+0x4b4] ;  /* 0x0004b40001fc7983 */ /* 0x000ee20000300800 */
[----:B------:R-:W-:Y:S02]  /*70b20*/  PRMT R45, R233, 0x4210, R53 ;  /* 0x00004210e92d7816 */ /* 0x000fe40000000035 */
[----:B------:R-:W-:Y:S02]  /*70b30*/  PRMT R48, R48, 0x5210, R52 ;  /* 0x0000521030307816 */ /* 0x000fe40000000034 */
[----:B------:R-:W-:Y:S01]  /*70b40*/  PRMT R51, R51, 0x5210, R55 ;  /* 0x0000521033337816 */ /* 0x000fe20000000037 */
[----:B0-----:R0:W-:Y:S04]  /*70b50*/  STL.64 [R1+0x80], R64 ;  /* 0x0000804001007387 */ /* 0x0011e80000100a00 */
[----:B------:R1:W-:Y:S04]  /*70b60*/  STL.64 [R1+0x88], R66 ;  /* 0x0000884201007387 */ /* 0x0003e80000100a00 */
[----:B------:R-:W1:Y:S04]  /*70b70*/  LDL.LU R229, [R1+0x3f0] ;  /* 0x0003f00001e57983 */ /* 0x000e680000300800 */
[----:B------:R-:W3:Y:S04]  /*70b80*/  LDL.LU R234, [R1+0x3ec] ;  /* 0x0003ec0001ea7983 */ /* 0x000ee80000300800 */
[----:B------:R-:W3:Y:S01]  /*70b90*/  LDL.LU R233, [R1+0x38c] ;  /* 0x00038c0001e97983 */ /* 0x000ee20000300800 */
[----:B------:R-:W-:-:S03]  /*70ba0*/  LOP3.LUT R56, R235, 0xffff, RZ, 0xc0, !PT ;  /* 0x0000ffffeb387812 */ /* 0x000fc600078ec0ff */
[----:B------:R-:W3:Y:S01]  /*70bb0*/  LDL.LU R235, [R1+0x388] ;  /* 0x0003880001eb7983 */ /* 0x000ee20000300800 */
[----:B--2---:R-:W-:-:S03]  /*70bc0*/  LOP3.LUT R58, R240, 0xffff, RZ, 0xc0, !PT ;  /* 0x0000fffff03a7812 */ /* 0x004fc600078ec0ff */
[----:B------:R-:W2:Y:S01]  /*70bd0*/  LDL.LU R240, [R1+0x37c] ;  /* 0x00037c0001f07983 */ /* 0x000ea20000300800 */
[----:B----4-:R-:W-:Y:S02]  /*70be0*/  LOP3.LUT R63, R63, 0xffff, RZ, 0xc0, !PT ;  /* 0x0000ffff3f3f7812 */ /* 0x010fe400078ec0ff */
[----:B---3--:R-:W-:Y:S02]  /*70bf0*/  PRMT R52, R242, 0x4210, R56 ;  /* 0x00004210f2347816 */ /* 0x008fe40000000038 */
[----:B------:R-:W3:Y:S04]  /*70c00*/  LDL.LU R242, [R1+0x154] ;  /* 0x0001540001f27983 */ /* 0x000ee80000300800 */
[----:B------:R-:W4:Y:S04]  /*70c10*/  LDL.LU R222, [R1+0x4c8] ;  /* 0x0004c80001de7983 */ /* 0x000f280000300800 */
[----:B------:R-:W4:Y:S01]  /*70c20*/  LDL.LU R224, [R1+0x4c0] ;  /* 0x0004c00001e07983 */ /* 0x000f220000300800 */
[----:B------:R-:W-:-:S03]  /*70c30*/  PRMT R55, R241, 0x4210, R63 ;  /* 0x00004210f1377816 */ /* 0x000fc6000000003f */
[----:B------:R-:W4:Y:S01]  /*70c40*/  LDL.LU R241, [R1+0x3fc] ;  /* 0x0003fc0001f17983 */ /* 0x000f220000300800 */
[----:B0-----:R-:W-:-:S03]  /*70c50*/  LOP3.LUT R64, R243, 0xffff, RZ, 0xc0, !PT ;  /* 0x0000fffff3407812 */ /* 0x001fc600078ec0ff */
[----:B------:R-:W4:Y:S01]  /*70c60*/  LDL.LU R243, [R1+0x3f8] ;  /* 0x0003f80001f37983 */ /* 0x000f220000300800 */
[----:B------:R-:W-:-:S03]  /*70c70*/  LOP3.LUT R65, R252, 0xffff, RZ, 0xc0, !PT ;  /* 0x0000fffffc417812 */ /* 0x000fc600078ec0ff */
[----:B------:R-:W4:Y:S01]  /*70c80*/  LDL.LU R252, [R1+0x3bc] ;  /* 0x0003bc0001fc7983 */ /* 0x000f220000300800 */
[----:B------:R-:W-:Y:S02]  /*70c90*/  LOP3.LUT R62, R62, 0xffff, RZ, 0xc0, !PT ;  /* 0x0000ffff3e3e7812 */ /* 0x000fe400078ec0ff */
[----:B------:R-:W-:Y:S02]  /*70ca0*/  PRMT R49, R49, 0x5210, R53 ;  /* 0x0000521031317816 */ /* 0x000fe40000000035 */
[----:B------:R-:W-:Y:S02]  /*70cb0*/  PRMT R50, R50, 0x5210, R54 ;  /* 0x0000521032327816 */ /* 0x000fe40000000036 */
[----:B------:R-:W-:Y:S02]  /*70cc0*/  PRMT R53, R226, 0x4210, R58 ;  /* 0x00004210e2357816 */ /* 0x000fe4000000003a */
[----:B------:R-:W-:Y:S01]  /*70cd0*/  PRMT R54, R227, 0x4210, R62 ;  /* 0x00004210e3367816 */ /* 0x000fe2000000003e */
[----:B------:R-:W4:Y:S01]  /*70ce0*/  LDL.LU R226, [R1+0x3a8] ;  /* 0x0003a80001e27983 */ /* 0x000f220000300800 */
[----:B------:R-:W-:-:S02]  /*70cf0*/  PRMT R57, R57, 0x5210, R58 ;  /* 0x0000521039397816 */ /* 0x000fc4000000003a */
[----:B------:R-:W-:Y:S01]  /*70d00*/  PRMT R58, R60, 0x5210, R62 ;  /* 0x000052103c3a7816 */ /* 0x000fe2000000003e */
[----:B------:R-:W4:Y:S01]  /*70d10*/  LDL.LU R227, [R1+0x3a0] ;  /* 0x0003a00001e37983 */ /* 0x000f220000300800 */
[----:B------:R-:W-:Y:S02]  /*70d20*/  PRMT R56, R61, 0x5210, R56 ;  /* 0x000052103d387816 */ /* 0x000fe40000000038 */
[----:B------:R-:W-:Y:S02]  /*70d30*/  PRMT R59, R59, 0x5210, R63 ;  /* 0x000052103b3b7816 */ /* 0x000fe4000000003f */
[----:B-1----:R-:W-:Y:S02]  /*70d40*/  LOP3.LUT R66, R229, 0xffff, RZ, 0xc0, !PT ;  /* 0x0000ffffe5427812 */ /* 0x002fe400078ec0ff */
[----:B------:R-:W4:Y:S01]  /*70d50*/  LDL.LU R229, [R1+0x158] ;  /* 0x0001580001e57983 */ /* 0x000f220000300800 */
[----:B------:R-:W-:-:S03]  /*70d60*/  LOP3.LUT R67, R234, 0xffff, RZ, 0xc0, !PT ;  /* 0x0000ffffea437812 */ /* 0x000fc600078ec0ff */
[----:B------:R-:W4:Y:S01]  /*70d70*/  LDL.LU R234, [R1+0x4d0] ;  /* 0x0004d00001ea7983 */ /* 0x000f220000300800 */
[----:B------:R-:W-:-:S03]  /*70d80*/  PRMT R60, R233, 0x4210, R64 ;  /* 0x00004210e93c7816 */ /* 0x000fc60000000040 */
[----:B------:R-:W4:Y:S01]  /*70d90*/  LDL.LU R233, [R1+0x4cc] ;  /* 0x0004cc0001e97983 */ /* 0x000f220000300800 */
[----:B------:R-:W-:-:S03]  /*70da0*/  PRMT R61, R235, 0x4210, R65 ;  /* 0x00004210eb3d7816 */ /* 0x000fc60000000041 */
[----:B------:R-:W4:Y:S01]  /*70db0*/  LDL.LU R235, [R1+0x454] ;  /* 0x0004540001eb7983 */ /* 0x000f220000300800 */
[----:B--2---:R-:W-:-:S03]  /*70dc0*/  PRMT R62, R240, 0x4210, R66 ;  /* 0x00004210f03e7816 */ /* 0x004fc60000000042 */
[----:B------:R-:W2:Y:S01]  /*70dd0*/  LDL.LU R240, [R1+0x450] ;  /* 0x0004500001f07983 */ /* 0x000ea20000300800 */
[----:B---3--:R-:W-:-:S03]  /*70de0*/  PRMT R63, R242, 0x4210, R67 ;  /* 0x00004210f23f7816 */ /* 0x008fc60000000043 */
[----:B------:R-:W3:Y:S01]  /*70df0*/  LDL.LU R242, [R1+0x400] ;  /* 0x0004000001f27983 */ /* 0x000ee20000300800 */
[----:B----4-:R-:W-:Y:S02]  /*70e00*/  LOP3.LUT R72, R222, 0xffff, RZ, 0xc0, !PT ;  /* 0x0000ffffde487812 */ /* 0x010fe400078ec0ff */
[----:B------:R-:W-:Y:S02]  /*70e10*/  LOP3.LUT R74, R241, 0xffff, RZ, 0xc0, !PT ;  /* 0x0000fffff14a7812 */ /* 0x000fe400078ec0ff */
[----:B------:R-:W4:Y:S01]  /*70e20*/  LDL.LU R241, [R1+0x3e8] ;  /* 0x0003e80001f17983 */ /* 0x000f220000300800 */
[----:B------:R-:W-:-:S03]  /*70e30*/  LOP3.LUT R76, R243, 0xffff, RZ, 0xc0, !PT ;  /* 0x0000fffff34c7812 */ /* 0x000fc600078ec0ff */
[----:B------:R-:W4:Y:S01]  /*70e40*/  LDL.LU R243, [R1+0x3e4] ;  /* 0x0003e40001f37983 */ /* 0x000f220000300800 */
[----:B------:R-:W-:-:S03]  /*70e50*/  PRMT R68, R252, 0x4210, R72 ;  /* 0x00004210fc447816 */ /* 0x000fc60000000048 */
[----:B------:R-:W4:Y:S04]  /*70e60*/  LDL.LU R252, [R1+0x3e0] ;  /* 0x0003e00001fc7983 */ /* 0x000f280000300800 */
[----:B------:R-:W-:Y:S01]  /*70e70*/  STSM.16.M88.4 [R19], R40 ;  /* 0x0000002813007844 */ /* 0x000fe20000000200 */
[----:B------:R-:W-:Y:S01]  /*70e80*/  BAR.SYNC.DEFER_BLOCKING 0x0 ;  /* 0x0000000000007b1d */ /* 0x000fe20000010000 */
[----:B------:R-:W-:-:S05]  /*70e90*/  LOP3.LUT R73, R224, 0xffff, RZ, 0xc0, !PT ;  /* 0x0000ffffe0497812 */ /* 0x000fca00078ec0ff */
[----:B------:R-:W4:Y:S04]  /*70ea0*/  LDL.LU R214, [R1+0x4e0] ;  /* 0x0004e00001d67983 */ /* 0x000f280000300800 */
[----:B------:R-:W0:Y:S01]  /*70eb0*/  LDS.128 R40, [R18] ;  /* 0x0000000012287984 */ /* 0x000e220000000c00 */
[----:B------:R-:W-:Y:S01]  /*70ec0*/  BAR.SYNC.DEFER_BLOCKING 0x0 ;  /* 0x0000000000007b1d */ /* 0x000fe20000010000 */
[----:B------:R-:W-:Y:S02]  /*70ed0*/  PRMT R69, R226, 0x4210, R73 ;  /* 0x00004210e2457816 */ /* 0x000fe40000000049 */
[----:B------:R-:W-:-:S03]  /*70ee0*/  PRMT R70, R227, 0x4210, R74 ;  /* 0x00004210e3467816 */ /* 0x000fc6000000004a */
[----:B------:R-:W4:Y:S04]  /*70ef0*/  LDL.LU R218, [R1+0x4dc] ;  /* 0x0004dc0001da7983 */ /* 0x000f280000300800 */
[----:B------:R-:W4:Y:S01]  /*70f00*/  LDL.LU R217, [R1+0x45c] ;  /* 0x00045c0001d97983 */ /* 0x000f220000300800 */
[----:B------:R-:W-:-:S03]  /*70f10*/  PRMT R71, R229, 0x4210, R76 ;  /* 0x00004210e5477816 */ /* 0x000fc6000000004c */
[----:B------:R-:W4:Y:S01]  /*70f20*/  LDL.LU R222, [R1+0x458] ;  /* 0x0004580001de7983 */ /* 0x000f220000300800 */
[----:B------:R-:W-:-:S03]  /*70f30*/  LOP3.LUT R80, R234, 0xffff, RZ, 0xc0, !PT ;  /* 0x0000ffffea507812 */ /* 0x000fc600078ec0ff */
[----:B------:R-:W4:Y:S04]  /*70f40*/  LDL.LU R224, [R1+0x414] ;  /* 0x0004140001e07983 */ /* 0x000f280000300800 */
[----:B------:R-:W-:Y:S01]  /*70f50*/  STSM.16.M88.4 [R19], R44 ;  /* 0x0000002c13007844 */ /* 0x000fe20000000200 */
[----:B------:R-:W-:Y:S01]  /*70f60*/  BAR.SYNC.DEFER_BLOCKING 0x0 ;  /* 0x0000000000007b1d */ /* 0x000fe20000010000 */
[----:B------:R-:W-:Y:S02]  /*70f70*/  LOP3.LUT R81, R233, 0xffff, RZ, 0xc0, !PT ;  /* 0x0000ffffe9517812 */ /* 0x000fe400078ec0ff */
[----:B------:R-:W-:-:S03]  /*70f80*/  PRMT R75, R75, 0x5210, R76 ;  /* 0x000052104b4b7816 */ /* 0x000fc6000000004c */
[----:B------:R-:W4:Y:S04]  /*70f90*/  LDL.LU R226, [R1+0x40c] ;  /* 0x00040c0001e27983 */ /* 0x000f280000300800 */
[----:B------:R-:W4:Y:S04]  /*70fa0*/  LDL.LU R227, [R1+0x408] ;  /* 0x0004080001e37983 */ /* 0x000f280000300800 */
[----:B------:R-:W4:Y:S04]  /*70fb0*/  LDL.LU R229, [R1+0x404] ;  /* 0x0004040001e57983 */ /* 0x000f280000300800 */
[----:B------:R-:W4:Y:S04]  /*70fc0*/  LDL.LU R234, [R1+0x4f4] ;  /* 0x0004f40001ea7983 */ /* 0x000f280000300800 */
[----:B------:R-:W1:Y:S01]  /*70fd0*/  LDS.128 R44, [R18] ;  /* 0x00000000122c7984 */ /* 0x000e620000000c00 */
[----:B------:R-:W-:Y:S06]  /*70fe0*/  BAR.SYNC.DEFER_BLOCKING 0x0 ;  /* 0x0000000000007b1d */ /* 0x000fec0000010000 */
[----:B------:R-:W4:Y:S04]  /*70ff0*/  LDL.LU R233, [R1+0x4ec] ;  /* 0x0004ec0001e97983 */ /* 0x000f280000300800 */
[----:B------:R-:W-:Y:S01]  /*71000*/  STSM.16.M88.4 [R19], R48 ;  /* 0x0000003013007844 */ /* 0x000fe20000000200 */
[----:B------:R-:W-:Y:S06]  /*71010*/  BAR.SYNC.DEFER_BLOCKING 0x0 ;  /* 0x0000000000007b1d */ /* 0x000fec0000010000 */
[----:B------:R-:W1:Y:S02]  /*71020*/  LDS.128 R48, [R18] ;  /* 0x0000000012307984 */ /* 0x000e640000000c00 */
[----:B------:R-:W-:Y:S06]  /*71030*/  BAR.SYNC.DEFER_BLOCKING 0x0 ;  /* 0x0000000000007b1d */ /* 0x000fec0000010000 */
[----:B------:R-:W-:Y:S02]  /*71040*/  STSM.16.M88.4 [R19], R52 ;  /* 0x0000003413007844 */ /* 0x000fe40000000200 */
[----:B------:R-:W-:Y:S01]  /*71050*/  BAR.SYNC.DEFER_BLOCKING 0x0 ;  /* 0x0000000000007b1d */ /* 0x000fe20000010000 */
[----:B------:R-:W-:-:S05]  /*71060*/  LOP3.LUT R82, R235, 0xffff, RZ, 0xc0, !PT ;  /* 0x0000ffffeb527812 */ /* 0x000fca00078ec0ff */
[----:B------:R-:W4:Y:S04]  /*71070*/  LDL.LU R235, [R1+0x46c] ;  /* 0x00046c0001eb7983 */ /* 0x000f280000300800 */
[----:B------:R-:W1:Y:S01]  /*71080*/  LDS.128 R52, [R18] ;  /* 0x0000000012347984 */ /* 0x000e620000000c00 */
[----:B------:R-:W-:Y:S01]  /*71090*/  BAR.SYNC.DEFER_BLOCKING 0x0 ;  /* 0x0000000000007b1d */ /* 0x000fe20000010000 */
[----:B--2---:R-:W-:-:S05]  /*710a0*/  LOP3.LUT R84, R240, 0xffff, RZ, 0xc0, !PT ;  /* 0x0000fffff0547812 */ /* 0x004fca00078ec0ff */
[----:B------:R-:W2:Y:S01]  /*710b0*/  LDL.LU R240, [R1+0x468] ;  /* 0x0004680001f07983 */ /* 0x000ea20000300800 */
[----:B---3--:R-:W-:-:S03]  /*710c0*/  PRMT R76, R242, 0x4210, R80 ;  /* 0x00004210f24c7816 */ /* 0x008fc60000000050 */
[----:B------:R-:W3:Y:S01]  /*710d0*/  LDL.LU R242, [R1+0x4a8] ;  /* 0x0004a80001f27983 */ /* 0x000ee20000300800 */
[----:B----4-:R-:W-:-:S03]  /*710e0*/  PRMT R77, R241, 0x4210, R81 ;  /* 0x00004210f14d7816 */ /* 0x010fc60000000051 */
[----:B------:R-:W4:Y:S01]  /*710f0*/  LDL.LU R241, [R1+0x49c] ;  /* 0x00049c0001f17983 */ /* 0x000f220000300800 */
[----:B------:R-:W-:-:S03]  /*71100*/  PRMT R78, R243, 0x4210, R82 ;  /* 0x00004210f34e7816 */ /* 0x000fc60000000052 */
[----:B------:R-:W4:Y:S01]  /*71110*/  LDL.LU R243, [R1+0x498] ;  /* 0x0004980001f37983 */ /* 0x000f220000300800 */
[----:B------:R-:W-:-:S03]  /*71120*/  PRMT R79, R252, 0x4210, R84 ;  /* 0x00004210fc4f7816 */ /* 0x000fc60000000054 */
[----:B------:R-:W4:Y:S04]  /*71130*/  LDL.LU R252, [R1+0x304] ;  /* 0x0003040001fc7983 */ /* 0x000f280000300800 */
[----:B------:R-:W-:Y:S01]  /*71140*/  STSM.16.M88.4 [R19], R56 ;  /* 0x0000003813007844 */ /* 0x000fe20000000200 */
[----:B------:R-:W-:Y:S06]  /*71150*/  BAR.SYNC.DEFER_BLOCKING 0x0 ;  /* 0x0000000000007b1d */ /* 0x000fec0000010000 */
[----:B------:R-:W1:Y:S02]  /*71160*/  LDS.128 R56, [R18] ;  /* 0x0000000012387984 */ /* 0x000e640000000c00 */
[----:B------:R-:W-:Y:S06]  /*71170*/  BAR.SYNC.DEFER_BLOCKING 0x0 ;  /* 0x0000000000007b1d */ /* 0x000fec0000010000 */
[----:B------:R-:W-:Y:S02]  /*71180*/  STSM.16.M88.4 [R19], R60 ;  /* 0x0000003c13007844 */ /* 0x000fe40000000200 */
[----:B------:R-:W-:Y:S01]  /*71190*/  BAR.SYNC.DEFER_BLOCKING 0x0 ;  /* 0x0000000000007b1d */ /* 0x000fe20000010000 */
[----:B------:R-:W-:-:S02]  /*711a0*/  PRMT R64, R154, 0x5210, R64 ;  /* 0x000052109a407816 */ /* 0x000fc40000000040 */
[----:B------:R-:W-:-:S03]  /*711b0*/  PRMT R65, R156, 0x5210, R65 ;  /* 0x000052109c417816 */ /* 0x000fc60000000041 */
[----:B------:R-:W1:Y:S01]  /*711c0*/  LDS.128 R60, [R18] ;  /* 0x00000000123c7984 */ /* 0x000e620000000c00 */
[----:B------:R-:W-:Y:S02]  /*711d0*/  PRMT R66, R158, 0x5210, R66 ;  /* 0x000052109e427816 */ /* 0x000fe40000000042 */
[----:B------:R-:W-:Y:S01]  /*711e0*/  PRMT R67, R157, 0x5210, R67 ;  /* 0x000052109d437816 */ /* 0x000fe20000000043 */
[----:B------:R-:W-:Y:S06]  /*711f0*/  BAR.SYNC.DEFER_BLOCKING 0x0 ;  /* 0x0000000000007b1d */ /* 0x000fec0000010000 */
[----:B------:R-:W-:Y:S02]  /*71200*/  STSM.16.M88.4 [R19], R64 ;  /* 0x0000004013007844 */ /* 0x000fe40000000200 */
        /* <DEDUP_REMOVED lines=8> */
[----:B------:R-:W-:Y:S01]  /*71290*/  PRMT R74, R152, 0x5210, R74 ;  /* 0x00005210984a7816 */ /* 0x000fe2000000004a */
[----:B------:R-:W-:Y:S06]  /*712a0*/  BAR.SYNC.DEFER_BLOCKING 0x0 ;  /* 0x0000000000007b1d */ /* 0x000fec0000010000 */
[----:B------:R-:W-:Y:S02]  /*712b0*/  STSM.16.M88.4 [R19], R72 ;  /* 0x0000004813007844 */ /* 0x000fe40000000200 */
[----:B------:R-:W-:Y:S01]  /*712c0*/  BAR.SYNC.DEFER_BLOCKING 0x0 ;  /* 0x0000000000007b1d */ /* 0x000fe20000010000 */
[----:B------:R-:W-:-:S02]  /*712d0*/  LOP3.LUT R92, R222, 0xffff, RZ, 0xc0, !PT ;  /* 0x0000ffffde5c7812 */ /* 0x000fc400078ec0ff */
[----:B------:R-:W-:Y:S02]  /*712e0*/  LOP3.LUT R96, R234, 0xffff, RZ, 0xc0, !PT ;  /* 0x0000ffffea607812 */ /* 0x000fe400078ec0ff */
[----:B------:R-:W-:Y:S02]  /*712f0*/  LOP3.LUT R97, R233, 0xffff, RZ, 0xc0, !PT ;  /* 0x0000ffffe9617812 */ /* 0x000fe400078ec0ff */
[----:B------:R-:W-:Y:S01]  /*71300*/  LOP3.LUT R98, R235, 0xffff, RZ, 0xc0, !PT ;  /* 0x0000ffffeb627812 */ /* 0x000fe200078ec0ff */
[----:B------:R-:W4:Y:S04]  /*71310*/  LDL.LU R234, [R1+0x510] ;  /* 0x0005100001ea7983 */ /* 0x000f280000300800 */
[----:B------:R-:W1:Y:S01]  /*71320*/  LDS.128 R72, [R18] ;  /* 0x0000000012487984 */ /* 0x000e620000000c00 */
[----:B------:R-:W-:Y:S01]  /*71330*/  BAR.SYNC.DEFER_BLOCKING 0x0 ;  /* 0x0000000000007b1d */ /* 0x000fe20000010000 */
[----:B------:R-:W-:-:S02]  /*71340*/  PRMT R87, R229, 0x4210, R92 ;  /* 0x00004210e5577816 */ /* 0x000fc4000000005c */
[----:B------:R-:W-:Y:S02]  /*71350*/  PRMT R91, R91, 0x5210, R92 ;  /* 0x000052105b5b7816 */ /* 0x000fe4000000005c */
[----:B--2---:R-:W-:Y:S01]  /*71360*/  LOP3.LUT R99, R240, 0xffff, RZ, 0xc0, !PT ;  /* 0x0000fffff0637812 */ /* 0x004fe200078ec0ff */
[----:B------:R-:W2:Y:S01]  /*71370*/  LDL.LU R233, [R1+0x50c] ;  /* 0x00050c0001e97983 */ /* 0x000ea20000300800 */
[----:B---3--:R-:W-:-:S03]  /*71380*/  PRMT R92, R242, 0x4210, R96 ;  /* 0x00004210f25c7816 */ /* 0x008fc60000000060 */
[----:B------:R-:W3:Y:S04]  /*71390*/  LDL.LU R235, [R1+0x484] ;  /* 0x0004840001eb7983 */ /* 0x000ee80000300800 */
[----:B------:R-:W3:Y:S01]  /*713a0*/  LDL.LU R240, [R1+0x480] ;  /* 0x0004800001f07983 */ /* 0x000ee20000300800 */
[----:B----4-:R-:W-:-:S03]  /*713b0*/  PRMT R93, R241, 0x4210, R97 ;  /* 0x00004210f15d7816 */ /* 0x010fc60000000061 */
[----:B------:R-:W4:Y:S04]  /*713c0*/  LDL.LU R242, [R1+0x4fc] ;  /* 0x0004fc0001f27983 */ /* 0x000f280000300800 */
[----:B------:R-:W4:Y:S04]  /*713d0*/  LDL.LU R241, [R1+0x4f8] ;  /* 0x0004f80001f17983 */ /* 0x000f280000300800 */
[----:B------:R-:W-:Y:S01]  /*713e0*/  STSM.16.M88.4 [R19], R76 ;  /* 0x0000004c13007844 */ /* 0x000fe20000000200 */
[----:B------:R-:W-:Y:S01]  /*713f0*/  BAR.SYNC.DEFER_BLOCKING 0x0 ;  /* 0x0000000000007b1d */ /* 0x000fe20000010000 */
[----:B------:R-:W-:-:S02]  /*71400*/  PRMT R94, R243, 0x4210, R98 ;  /* 0x00004210f35e7816 */ /* 0x000fc40000000062 */
[----:B------:R-:W-:-:S03]  /*71410*/  PRMT R95, R252, 0x4210, R99 ;  /* 0x00004210fc5f7816 */ /* 0x000fc60000000063 */
[----:B------:R-:W4:Y:S04]  /*71420*/  LDL.LU R243, [R1+0x4f0] ;  /* 0x0004f00001f37983 */ /* 0x000f280000300800 */
[----:B------:R-:W4:Y:S04]  /*71430*/  LDL.LU R252, [R1+0x31c] ;  /* 0x00031c0001fc7983 */ /* 0x000f280000300800 */
[----:B------:R-:W1:Y:S01]  /*71440*/  LDS.128 R76, [R18] ;  /* 0x00000000124c7984 */ /* 0x000e620000000c00 */
[----:B------:R-:W-:Y:S02]  /*71450*/  PRMT R80, R145, 0x5210, R80 ;  /* 0x0000521091507816 */ /* 0x000fe40000000050 */
[----:B------:R-:W-:-:S02]  /*71460*/  PRMT R81, R149, 0x5210, R81 ;  /* 0x0000521095517816 */ /* 0x000fc40000000051 */
[----:B------:R-:W-:Y:S02]  /*71470*/  PRMT R82, R143, 0x5210, R82 ;  /* 0x000052108f527816 */ /* 0x000fe40000000052 */
[----:B------:R-:W-:Y:S01]  /*71480*/  PRMT R83, R83, 0x5210, R84 ;  /* 0x0000521053537816 */ /* 0x000fe20000000054 */
[----:B------:R-:W-:Y:S06]  /*71490*/  BAR.SYNC.DEFER_BLOCKING 0x0 ;  /* 0x0000000000007b1d */ /* 0x000fec0000010000 */
[----:B------:R-:W-:Y:S02]  /*714a0*/  STSM.16.M88.4 [R19], R80 ;  /* 0x0000005013007844 */ /* 0x000fe40000000200 */
[----:B------:R-:W-:Y:S01]  /*714b0*/  BAR.SYNC.DEFER_BLOCKING 0x0 ;  /* 0x0000000000007b1d */ /* 0x000fe20000010000 */
[----:B------:R-:W-:-:S02]  /*714c0*/  LOP3.LUT R88, R214, 0xffff, RZ, 0xc0, !PT ;  /* 0x0000ffffd6587812 */ /* 0x000fc400078ec0ff */
[----:B------:R-:W-:Y:S02]  /*714d0*/  LOP3.LUT R89, R218, 0xffff, RZ, 0xc0, !PT ;  /* 0x0000ffffda597812 */ /* 0x000fe400078ec0ff */
[----:B------:R-:W-:Y:S01]  /*714e0*/  LOP3.LUT R90, R217, 0xffff, RZ, 0xc0, !PT ;  /* 0x0000ffffd95a7812 */ /* 0x000fe200078ec0ff */
[----:B------:R-:W1:Y:S01]  /*714f0*/  LDS.128 R80, [R18] ;  /* 0x0000000012507984 */ /* 0x000e620000000c00 */
[----:B------:R-:W-:Y:S02]  /*71500*/  PRMT R84, R224, 0x4210, R88 ;  /* 0x00004210e0547816 */ /* 0x000fe40000000058 */
[----:B------:R-:W-:Y:S02]  /*71510*/  PRMT R85, R226, 0x4210, R89 ;  /* 0x00004210e2557816 */ /* 0x000fe40000000059 */
[----:B------:R-:W-:Y:S01]  /*71520*/  PRMT R86, R227, 0x4210, R90 ;  /* 0x00004210e3567816 */ /* 0x000fe2000000005a */
        /* <DEDUP_REMOVED lines=9> */
[----:B------:R-:W-:Y:S06]  /*715c0*/  BAR.SYNC.DEFER_BLOCKING 0x0 ;  /* 0x0000000000007b1d */ /* 0x000fec0000010000 */
[----:B------:R-:W1:Y:S02]  /*715d0*/  LDS.128 R88, [R18] ;  /* 0x0000000012587984 */ /* 0x000e640000000c00 */
[----:B------:R-:W-:Y:S06]  /*715e0*/  BAR.SYNC.DEFER_BLOCKING 0x0 ;  /* 0x0000000000007b1d */ /* 0x000fec0000010000 */
[----:B------:R0:W-:Y:S02]  /*715f0*/  STSM.16.M88.4 [R19], R92 ;  /* 0x0000005c13007844 */ /* 0x0001e40000000200 */
[----:B0-----:R-:W0:Y:S01]  /*71600*/  LDC.64 R92, c[0x0][0x228] ;  /* 0x00008a00ff5c7b82 */ /* 0x001e220000000a00 */
[----:B------:R-:W-:-:S02]  /*71610*/  PRMT R96, R132, 0x5210, R96 ;  /* 0x0000521084607816 */ /* 0x000fc40000000060 */
[----:B------:R-:W-:Y:S01]  /*71620*/  PRMT R97, R133, 0x5210, R97 ;  /* 0x0000521085617816 */ /* 0x000fe20000000061 */
[----:B0-----:R-:W-:Y:S01]  /*71630*/  STL [R1+0x28], R92 ;  /* 0x0000285c01007387 */ /* 0x001fe20000100800 */
[----:B------:R-:W-:-:S03]  /*71640*/  IMAD.MOV.U32 R120, RZ, RZ, R93 ;  /* 0x000000ffff787224 */ /* 0x000fc600078e005d */
[----:B------:R-:W-:Y:S01]  /*71650*/  BAR.SYNC.DEFER_BLOCKING 0x0 ;  /* 0x0000000000007b1d */ /* 0x000fe20000010000 */
[----:B------:R-:W-:Y:S02]  /*71660*/  PRMT R98, R135, 0x5210, R98 ;  /* 0x0000521087627816 */ /* 0x000fe40000000062 */
[----:B------:R-:W-:-:S03]  /*71670*/  PRMT R99, R134, 0x5210, R99 ;  /* 0x0000521086637816 */ /* 0x000fc60000000063 */
[----:B------:R-:W0:Y:S02]  /*71680*/  LDS.128 R92, [R18] ;  /* 0x00000000125c7984 */ /* 0x000e240000000c00 */
[----:B------:R-:W-:Y:S06]  /*71690*/  BAR.SYNC.DEFER_BLOCKING 0x0 ;  /* 0x0000000000007b1d */ /* 0x000fec0000010000 */
[----:B------:R-:W-:Y:S02]  /*716a0*/  STSM.16.M88.4 [R19], R96 ;  /* 0x0000006013007844 */ /* 0x000fe40000000200 */
[----:B------:R-:W-:Y:S01]  /*716b0*/  BAR.SYNC.DEFER_BLOCKING 0x0 ;  /* 0x0000000000007b1d */ /* 0x000fe20000010000 */
[----:B------:R-:W-:-:S02]  /*716c0*/  LOP3.LUT R111, R234, 0xffff, RZ, 0xc0, !PT ;  /* 0x0000ffffea6f7812 */ /* 0x000fc400078ec0ff */
[----:B--2---:R-:W-:Y:S02]  /*716d0*/  LOP3.LUT R110, R233, 0xffff, RZ, 0xc0, !PT ;  /* 0x0000ffffe96e7812 */ /* 0x004fe400078ec0ff */
[----:B---3--:R-:W-:Y:S02]  /*716e0*/  LOP3.LUT R109, R235, 0xffff, RZ, 0xc0, !PT ;  /* 0x0000ffffeb6d7812 */ /* 0x008fe400078ec0ff */
[----:B------:R-:W-:Y:S01]  /*716f0*/  LOP3.LUT R108, R240, 0xffff, RZ, 0xc0, !PT ;  /* 0x0000fffff06c7812 */ /* 0x000fe200078ec0ff */
[----:B------:R-:W2:Y:S01]  /*71700*/  LDS.128 R96, [R18] ;  /* 0x0000000012607984 */ /* 0x000ea20000000c00 */
[----:B------:R-:W-:Y:S01]  /*71710*/  IMAD.MOV.U32 R121, RZ, RZ, R101 ;  /* 0x000000ffff797224 */ /* 0x000fe200078e0065 */
[----:B----4-:R-:W-:Y:S01]  /*71720*/  PRMT R101, R241, 0x4210, R110 ;  /* 0x00004210f1657816 */ /* 0x010fe2000000006e */
[----:B------:R-:W-:Y:S01]  /*71730*/  IMAD.MOV.U32 R229, RZ, RZ, R100 ;  /* 0x000000ffffe57224 */ /* 0x000fe200078e0064 */
[----:B------:R-:W-:Y:S02]  /*71740*/  PRMT R100, R242, 0x4210, R111 ;  /* 0x00004210f2647816 */ /* 0x000fe4000000006f */
[----:B------:R-:W-:-:S02]  /*71750*/  PRMT R102, R243, 0x4210, R109 ;  /* 0x00004210f3667816 */ /* 0x000fc4000000006d */
[----:B------:R-:W-:Y:S01]  /*71760*/  PRMT R103, R252, 0x4210, R108 ;  /* 0x00004210fc677816 */ /* 0x000fe2000000006c */
[----:B------:R-:W-:Y:S01]  /*71770*/  BAR.SYNC.DEFER_BLOCKING 0x0 ;  /* 0x0000000000007b1d */ /* 0x000fe20000010000 */
[----:B------:R-:W-:Y:S01]  /*71780*/  ISETP.GE.AND P2, PT, R113, R121, PT ;  /* 0x000000797100720c */ /* 0x000fe20003f46270 */
[C---:B------:R-:W-:Y:S02]  /*71790*/  VIADD R116, R10.reuse, 0x1 ;  /* 0x000000010a747836 */ /* 0x040fe40000000000 */
[----:B------:R-:W-:-:S04]  /*717a0*/  IMAD R117, R10, R117, RZ ;  /* 0x000000750a757224 */ /* 0x000fc800078e02ff */
[----:B------:R-:W3:Y:S01]  /*717b0*/  LDC R252, c[0x0][0x248] ;  /* 0x00009200fffc7b82 */ /* 0x000ee20000000800 */
[----:B------:R4:W-:Y:S07]  /*717c0*/  STSM.16.M88.4 [R19], R100 ;  /* 0x0000006413007844 */ /* 0x0009ee0000000200 */
[----:B----4-:R-:W4:Y:S01]  /*717d0*/  LDC.64 R102, c[0x0][0x228] ;  /* 0x00008a00ff667b82 */ /* 0x010f220000000a00 */
[----:B------:R-:W-:Y:S02]  /*717e0*/  ISETP.GE.AND P5, PT, R116, R120, PT ;  /* 0x000000787400720c */ /* 0x000fe40003fa6270 */
[----:B------:R-:W-:-:S02]  /*717f0*/  IADD3 R130, P4, R117, R11, RZ ;  /* 0x0000000b75827210 */ /* 0x000fc40007f9e0ff */
[----:B------:R-:W-:-:S03]  /*71800*/  IADD3 R126, P1, R117, R9, RZ ;  /* 0x00000009757e7210 */ /* 0x000fc60007f3e0ff */
[----:B------:R-:W1:Y:S01]  /*71810*/  LDC R100, c[0x0][0x248] ;  /* 0x00009200ff647b82 */ /* 0x000e620000000800 */
[----:B----4-:R4:W-:Y:S01]  /*71820*/  STL [R1+0x2018], R102 ;  /* 0x0020186601007387 */ /* 0x0109e20000100800 */
[----:B------:R-:W-:-:S06]  /*71830*/  IMAD.MOV.U32 R124, RZ, RZ, R103 ;  /* 0x000000ffff7c7224 */ /* 0x000fcc00078e0067 */
[----:B------:R-:W0:Y:S08]  /*71840*/  LDC R120, c[0x0][0x248] ;  /* 0x00009200ff787b82 */ /* 0x000e300000000800 */
[----:B----4-:R-:W4:Y:S02]  /*71850*/  LDC.64 R102, c[0x0][0x228] ;  /* 0x00008a00ff667b82 */ /* 0x010f240000000a00 */
[----:B----4-:R4:W-:Y:S01]  /*71860*/  STL [R1+0x2024], R103 ;  /* 0x0020246701007387 */ /* 0x0109e20000100800 */
[----:B------:R-:W-:-:S05]  /*71870*/  IMAD.MOV.U32 R122, RZ, RZ, R102 ;  /* 0x000000ffff7a7224 */ /* 0x000fca00078e0066 */
[----:B----4-:R-:W4:Y:S02]  /*71880*/  LDC.64 R102, c[0x0][0x228] ;  /* 0x00008a00ff667b82 */ /* 0x010f240000000a00 */
[----:B----4-:R4:W-:Y:S01]  /*71890*/  STL [R1+0x202c], R103 ;  /* 0x00202c6701007387 */ /* 0x0109e20000100800 */
[----:B------:R-:W-:-:S05]  /*718a0*/  IMAD.MOV.U32 R121, RZ, RZ, R102 ;  /* 0x000000ffff797224 */ /* 0x000fca00078e0066 */
[----:B----4-:R-:W4:Y:S01]  /*718b0*/  LDC.64 R102, c[0x0][0x228] ;  /* 0x00008a00ff667b82 */ /* 0x010f220000000a00 */
[----:B------:R-:W-:-:S05]  /*718c0*/  IMAD.IADD R116, R117, 0x1, R118 ;  /* 0x0000000175747824 */ /* 0x000fca00078e0276 */
[----:B------:R-:W-:Y:S02]  /*718d0*/  SHF.R.S32.HI R101, RZ, 0x1f, R116 ;  /* 0x0000001fff657819 */ /* 0x000fe40000011474 */
[C---:B------:R-:W-:Y:S01]  /*718e0*/  IADD3 R128, P6, R116.reuse, R11, RZ ;  /* 0x0000000b74807210 */ /* 0x040fe20007fde0ff */
[----:B------:R-:W-:Y:S01]  /*718f0*/  IMAD.IADD R113, R116, 0x1, R119 ;  /* 0x0000000174717824 */ /* 0x000fe200078e0277 */
[----:B----4-:R4:W-:Y:S02]  /*71900*/  STL [R1+0x20], R102 ;  /* 0x0000206601007387 */ /* 0x0109e40000100800 */
[----:B----4-:R-:W-:-:S05]  /*71910*/  SHF.R.S32.HI R102, RZ, 0x1f, R117 ;  /* 0x0000001fff667819 */ /* 0x010fca0000011475 */
[C---:B------:R-:W-:Y:S01]  /*71920*/  IMAD.X R131, R102.reuse, 0x1, R2, P4 ;  /* 0x0000000166837824 */ /* 0x040fe200020e0602 */
[----:B------:R-:W-:Y:S01]  /*71930*/  IADD3 R118, P4, R117, R8, RZ ;  /* 0x0000000875767210 */ /* 0x000fe20007f9e0ff */
[C---:B------:R-:W-:Y:S02]  /*71940*/  IMAD.X R127, R102.reuse, 0x1, R12, P1 ;  /* 0x00000001667f7824 */ /* 0x040fe400008e060c */
[----:B------:R-:W-:Y:S01]  /*71950*/  IMAD.X R129, R101, 0x1, R2, P6 ;  /* 0x0000000165817824 */ /* 0x000fe200030e0602 */
[----:B------:R-:W-:Y:S01]  /*71960*/  STL.64 [R1+0x100], R130 ;  /* 0x0001008201007387 */ /* 0x000fe20000100a00 */
[----:B------:R-:W-:-:S03]  /*71970*/  IMAD.X R119, R102, 0x1, R3, P4 ;  /* 0x0000000166777824 */ /* 0x000fc600020e0603 */
[----:B------:R4:W-:Y:S01]  /*71980*/  STL.64 [R1+0xf8], R126 ;  /* 0x0000f87e01007387 */ /* 0x0009e20000100a00 */
[----:B------:R-:W-:Y:S01]  /*71990*/  IMAD.MOV.U32 R125, RZ, RZ, R103 ;  /* 0x000000ffff7d7224 */ /* 0x000fe200078e0067 */
[----:B------:R-:W-:Y:S02]  /*719a0*/  SHF.R.S32.HI R103, RZ, 0x1f, R113 ;  /* 0x0000001fff677819 */ /* 0x000fe40000011471 */
[----:B------:R2:W-:Y:S01]  /*719b0*/  STL.64 [R1+0xe0], R128 ;  /* 0x0000e08001007387 */ /* 0x0005e20000100a00 */
[----:B----4-:R-:W-:-:S03]  /*719c0*/  IADD3 R126, P6, R116, R9, RZ ;  /* 0x00000009747e7210 */ /* 0x010fc60007fde0ff */
[----:B------:R4:W-:Y:S02]  /*719d0*/  STL.64 [R1+0xf0], R118 ;  /* 0x0000f07601007387 */ /* 0x0009e40000100a00 */
[----:B------:R-:W-:Y:S01]  /*719e0*/  IMAD.X R127, R101, 0x1, R12, P6 ;  /* 0x00000001657f7824 */ /* 0x000fe200030e060c */
[C---:B--2---:R-:W-:Y:S02]  /*719f0*/  IADD3 R128, P4, R113.reuse, R9, RZ ;  /* 0x0000000971807210 */ /* 0x044fe40007f9e0ff */
[----:B----4-:R-:W-:Y:S02]  /*71a00*/  IADD3 R118, P1, R113, R11, RZ ;  /* 0x0000000b71767210 */ /* 0x010fe40007f3e0ff */
[----:B------:R2:W-:Y:S03]  /*71a10*/  STL.64 [R1+0xd8], R126 ;  /* 0x0000d87e01007387 */ /* 0x0005e60000100a00 */
[----:B------:R-:W-:-:S02]  /*71a20*/  IMAD.X R119, R103, 0x1, R2, P1 ;  /* 0x0000000167777824 */ /* 0x000fc400008e0602 */
[----:B------:R-:W-:Y:S01]  /*71a30*/  IMAD.X R129, R103, 0x1, R12, P4 ;  /* 0x0000000167817824 */ /* 0x000fe200020e060c */
[C---:B--2---:R-:W-:Y:S02]  /*71a40*/  IADD3 R126, P6, R116.reuse, R8, RZ ;  /* 0x00000008747e7210 */ /* 0x044fe40007fde0ff */
[----:B------:R2:W-:Y:S03]  /*71a50*/  STL.64 [R1+0xc0], R118 ;  /* 0x0000c07601007387 */ /* 0x0005e60000100a00 */
[----:B------:R-:W-:Y:S01]  /*71a60*/  IMAD.X R127, R101, 0x1, R3, P6 ;  /* 0x00000001657f7824 */ /* 0x000fe200030e0603 */
[-C--:B------:R-:W-:Y:S01]  /*71a70*/  IADD3 R116, P6, R116, R0.reuse, RZ ;  /* 0x0000000074747210 */ /* 0x080fe20007fde0ff */
[----:B------:R-:W-:Y:S01]  /*71a80*/  STL.64 [R1+0xb8], R128 ;  /* 0x0000b88001007387 */ /* 0x000fe20000100a00 */
[----:B--2---:R-:W-:-:S03]  /*71a90*/  IADD3 R118, P1, R117, R0, RZ ;  /* 0x0000000075767210 */ /* 0x004fc60007f3e0ff */
[----:B------:R2:W-:Y:S01]  /*71aa0*/  STL.64 [R1+0xd0], R126 ;  /* 0x0000d07e01007387 */ /* 0x0005e20000100a00 */
[----:B-1----:R-:W-:Y:S02]  /*71ab0*/  IMAD.IADD R100, R113, 0x1, R100 ;  /* 0x0000000171647824 */ /* 0x002fe400078e0264 */
[--C-:B------:R-:W-:Y:S02]  /*71ac0*/  IMAD.X R117, R101, 0x1, R13.reuse, P6 ;  /* 0x0000000165757824 */ /* 0x100fe400030e060d */
[----:B------:R-:W-:Y:S01]  /*71ad0*/  IMAD.X R119, R102, 0x1, R13, P1 ;  /* 0x0000000166777824 */ /* 0x000fe200008e060d */
[----:B------:R-:W-:Y:S02]  /*71ae0*/  SHF.R.S32.HI R102, RZ, 0x1f, R100 ;  /* 0x0000001fff667819 */ /* 0x000fe40000011464 */
[----:B--2---:R-:W-:Y:S02]  /*71af0*/  IADD3 R126, P4, R113, R8, RZ ;  /* 0x00000008717e7210 */ /* 0x004fe40007f9e0ff */
[----:B------:R1:W-:Y:S03]  /*71b00*/  STL.64 [R1+0xe8], R118 ;  /* 0x0000e87601007387 */ /* 0x0003e60000100a00 */
[----:B------:R-:W-:Y:S01]  /*71b10*/  IMAD.X R127, R103, 0x1, R3, P4 ;  /* 0x00000001677f7824 */ /* 0x000fe200020e0603 */
[----:B------:R2:W-:Y:S01]  /*71b20*/  STL.64 [R1+0xc8], R116 ;  /* 0x0000c87401007387 */ /* 0x0005e20000100a00 */
[----:B-1----:R-:W-:-:S03]  /*71b30*/  IADD3 R118, P6, R100, R11, RZ ;  /* 0x0000000b64767210 */ /* 0x002fc60007fde0ff */
[----:B------:R1:W-:Y:S01]  /*71b40*/  STL.64 [R1+0xb0], R126 ;  /* 0x0000b07e01007387 */ /* 0x0003e20000100a00 */
[----:B--2---:R-:W-:Y:S01]  /*71b50*/  IADD3 R116, P1, R100, R9, RZ ;  /* 0x0000000964747210 */ /* 0x004fe20007f3e0ff */
[----:B------:R-:W-:-:S04]  /*71b60*/  IMAD.X R119, R102, 0x1, R2, P6 ;  /* 0x0000000166777824 */ /* 0x000fc800030e0602 */
[----:B------:R-:W-:Y:S01]  /*71b70*/  IMAD.X R117, R102, 0x1, R12, P1 ;  /* 0x0000000166757824 */ /* 0x000fe200008e060c */
[----:B-1----:R-:W-:Y:S01]  /*71b80*/  IADD3 R126, P4, R100, R8, RZ ;  /* 0x00000008647e7210 */ /* 0x002fe20007f9e0ff */
[----:B------:R1:W-:Y:S04]  /*71b90*/  STL.64 [R1+0xa0], R118 ;  /* 0x0000a07601007387 */ /* 0x0003e80000100a00 */
[----:B------:R-:W-:Y:S01]  /*71ba0*/  IMAD.X R127, R102, 0x1, R3, P4 ;  /* 0x00000001667f7824 */ /* 0x000fe200020e0603 */
[----:B------:R2:W-:Y:S04]  /*71bb0*/  STL.64 [R1+0x98], R116 ;  /* 0x0000987401007387 */ /* 0x0005e80000100a00 */
[----:B------:R-:W4:Y:S04]  /*71bc0*/  LDL.LU R227, [R1+0x53c] ;  /* 0x00053c0001e37983 */ /* 0x000f280000300800 */
[----:B------:R-:W4:Y:S04]  /*71bd0*/  LDL.LU R234, [R1+0x538] ;  /* 0x0005380001ea7983 */ /* 0x000f280000300800 */
[----:B------:R-:W4:Y:S04]  /*71be0*/  LDL.LU R233, [R1+0x4c4] ;  /* 0x0004c40001e97983 */ /* 0x000f280000300800 */
[----:B------:R-:W-:Y:S04]  /*71bf0*/  STL.64 [R1+0x90], R126 ;  /* 0x0000907e01007387 */ /* 0x000fe80000100a00 */
[----:B------:R-:W4:Y:S04]  /*71c00*/  LDL.LU R235, [R1+0x4bc] ;  /* 0x0004bc0001eb7983 */ /* 0x000f280000300800 */
[----:B------:R-:W4:Y:S04]  /*71c10*/  LDL.LU R240, [R1+0x58c] ;  /* 0x00058c0001f07983 */ /* 0x000f280000300800 */
[----:B------:R-:W4:Y:S04]  /*71c20*/  LDL.LU R242, [R1+0x588] ;  /* 0x0005880001f27983 */ /* 0x000f280000300800 */
[----:B------:R-:W4:Y:S04]  /*71c30*/  LDL.LU R241, [R1+0x57c] ;  /* 0x00057c0001f17983 */ /* 0x000f280000300800 */
[----:B------:R-:W4:Y:S01]  /*71c40*/  LDL.LU R243, [R1+0x55c] ;  /* 0x00055c0001f37983 */ /* 0x000f220000300800 */
[-C--:B-1----:R-:W-:Y:S01]  /*71c50*/  IADD3 R118, P6, R113, R0.reuse, RZ ;  /* 0x0000000071767210 */ /* 0x082fe20007fde0ff */
[C---:B0-----:R-:W-:Y:S01]  /*71c60*/  IMAD.IADD R101, R100.reuse, 0x1, R120 ;  /* 0x0000000164657824 */ /* 0x041fe200078e0278 */
[----:B--2---:R-:W-:-:S03]  /*71c70*/  IADD3 R116, P1, R100, R0, RZ ;  /* 0x0000000064747210 */ /* 0x004fc60007f3e0ff */
[----:B------:R-:W-:Y:S01]  /*71c80*/  IMAD.X R119, R103, 0x1, R13, P6 ;  /* 0x0000000167777824 */ /* 0x000fe200030e060d */
[----:B------:R-:W-:Y:S01]  /*71c90*/  SHF.R.S32.HI R100, RZ, 0x1f, R101 ;  /* 0x0000001fff647819 */ /* 0x000fe20000011465 */
[----:B------:R-:W-:-:S03]  /*71ca0*/  IMAD.X R117, R102, 0x1, R13, P1 ;  /* 0x0000000166757824 */ /* 0x000fc600008e060d */
[----:B------:R0:W-:Y:S04]  /*71cb0*/  STL.64 [R1+0xa8], R118 ;  /* 0x0000a87601007387 */ /* 0x0001e80000100a00 */
[----:B------:R1:W-:Y:S01]  /*71cc0*/  STL.64 [R1+0x58], R116 ;  /* 0x0000587401007387 */ /* 0x0003e20000100a00 */
[C---:B0-----:R-:W-:Y:S02]  /*71cd0*/  IADD3 R118, P4, R101.reuse, R11, RZ ;  /* 0x0000000b65767210 */ /* 0x041fe40007f9e0ff */
[----:B-1----:R-:W-:-:S03]  /*71ce0*/  IADD3 R116, P1, R101, R9, RZ ;  /* 0x0000000965747210 */ /* 0x002fc60007f3e0ff */
[C---:B------:R-:W-:Y:S01]  /*71cf0*/  IMAD.X R119, R100.reuse, 0x1, R2, P4 ;  /* 0x0000000164777824 */ /* 0x040fe200020e0602 */
[C---:B------:R-:W-:Y:S01]  /*71d00*/  IADD3 R102, P4, R101.reuse, R8, RZ ;  /* 0x0000000865667210 */ /* 0x040fe20007f9e0ff */
[C---:B---3--:R-:W-:Y:S02]  /*71d10*/  IMAD.IADD R252, R101.reuse, 0x1, R252 ;  /* 0x0000000165fc7824 */ /* 0x048fe400078e02fc */
[C---:B------:R-:W-:Y:S02]  /*71d20*/  IMAD.X R117, R100.reuse, 0x1, R12, P1 ;  /* 0x0000000164757824 */ /* 0x040fe400008e060c */
[----:B------:R-:W-:Y:S01]  /*71d30*/  IMAD.X R103, R100, 0x1, R3, P4 ;  /* 0x0000000164677824 */ /* 0x000fe200020e0603 */
[----:B------:R-:W-:Y:S04]  /*71d40*/  STL.64 [R1+0x50], R118 ;  /* 0x0000507601007387 */ /* 0x000fe80000100a00 */
[----:B------:R0:W-:Y:S04]  /*71d50*/  STL.64 [R1+0x48], R116 ;  /* 0x0000487401007387 */ /* 0x0001e80000100a00 */
[----:B------:R1:W-:Y:S01]  /*71d60*/  STL.64 [R1+0x40], R102 ;  /* 0x0000406601007387 */ /* 0x0003e20000100a00 */
[----:B0-----:R-:W-:-:S02]  /*71d70*/  IADD3 R116, P1, R101, R0, RZ ;  /* 0x0000000065747210 */ /* 0x001fc40007f3e0ff */
[----:B------:R-:W-:Y:S02]  /*71d80*/  SHF.R.S32.HI R101, RZ, 0x1f, R252 ;  /* 0x0000001fff657819 */ /* 0x000fe400000114fc */
[----:B-1----:R-:W-:Y:S01]  /*71d90*/  IADD3 R102, P4, R252, R11, RZ ;  /* 0x0000000bfc667210 */ /* 0x002fe20007f9e0ff */
[----:B------:R-:W-:-:S04]  /*71da0*/  IMAD.X R117, R100, 0x1, R13, P1 ;  /* 0x0000000164757824 */ /* 0x000fc800008e060d */
[----:B------:R-:W-:Y:S01]  /*71db0*/  IMAD.X R103, R101, 0x1, R2, P4 ;  /* 0x0000000165677824 */ /* 0x000fe200020e0602 */
[----:B------:R0:W-:Y:S04]  /*71dc0*/  STL.64 [R1+0x38], R116 ;  /* 0x0000387401007387 */ /* 0x0001e80000100a00 */
[----:B------:R-:W-:Y:S01]  /*71dd0*/  STL.64 [R1+0x30], R102 ;  /* 0x0000306601007387 */ /* 0x000fe20000100a00 */
[----:B------:R-:W-:Y:S02]  /*71de0*/  ISETP.GE.AND P6, PT, R10, R125, PT ;  /* 0x0000007d0a00720c */ /* 0x000fe40003fc6270 */
[----:B------:R-:W-:Y:S02]  /*71df0*/  PRMT R104, R104, 0x5210, R111 ;  /* 0x0000521068687816 */ /* 0x000fe4000000006f */
[----:B------:R-:W-:-:S02]  /*71e00*/  PRMT R105, R105, 0x5210, R110 ;  /* 0x0000521069697816 */ /* 0x000fc4000000006e */
[----:B------:R-:W-:Y:S02]  /*71e10*/  PRMT R106, R106, 0x5210, R109 ;  /* 0x000052106a6a7816 */ /* 0x000fe4000000006d */
[----:B------:R-:W-:Y:S01]  /*71e20*/  PRMT R107, R107, 0x5210, R108 ;  /* 0x000052106b6b7816 */ /* 0x000fe2000000006c */
[----:B------:R-:W-:Y:S01]  /*71e30*/  BAR.SYNC.DEFER_BLOCKING 0x0 ;  /* 0x0000000000007b1d */ /* 0x000fe20000010000 */
[----:B------:R-:W-:Y:S02]  /*71e40*/  ISETP.LT.AND P3, PT, R10, R124, !P3 ;  /* 0x0000007c0a00720c */ /* 0x000fe40005f61270 */
[----:B------:R-:W-:Y:S02]  /*71e50*/  ISETP.LT.AND P1, PT, R14, R122, !P6 ;  /* 0x0000007a0e00720c */ /* 0x000fe40007721270 */
[----:B------:R-:W-:Y:S02]  /*71e60*/  ISETP.LT.AND P4, PT, R16, R121, !P6 ;  /* 0x000000791000720c */ /* 0x000fe40007781270 */
[----:B----4-:R-:W-:-:S02]  /*71e70*/  LOP3.LUT R118, R227, 0xffff, RZ, 0xc0, !PT ;  /* 0x0000ffffe3767812 */ /* 0x010fc400078ec0ff */
[----:B------:R-:W-:Y:S02]  /*71e80*/  LOP3.LUT R113, R234, 0xffff, RZ, 0xc0, !PT ;  /* 0x0000ffffea717812 */ /* 0x000fe400078ec0ff */
[----:B0-----:R-:W-:Y:S02]  /*71e90*/  LOP3.LUT R117, R233, 0xffff, RZ, 0xc0, !PT ;  /* 0x0000ffffe9757812 */ /* 0x001fe400078ec0ff */
[----:B------:R-:W-:Y:S02]  /*71ea0*/  LOP3.LUT R116, R235, 0xffff, RZ, 0xc0, !PT ;  /* 0x0000ffffeb747812 */ /* 0x000fe400078ec0ff */
[----:B------:R-:W-:Y:S02]  /*71eb0*/  PRMT R108, R240, 0x4210, R118 ;  /* 0x00004210f06c7816 */ /* 0x000fe40000000076 */
[----:B------:R-:W-:Y:S02]  /*71ec0*/  PRMT R109, R242, 0x4210, R113 ;  /* 0x00004210f26d7816 */ /* 0x000fe40000000071 */
[----:B------:R-:W-:-:S02]  /*71ed0*/  PRMT R110, R241, 0x4210, R117 ;  /* 0x00004210f16e7816 */ /* 0x000fc40000000075 */
[----:B------:R-:W-:Y:S01]  /*71ee0*/  PRMT R111, R243, 0x4210, R116 ;  /* 0x00004210f36f7816 */ /* 0x000fe20000000074 */
[----:B------:R-:W2:Y:S04]  /*71ef0*/  LDL.LU R241, [R1+0x550] ;  /* 0x0005500001f17983 */ /* 0x000ea80000300800 */
[----:B------:R-:W3:Y:S04]  /*71f00*/  LDL.LU R243, [R1+0x54c] ;  /* 0x00054c0001f37983 */ /* 0x000ee80000300800 */
[----:B------:R-:W0:Y:S01]  /*71f10*/  LDS.128 R100, [R18] ;  /* 0x0000000012647984 */ /* 0x000e220000000c00 */
[----:B------:R-:W-:Y:S06]  /*71f20*/  BAR.SYNC.DEFER_BLOCKING 0x0 ;  /* 0x0000000000007b1d */ /* 0x000fec0000010000 */
[----:B------:R-:W4:Y:S04]  /*71f30*/  LDL.LU R235, [R1+0x4d8] ;  /* 0x0004d80001eb7983 */ /* 0x000f280000300800 */
[----:B------:R-:W4:Y:S04]  /*71f40*/  LDL.LU R240, [R1+0x4d4] ;  /* 0x0004d40001f07983 */ /* 0x000f280000300800 */
[----:B------:R-:W4:Y:S04]  /*71f50*/  LDL.LU R242, [R1+0x5d8] ;  /* 0x0005d80001f27983 */ /* 0x000f280000300800 */
[----:B------:R-:W4:Y:S04]  /*71f60*/  LDL.LU R233, [R1+0x5c8] ;  /* 0x0005c80001e97983 */ /* 0x000f280000300800 */
[----:B------:R-:W-:Y:S01]  /*71f70*/  STSM.16.M88.4 [R19], R104 ;  /* 0x0000006813007844 */ /* 0x000fe20000000200 */
[----:B------:R-:W-:Y:S06]  /*71f80*/  BAR.SYNC.DEFER_BLOCKING 0x0 ;  /* 0x0000000000007b1d */ /* 0x000fec0000010000 */
[----:B------:R-:W4:Y:S04]  /*71f90*/  LDL.LU R234, [R1+0x5c4] ;  /* 0x0005c40001ea7983 */ /* 0x000f280000300800 */
[----:B------:R-:W4:Y:S01]  /*71fa0*/  LDL.LU R226, [R1+0x5b0] ;  /* 0x0005b00001e27983 */ /* 0x000f220000300800 */
[----:B------:R-:W-:-:S02]  /*71fb0*/  PRMT R112, R112, 0x5210, R118 ;  /* 0x0000521070707816 */ /* 0x000fc40000000076 */
[----:B------:R-:W-:Y:S01]  /*71fc0*/  PRMT R113, R136, 0x5210, R113 ;  /* 0x0000521088717816 */ /* 0x000fe20000000071 */
[----:B------:R-:W-:Y:S01]  /*71fd0*/  STL [R1+0x3108], R249 ;  /* 0x003108f901007387 */ /* 0x000fe20000100800 */
[----:B------:R-:W-:Y:S02]  /*71fe0*/  PRMT R114, R114, 0x5210, R117 ;  /* 0x0000521072727816 */ /* 0x000fe40000000075 */
[----:B------:R-:W-:Y:S01]  /*71ff0*/  PRMT R115, R115, 0x5210, R116 ;  /* 0x0000521073737816 */ /* 0x000fe20000000074 */
[----:B------:R-:W-:Y:S04]  /*72000*/  STL.64 [R1+0x3100], R244 ;  /* 0x003100f401007387 */ /* 0x000fe80000100a00 */
[----:B------:R-:W-:Y:S04]  /*72010*/  STL.64 [R1+0x30e0], R250 ;  /* 0x0030e0fa01007387 */ /* 0x000fe80000100a00 */
[----:B------:R-:W-:Y:S04]  /*72020*/  STL.64 [R1+0x30d8], R246 ;  /* 0x0030d8f601007387 */ /* 0x000fe80000100a00 */
[----:B------:R-:W-:Y:S04]  /*72030*/  STL.64 [R1+0x30c8], R24 ;  /* 0x0030c81801007387 */ /* 0x000fe80000100a00 */
[----:B------:R-:W1:Y:S04]  /*72040*/  LDS.128 R104, [R18] ;  /* 0x0000000012687984 */ /* 0x000e680000000c00 */
[----:B------:R-:W-:Y:S04]  /*72050*/  STL.64 [R1+0x30c0], R28 ;  /* 0x0030c01c01007387 */ /* 0x000fe80000100a00 */
[----:B------:R-:W-:Y:S04]  /*72060*/  STL.64 [R1+0x30a8], R26 ;  /* 0x0030a81a01007387 */ /* 0x000fe80000100a00 */
[----:B------:R-:W-:Y:S04]  /*72070*/  STL.64 [R1+0x30a0], R30 ;  /* 0x0030a01e01007387 */ /* 0x000fe80000100a00 */
[----:B------:R0:W-:Y:S04]  /*72080*/  STL.64 [R1+0x3090], R32 ;  /* 0x0030902001007387 */ /* 0x0001e80000100a00 */
[----:B------:R0:W-:Y:S04]  /*72090*/  STL.64 [R1+0x3088], R36 ;  /* 0x0030882401007387 */ /* 0x0001e80000100a00 */
[----:B------:R-:W-:Y:S04]  /*720a0*/  STL.64 [R1+0x3080], R34 ;  /* 0x0030802201007387 */ /* 0x000fe80000100a00 */
[----:B------:R-:W-:Y:S01]  /*720b0*/  STL.64 [R1+0x3078], R38 ;  /* 0x0030782601007387 */ /* 0x000fe20000100a00 */
[----:B0-----:R-:W0:Y:S03]  /*720c0*/  LDC.64 R32, c[0x0][0x228] ;  /* 0x00008a00ff207b82 */ /* 0x001e260000000a00 */
[----:B------:R-:W-:Y:S04]  /*720d0*/  STL.64 [R1+0x3070], R40 ;  /* 0x0030702801007387 */ /* 0x000fe80000100a00 */
[----:B------:R-:W-:Y:S01]  /*720e0*/  STL.64 [R1+0x3068], R42 ;  /* 0x0030682a01007387 */ /* 0x000fe20000100a00 */
[----:B------:R-:W1:Y:S03]  /*720f0*/  LDC.64 R36, c[0x0][0x228] ;  /* 0x00008a00ff247b82 */ /* 0x000e660000000a00 */
[----:B------:R0:W-:Y:S04]  /*72100*/  STL.64 [R1+0x3060], R44 ;  /* 0x0030602c01007387 */ /* 0x0001e80000100a00 */
[----:B------:R-:W-:Y:S04]  /*72110*/  STL.64 [R1+0x3058], R48 ;  /* 0x0030583001007387 */ /* 0x000fe80000100a00 */
[----:B------:R-:W-:Y:S04]  /*72120*/  STL.64 [R1+0x3050], R46 ;  /* 0x0030502e01007387 */ /* 0x000fe80000100a00 */
[----:B------:R-:W-:Y:S01]  /*72130*/  STL.64 [R1+0x3048], R50 ;  /* 0x0030483201007387 */ /* 0x000fe20000100a00 */
[----:B------:R-:W-:Y:S01]  /*72140*/  BAR.SYNC.DEFER_BLOCKING 0x0 ;  /* 0x0000000000007b1d */ /* 0x000fe20000010000 */
[----:B--2---:R-:W-:-:S05]  /*72150*/  LOP3.LUT R120, R241, 0xffff, RZ, 0xc0, !PT ;  /* 0x0000fffff1787812 */ /* 0x004fca00078ec0ff */
[----:B------:R-:W-:Y:S01]  /*72160*/  STL.64 [R1+0x3040], R52 ;  /* 0x0030403401007387 */ /* 0x000fe20000100a00 */
[----:B---3--:R-:W-:-:S03]  /*72170*/  LOP3.LUT R121, R243, 0xffff, RZ, 0xc0, !PT ;  /* 0x0000fffff3797812 */ /* 0x008fc600078ec0ff */
[----:B------:R-:W-:Y:S01]  /*72180*/  STL.64 [R1+0x3038], R56 ;  /* 0x0030383801007387 */ /* 0x000fe20000100a00 */
[----:B----4-:R-:W-:-:S03]  /*72190*/  LOP3.LUT R122, R235, 0xffff, RZ, 0xc0, !PT ;  /* 0x0000ffffeb7a7812 */ /* 0x010fc600078ec0ff */
[----:B------:R-:W-:Y:S01]  /*721a0*/  STL.64 [R1+0x3030], R54 ;  /* 0x0030303601007387 */ /* 0x000fe20000100a00 */
[----:B------:R-:W-:-:S03]  /*721b0*/  LOP3.LUT R124, R240, 0xffff, RZ, 0xc0, !PT ;  /* 0x0000fffff07c7812 */ /* 0x000fc600078ec0ff */
[----:B------:R-:W-:Y:S01]  /*721c0*/  STL.64 [R1+0x3028], R58 ;  /* 0x0030283a01007387 */ /* 0x000fe20000100a00 */
[----:B0-----:R-:W-:Y:S01]  /*721d0*/  IMAD.MOV.U32 R28, RZ, RZ, R32 ;  /* 0x000000ffff1c7224 */ /* 0x001fe200078e0020 */
[----:B------:R-:W0:Y:S02]  /*721e0*/  LDC.64 R44, c[0x0][0x228] ;  /* 0x00008a00ff2c7b82 */ /* 0x000e240000000a00 */
        /* <DEDUP_REMOVED lines=22> */
[----:B-1----:R-:W-:Y:S04]  /*72350*/  STL.64 [R1+0x2f78], R104 ;  /* 0x002f786801007387 */ /* 0x002fe80000100a00 */
[----:B------:R-:W-:Y:S04]  /*72360*/  STL.64 [R1+0x2f68], R106 ;  /* 0x002f686a01007387 */ /* 0x000fe80000100a00 */
[----:B------:R-:W2:Y:S04]  /*72370*/  LDL.LU R241, [R1+0x564] ;  /* 0x0005640001f17983 */ /* 0x000ea80000300800 */
[----:B------:R-:W3:Y:S04]  /*72380*/  LDL.LU R243, [R1+0x560] ;  /* 0x0005600001f37983 */ /* 0x000ee80000300800 */
[----:B------:R-:W-:Y:S01]  /*72390*/  STSM.16.M88.4 [R19], R108 ;  /* 0x0000006c13007844 */ /* 0x000fe20000000200 */
[----:B------:R-:W-:Y:S01]  /*723a0*/  BAR.SYNC.DEFER_BLOCKING 0x0 ;  /* 0x0000000000007b1d */ /* 0x000fe20000010000 */
[----:B------:R-:W-:-:S02]  /*723b0*/  PRMT R116, R242, 0x4210, R120 ;  /* 0x00004210f2747816 */ /* 0x000fc40000000078 */
[----:B------:R-:W-:-:S03]  /*723c0*/  PRMT R117, R233, 0x4210, R121 ;  /* 0x00004210e9757816 */ /* 0x000fc60000000079 */
[----:B------:R-:W4:Y:S04]  /*723d0*/  LDL.LU R235, [R1+0x4e8] ;  /* 0x0004e80001eb7983 */ /* 0x000f280000300800 */
[----:B------:R-:W4:Y:S04]  /*723e0*/  LDL.LU R227, [R1+0x4e4] ;  /* 0x0004e40001e37983 */ /* 0x000f280000300800 */
[----:B------:R-:W4:Y:S01]  /*723f0*/  LDL.LU R240, [R1+0x604] ;  /* 0x0006040001f07983 */ /* 0x000f220000300800 */
[----:B------:R-:W-:-:S03]  /*72400*/  PRMT R118, R234, 0x4210, R122 ;  /* 0x00004210ea767816 */ /* 0x000fc6000000007a */
[----:B------:R-:W4:Y:S04]  /*72410*/  LDL.LU R242, [R1+0x600] ;  /* 0x0006000001f27983 */ /* 0x000f280000300800 */
[----:B------:R-:W1:Y:S01]  /*72420*/  LDS.128 R108, [R18] ;  /* 0x00000000126c7984 */ /* 0x000e620000000c00 */
[----:B------:R-:W-:Y:S06]  /*72430*/  BAR.SYNC.DEFER_BLOCKING 0x0 ;  /* 0x0000000000007b1d */ /* 0x000fec0000010000 */
[----:B------:R-:W4:Y:S04]  /*72440*/  LDL.LU R233, [R1+0x5f8] ;  /* 0x0005f80001e97983 */ /* 0x000f280000300800 */
[----:B------:R-:W4:Y:S04]  /*72450*/  LDL.LU R234, [R1+0x374] ;  /* 0x0003740001ea7983 */ /* 0x000f280000300800 */
[----:B------:R-:W-:Y:S01]  /*72460*/  STSM.16.M88.4 [R19], R112 ;  /* 0x0000007013007844 */ /* 0x000fe20000000200 */
[----:B------:R-:W-:Y:S06]  /*72470*/  BAR.SYNC.DEFER_BLOCKING 0x0 ;  /* 0x0000000000007b1d */ /* 0x000fec0000010000 */
[----:B------:R-:W0:Y:S04]  /*72480*/  LDS.128 R112, [R18] ;  /* 0x0000000012707984 */ /* 0x000e280000000c00 */
[----:B-1----:R-:W-:Y:S04]  /*72490*/  STL.64 [R1+0x2f60], R108 ;  /* 0x002f606c01007387 */ /* 0x002fe80000100a00 */
[----:B------:R-:W-:Y:S04]  /*724a0*/  STL.64 [R1+0x2f50], R110 ;  /* 0x002f506e01007387 */ /* 0x000fe80000100a00 */
[----:B0-----:R-:W-:Y:S04]  /*724b0*/  STL.64 [R1+0x2f58], R112 ;  /* 0x002f587001007387 */ /* 0x001fe80000100a00 */
[----:B------:R-:W-:Y:S01]  /*724c0*/  STL.64 [R1+0x2f48], R114 ;  /* 0x002f487201007387 */ /* 0x000fe20000100a00 */
[----:B--2---:R-:W-:-:S03]  /*724d0*/  LOP3.LUT R128, R241, 0xffff, RZ, 0xc0, !PT ;  /* 0x0000fffff1807812 */ /* 0x004fc600078ec0ff */
[----:B------:R-:W2:Y:S01]  /*724e0*/  LDL.LU R241, [R1+0x578] ;  /* 0x0005780001f17983 */ /* 0x000ea20000300800 */
[----:B---3--:R-:W-:-:S03]  /*724f0*/  LOP3.LUT R129, R243, 0xffff, RZ, 0xc0, !PT ;  /* 0x0000fffff3817812 */ /* 0x008fc600078ec0ff */
[----:B------:R-:W3:Y:S01]  /*72500*/  LDL.LU R243, [R1+0x574] ;  /* 0x0005740001f37983 */ /* 0x000ee20000300800 */
[----:B------:R-:W-:Y:S01]  /*72510*/  PRMT R119, R226, 0x4210, R124 ;  /* 0x00004210e2777816 */ /* 0x000fe2000000007c */
[----:B------:R-:W-:Y:S06]  /*72520*/  BAR.SYNC.DEFER_BLOCKING 0x0 ;  /* 0x0000000000007b1d */ /* 0x000fec0000010000 */
[----:B------:R-:W-:Y:S02]  /*72530*/  STSM.16.M88.4 [R19], R116 ;  /* 0x0000007413007844 */ /* 0x000fe40000000200 */
[----:B------:R-:W-:Y:S01]  /*72540*/  BAR.SYNC.DEFER_BLOCKING 0x0 ;  /* 0x0000000000007b1d */ /* 0x000fe20000010000 */
[----:B------:R-:W-:-:S02]  /*72550*/  PRMT R120, R144, 0x5210, R120 ;  /* 0x0000521090787816 */ /* 0x000fc40000000078 */
[----:B------:R-:W-:-:S03]  /*72560*/  PRMT R121, R140, 0x5210, R121 ;  /* 0x000052108c797816 */ /* 0x000fc60000000079 */
[----:B------:R-:W0:Y:S01]  /*72570*/  LDS.128 R116, [R18] ;  /* 0x0000000012747984 */ /* 0x000e220000000c00 */
[----:B------:R-:W-:Y:S02]  /*72580*/  PRMT R122, R141, 0x5210, R122 ;  /* 0x000052108d7a7816 */ /* 0x000fe4000000007a */
[----:B------:R-:W-:Y:S01]  /*72590*/  PRMT R123, R123, 0x5210, R124 ;  /* 0x000052107b7b7816 */ /* 0x000fe2000000007c */
[----:B------:R-:W-:Y:S06]  /*725a0*/  BAR.SYNC.DEFER_BLOCKING 0x0 ;  /* 0x0000000000007b1d */ /* 0x000fec0000010000 */
[----:B------:R-:W-:Y:S02]  /*725b0*/  STSM.16.M88.4 [R19], R120 ;  /* 0x0000007813007844 */ /* 0x000fe40000000200 */
[----:B------:R-:W-:Y:S06]  /*725c0*/  BAR.SYNC.DEFER_BLOCKING 0x0 ;  /* 0x0000000000007b1d */ /* 0x000fec0000010000 */
[----:B------:R-:W1:Y:S01]  /*725d0*/  LDS.128 R120, [R18] ;  /* 0x0000000012787984 */ /* 0x000e620000000c00 */
[----:B----4-:R-:W-:-:S02]  /*725e0*/  LOP3.LUT R130, R235, 0xffff, RZ, 0xc0, !PT ;  /* 0x0000ffffeb827812 */ /* 0x010fc400078ec0ff */
[----:B------:R-:W-:Y:S01]  /*725f0*/  PRMT R124, R240, 0x4210, R128 ;  /* 0x00004210f07c7816 */ /* 0x000fe20000000080 */
[----:B------:R-:W4:Y:S01]  /*72600*/  LDL.LU R235, [R1+0x508] ;  /* 0x0005080001eb7983 */ /* 0x000f220000300800 */
[----:B------:R-:W-:-:S03]  /*72610*/  PRMT R125, R242, 0x4210, R129 ;  /* 0x00004210f27d7816 */ /* 0x000fc60000000081 */
[----:B------:R-:W4:Y:S01]  /*72620*/  LDL.LU R240, [R1+0x504] ;  /* 0x0005040001f07983 */ /* 0x000f220000300800 */
[----:B------:R-:W-:-:S03]  /*72630*/  PRMT R126, R233, 0x4210, R130 ;  /* 0x00004210e97e7816 */ /* 0x000fc60000000082 */
[----:B------:R-:W4:Y:S04]  /*72640*/  LDL.LU R242, [R1+0x614] ;  /* 0x0006140001f27983 */ /* 0x000f280000300800 */
[----:B------:R-:W4:Y:S04]  /*72650*/  LDL.LU R233, [R1+0x610] ;  /* 0x0006100001e97983 */ /* 0x000f280000300800 */
[----:B------:R-:W4:Y:S04]  /*72660*/  LDL.LU R224, [R1+0x60c] ;  /* 0x00060c0001e07983 */ /* 0x000f280000300800 */
[----:B------:R-:W4:Y:S04]  /*72670*/  LDL.LU R226, [R1+0x384] ;  /* 0x0003840001e27983 */ /* 0x000f280000300800 */
[----:B0-----:R-:W-:Y:S04]  /*72680*/  STL.64 [R1+0x2f40], R116 ;  /* 0x002f407401007387 */ /* 0x001fe80000100a00 */
[----:B------:R-:W-:Y:S04]  /*72690*/  STL.64 [R1+0x2f30], R118 ;  /* 0x002f307601007387 */ /* 0x000fe80000100a00 */
[----:B-1----:R-:W-:Y:S04]  /*726a0*/  STL.64 [R1+0x2f38], R120 ;  /* 0x002f387801007387 */ /* 0x002fe80000100a00 */
[----:B------:R-:W-:Y:S01]  /*726b0*/  STL.64 [R1+0x2f28], R122 ;  /* 0x002f287a01007387 */ /* 0x000fe20000100a00 */
[----:B--2---:R-:W-:-:S03]  /*726c0*/  LOP3.LUT R136, R241, 0xffff, RZ, 0xc0, !PT ;  /* 0x0000fffff1887812 */ /* 0x004fc600078ec0ff */
[----:B------:R-:W2:Y:S01]  /*726d0*/  LDL.LU R241, [R1+0x594] ;  /* 0x0005940001f17983 */ /* 0x000ea20000300800 */
[----:B---3--:R-:W-:-:S03]  /*726e0*/  LOP3.LUT R137, R243, 0xffff, RZ, 0xc0, !PT ;  /* 0x0000fffff3897812 */ /* 0x008fc600078ec0ff */
[----:B------:R-:W3:Y:S01]  /*726f0*/  LDL.LU R243, [R1+0x590] ;  /* 0x0005900001f37983 */ /* 0x000ee20000300800 */
[----:B------:R-:W-:Y:S02]  /*72700*/  LOP3.LUT R131, R227, 0xffff, RZ, 0xc0, !PT ;  /* 0x0000ffffe3837812 */ /* 0x000fe400078ec0ff */
[----:B------:R-:W-:Y:S01]  /*72710*/  PRMT R128, R151, 0x5210, R128 ;  /* 0x0000521097807816 */ /* 0x000fe20000000080 */
        /* <DEDUP_REMOVED lines=8> */
[----:B------:R-:W-:Y:S01]  /*727a0*/  PRMT R131, R148, 0x5210, R131 ;  /* 0x0000521094837816 */ /* 0x000fe20000000083 */
[----:B------:R-:W-:Y:S06]  /*727b0*/  BAR.SYNC.DEFER_BLOCKING 0x0 ;  /* 0x0000000000007b1d */ /* 0x000fec0000010000 */
[----:B------:R-:W-:Y:S02]  /*727c0*/  STSM.16.M88.4 [R19], R128 ;  /* 0x0000008013007844 */ /* 0x000fe40000000200 */
[----:B------:R-:W-:Y:S06]  /*727d0*/  BAR.SYNC.DEFER_BLOCKING 0x0 ;  /* 0x0000000000007b1d */ /* 0x000fec0000010000 */
[----:B------:R-:W1:Y:S01]  /*727e0*/  LDS.128 R128, [R18] ;  /* 0x0000000012807984 */ /* 0x000e620000000c00 */
[----:B----4-:R-:W-:-:S02]  /*727f0*/  LOP3.LUT R138, R235, 0xffff, RZ, 0xc0, !PT ;  /* 0x0000ffffeb8a7812 */ /* 0x010fc400078ec0ff */
[----:B------:R-:W-:Y:S01]  /*72800*/  LOP3.LUT R140, R240, 0xffff, RZ, 0xc0, !PT ;  /* 0x0000fffff08c7812 */ /* 0x000fe200078ec0ff */
[----:B------:R-:W4:Y:S01]  /*72810*/  LDL.LU R235, [R1+0x518] ;  /* 0x0005180001eb7983 */ /* 0x000f220000300800 */
[----:B------:R-:W-:-:S03]  /*72820*/  PRMT R132, R242, 0x4210, R136 ;  /* 0x00004210f2847816 */ /* 0x000fc60000000088 */
[----:B------:R-:W4:Y:S01]  /*72830*/  LDL.LU R240, [R1+0x628] ;  /* 0x0006280001f07983 */ /* 0x000f220000300800 */
[----:B------:R-:W-:-:S03]  /*72840*/  PRMT R133, R233, 0x4210, R137 ;  /* 0x00004210e9857816 */ /* 0x000fc60000000089 */
        /* <DEDUP_REMOVED lines=11> */
[----:B------:R-:W-:Y:S02]  /*72900*/  PRMT R134, R224, 0x4210, R138 ;  /* 0x00004210e0867816 */ /* 0x000fe4000000008a */
        /* <DEDUP_REMOVED lines=13> */
[----:B----4-:R-:W-:-:S03]  /*729e0*/  LOP3.LUT R148, R235, 0xffff, RZ, 0xc0, !PT ;  /* 0x0000ffffeb947812 */ /* 0x010fc600078ec0ff */
[----:B------:R-:W4:Y:S01]  /*729f0*/  LDL.LU R235, [R1+0x524] ;  /* 0x0005240001eb7983 */ /* 0x000f220000300800 */
[----:B------:R-:W-:-:S03]  /*72a00*/  PRMT R140, R240, 0x4210, R144 ;  /* 0x00004210f08c7816 */ /* 0x000fc60000000090 */
[----:B------:R-:W4:Y:S01]  /*72a10*/  LDL.LU R240, [R1+0x520] ;  /* 0x0005200001f07983 */ /* 0x000f220000300800 */
[----:B------:R-:W-:-:S03]  /*72a20*/  PRMT R141, R242, 0x4210, R145 ;  /* 0x00004210f28d7816 */ /* 0x000fc60000000091 */
[----:B------:R-:W4:Y:S04]  /*72a30*/  LDL.LU R242, [R1+0x70c] ;  /* 0x00070c0001f27983 */ /* 0x000f280000300800 */
[----:B------:R-:W4:Y:S01]  /*72a40*/  LDL.LU R224, [R1+0x704] ;  /* 0x0007040001e07983 */ /* 0x000f220000300800 */
[----:B------:R-:W-:-:S03]  /*72a50*/  PRMT R143, R233, 0x4210, R148 ;  /* 0x00004210e98f7816 */ /* 0x000fc60000000094 */
[----:B------:R-:W4:Y:S04]  /*72a60*/  LDL.LU R233, [R1+0x630] ;  /* 0x0006300001e97983 */ /* 0x000f280000300800 */
[----:B------:R-:W4:Y:S04]  /*72a70*/  LDL.LU R226, [R1+0x62c] ;  /* 0x00062c0001e27983 */ /* 0x000f280000300800 */
[----:B0-----:R-:W-:Y:S04]  /*72a80*/  STL.64 [R1+0x2f00], R132 ;  /* 0x002f008401007387 */ /* 0x001fe80000100a00 */
[----:B------:R-:W-:Y:S04]  /*72a90*/  STL.64 [R1+0x2ef0], R134 ;  /* 0x002ef08601007387 */ /* 0x000fe80000100a00 */
[----:B-1----:R-:W-:Y:S01]  /*72aa0*/  STL.64 [R1+0x2ef8], R136 ;  /* 0x002ef88801007387 */ /* 0x002fe20000100a00 */
[----:B------:R-:W-:-:S03]  /*72ab0*/  LOP3.LUT R146, R227, 0xffff, RZ, 0xc0, !PT ;  /* 0x0000ffffe3927812 */ /* 0x000fc600078ec0ff */
[----:B------:R-:W-:Y:S01]  /*72ac0*/  STL.64 [R1+0x2ee8], R138 ;  /* 0x002ee88a01007387 */ /* 0x000fe20000100a00 */
[----:B--2---:R-:W-:-:S03]  /*72ad0*/  LOP3.LUT R152, R241, 0xffff, RZ, 0xc0, !PT ;  /* 0x0000fffff1987812 */ /* 0x004fc600078ec0ff */
[----:B------:R-:W2:Y:S01]  /*72ae0*/  LDL.LU R241, [R1+0x5b8] ;  /* 0x0005b80001f17983 */ /* 0x000ea20000300800 */
[----:B---3--:R-:W-:-:S03]  /*72af0*/  LOP3.LUT R153, R243, 0xffff, RZ, 0xc0, !PT ;  /* 0x0000fffff3997812 */ /* 0x008fc600078ec0ff */
[----:B------:R-:W3:Y:S04]  /*72b00*/  LDL.LU R227, [R1+0x5b4] ;  /* 0x0005b40001e37983 */ /* 0x000ee80000300800 */
        /* <DEDUP_REMOVED lines=16> */
[----:B------:R-:W-:-:S03]  /*72c10*/  LOP3.LUT R156, R240, 0xffff, RZ, 0xc0, !PT ;  /* 0x0000fffff09c7812 */ /* 0x000fc600078ec0ff */
[----:B------:R-:W4:Y:S01]  /*72c20*/  LDL.LU R240, [R1+0x718] ;  /* 0x0007180001f07983 */ /* 0x000f220000300800 */
[----:B------:R-:W-:-:S03]  /*72c30*/  PRMT R148, R242, 0x4210, R152 ;  /* 0x00004210f2947816 */ /* 0x000fc60000000098 */
[----:B------:R-:W4:Y:S04]  /*72c40*/  LDL.LU R234, [R1+0x714] ;  /* 0x0007140001ea7983 */ /* 0x000f280000300800 */
[----:B------:R-:W4:Y:S01]  /*72c50*/  LDL.LU R242, [R1+0x710] ;  /* 0x0007100001f27983 */ /* 0x000f220000300800 */
[----:B------:R-:W-:-:S03]  /*72c60*/  PRMT R150, R233, 0x4210, R154 ;  /* 0x00004210e9967816 */ /* 0x000fc6000000009a */
        /* <DEDUP_REMOVED lines=23> */
[----:B------:R-:W-:-:S02]  /*72de0*/  LOP3.LUT R161, R227, 0xffff, RZ, 0xc0, !PT ;  /* 0x0000ffffe3a17812 */ /* 0x000fc400078ec0ff */
[----:B----4-:R-:W-:Y:S02]  /*72df0*/  LOP3.LUT R163, R235, 0xffff, RZ, 0xc0, !PT ;  /* 0x0000ffffeba37812 */ /* 0x010fe400078ec0ff */
[----:B------:R-:W4:Y:S01]  /*72e00*/  LDL.LU R235, [R1+0x534] ;  /* 0x0005340001eb7983 */ /* 0x000f220000300800 */
[----:B------:R-:W-:-:S03]  /*72e10*/  PRMT R156, R240, 0x4210, R160 ;  /* 0x00004210f09c7816 */ /* 0x000fc600000000a0 */
        /* <DEDUP_REMOVED lines=10> */
[----:B------:R-:W-:Y:S04]  /*72ec0*/  STL.64 [R1+0x2ea8], R154 ;  /* 0x002ea89a01007387 */ /* 0x000fe80000100a00 */
[----:B------:R-:W4:Y:S01]  /*72ed0*/  LDL.LU R227, [R1+0x5e4] ;  /* 0x0005e40001e37983 */ /* 0x000f220000300800 */
[----:B--2---:R-:W-:-:S03]  /*72ee0*/  LOP3.LUT R168, R241, 0xffff, RZ, 0xc0, !PT ;  /* 0x0000fffff1a87812 */ /* 0x004fc600078ec0ff */
[----:B------:R-:W2:Y:S01]  /*72ef0*/  LDL.LU R241, [R1+0x5e0] ;  /* 0x0005e00001f17983 */ /* 0x000ea20000300800 */
[----:B---3--:R-:W-:-:S03]  /*72f00*/  LOP3.LUT R169, R243, 0xffff, RZ, 0xc0, !PT ;  /* 0x0000fffff3a97812 */ /* 0x008fc600078ec0ff */
[----:B------:R-:W3:Y:S01]  /*72f10*/  LDL.LU R243, [R1+0x544] ;  /* 0x0005440001f37983 */ /* 0x000ee20000300800 */
[----:B------:R-:W-:Y:S01]  /*72f20*/  PRMT R159, R233, 0x4210, R163 ;  /* 0x00004210e99f7816 */ /* 0x000fe200000000a3 */
[----:B------:R-:W-:Y:S06]  /*72f30*/  BAR.SYNC.DEFER_BLOCKING 0x0 ;  /* 0x0000000000007b1d */ /* 0x000fec0000010000 */
[----:B------:R-:W3:Y:S04]  /*72f40*/  LDL.LU R233, [R1+0x540] ;  /* 0x0005400001e97983 */ /* 0x000ee80000300800 */
[----:B------:R-:W-:Y:S01]  /*72f50*/  STSM.16.M88.4 [R19], R156 ;  /* 0x0000009c13007844 */ /* 0x000fe20000000200 */
        /* <DEDUP_REMOVED lines=31> */
[----:B------:R-:W-:-:S05]  /*73150*/  LOP3.LUT R180, R233, 0xffff, RZ, 0xc0, !PT ;  /* 0x0000ffffe9b47812 */ /* 0x000fca00078ec0ff */
[----:B------:R-:W3:Y:S04]  /*73160*/  LDL.LU R233, [R1+0x558] ;  /* 0x0005580001e97983 */ /* 0x000ee80000300800 */
[----:B------:R-:W0:Y:S01]  /*73170*/  LDS.128 R164, [R18] ;  /* 0x0000000012a47984 */ /* 0x000e220000000c00 */
[----:B------:R-:W-:Y:S02]  /*73180*/  PRMT R168, R188, 0x5210, R168 ;  /* 0x00005210bca87816 */ /* 0x000fe400000000a8 */
[----:B------:R-:W-:Y:S02]  /*73190*/  PRMT R169, R183, 0x5210, R169 ;  /* 0x00005210b7a97816 */ /* 0x000fe400000000a9 */
[----:B------:R-:W-:Y:S02]  /*731a0*/  PRMT R170, R184, 0x5210, R170 ;  /* 0x00005210b8aa7816 */ /* 0x000fe400000000aa */
[----:B------:R-:W-:Y:S01]  /*731b0*/  PRMT R171, R171, 0x5210, R172 ;  /* 0x00005210abab7816 */ /* 0x000fe200000000ac */
[----:B------:R-:W-:Y:S06]  /*731c0*/  BAR.SYNC.DEFER_BLOCKING 0x0 ;  /* 0x0000000000007b1d */ /* 0x000fec0000010000 */
[----:B------:R-:W-:Y:S02]  /*731d0*/  STSM.16.M88.4 [R19], R168 ;  /* 0x000000a813007844 */ /* 0x000fe40000000200 */
[----:B------:R-:W-:Y:S06]  /*731e0*/  BAR.SYNC.DEFER_BLOCKING 0x0 ;  /* 0x0000000000007b1d */ /* 0x000fec0000010000 */
[----:B------:R-:W1:Y:S01]  /*731f0*/  LDS.128 R168, [R18] ;  /* 0x0000000012a87984 */ /* 0x000e620000000c00 */
[----:B------:R-:W-:-:S02]  /*73200*/  LOP3.LUT R176, R227, 0xffff, RZ, 0xc0, !PT ;  /* 0x0000ffffe3b07812 */ /* 0x000fc400078ec0ff */
[----:B----4-:R-:W-:Y:S02]  /*73210*/  PRMT R173, R240, 0x4210, R177 ;  /* 0x00004210f0ad7816 */ /* 0x010fe400000000b1 */
[----:B------:R-:W-:Y:S02]  /*73220*/  PRMT R172, R235, 0x4210, R176 ;  /* 0x00004210ebac7816 */ /* 0x000fe400000000b0 */
[----:B------:R-:W4:Y:S04]  /*73230*/  LDL.LU R235, [R1+0x554] ;  /* 0x0005540001eb7983 */ /* 0x000f280000300800 */
[----:B------:R-:W4:Y:S01]  /*73240*/  LDL.LU R240, [R1+0x74c] ;  /* 0x00074c0001f07983 */ /* 0x000f220000300800 */
[----:B------:R-:W-:-:S03]  /*73250*/  PRMT R175, R242, 0x4210, R180 ;  /* 0x00004210f2af7816 */ /* 0x000fc600000000b4 */
[----:B------:R-:W4:Y:S04]  /*73260*/  LDL.LU R226, [R1+0x748] ;  /* 0x0007480001e27983 */ /* 0x000f280000300800 */
[----:B------:R-:W4:Y:S04]  /*73270*/  LDL.LU R227, [R1+0x744] ;  /* 0x0007440001e37983 */ /* 0x000f280000300800 */
[----:B------:R-:W4:Y:S04]  /*73280*/  LDL.LU R242, [R1+0x740] ;  /* 0x0007400001f27983 */ /* 0x000f280000300800 */
[----:B0-----:R-:W-:Y:S04]  /*73290*/  STL.64 [R1+0x2e78], R164 ;  /* 0x002e78a401007387 */ /* 0x001fe80000100a00 */
[----:B------:R-:W-:Y:S04]  /*732a0*/  STL [R1+0x2e5c], R166 ;  /* 0x002e5ca601007387 */ /* 0x000fe80000100800 */
[----:B------:R-:W-:Y:S04]  /*732b0*/  STL [R1+0x2e44], R167 ;  /* 0x002e44a701007387 */ /* 0x000fe80000100800 */
[----:B-1----:R-:W-:Y:S04]  /*732c0*/  STL.64 [R1+0x2e70], R168 ;  /* 0x002e70a801007387 */ /* 0x002fe80000100a00 */
[----:B------:R-:W-:Y:S01]  /*732d0*/  STL [R1+0x2e40], R171 ;  /* 0x002e40ab01007387 */ /* 0x000fe20000100800 */
        /* <DEDUP_REMOVED lines=23> */
[----:B------:R-:W4:Y:S04]  /*73450*/  LDL.LU R240, [R1+0x758] ;  /* 0x0007580001f07983 */ /* 0x000f280000300800 */
[----:B------:R-:W4:Y:S01]  /*73460*/  LDL.LU R224, [R1+0x754] ;  /* 0x0007540001e07983 */ /* 0x000f220000300800 */
[----:B------:R-:W-:-:S03]  /*73470*/  PRMT R183, R242, 0x4210, R188 ;  /* 0x00004210f2b77816 */ /* 0x000fc600000000bc */
[----:B------:R-:W4:Y:S04]  /*73480*/  LDL.LU R242, [R1+0x410] ;  /* 0x0004100001f27983 */ /* 0x000f280000300800 */
[----:B0-----:R-:W-:Y:S04]  /*73490*/  STL [R1+0x2e20], R173 ;  /* 0x002e20ad01007387 */ /* 0x001fe80000100800 */
[----:B------:R-:W-:Y:S04]  /*734a0*/  STL [R1+0x2e10], R175 ;  /* 0x002e10af01007387 */ /* 0x000fe80000100800 */
[----:B-1----:R-:W-:Y:S04]  /*734b0*/  STL.64 [R1+0x2e28], R176 ;  /* 0x002e28b001007387 */ /* 0x002fe80000100a00 */
[----:B------:R-:W-:Y:S01]  /*734c0*/  STL.64 [R1+0x2e08], R178 ;  /* 0x002e08b201007387 */ /* 0x000fe20000100a00 */
[----:B--2---:R-:W-:-:S03]  /*734d0*/  LOP3.LUT R192, R241, 0xffff, RZ, 0xc0, !PT ;  /* 0x0000fffff1c07812 */ /* 0x004fc600078ec0ff */
[----:B------:R-:W2:Y:S01]  /*734e0*/  LDL.LU R241, [R1+0x6d0] ;  /* 0x0006d00001f17983 */ /* 0x000ea20000300800 */
[----:B---3--:R-:W-:-:S03]  /*734f0*/  LOP3.LUT R193, R243, 0xffff, RZ, 0xc0, !PT ;  /* 0x0000fffff3c17812 */ /* 0x008fc600078ec0ff */
[----:B------:R-:W3:Y:S01]  /*73500*/  LDL.LU R243, [R1+0x6cc] ;  /* 0x0006cc0001f37983 */ /* 0x000ee20000300800 */
[--C-:B------:R-:W-:Y:S02]  /*73510*/  PRMT R181, R226, 0x4210, R185.reuse ;  /* 0x00004210e2b57816 */ /* 0x100fe400000000b9 */
[----:B------:R-:W-:Y:S01]  /*73520*/  PRMT R182, R227, 0x4210, R186 ;  /* 0x00004210e3b67816 */ /* 0x000fe200000000ba */
[----:B------:R-:W-:Y:S06]  /*73530*/  BAR.SYNC.DEFER_BLOCKING 0x0 ;  /* 0x0000000000007b1d */ /* 0x000fec0000010000 */
[----:B------:R-:W-:Y:S02]  /*73540*/  STSM.16.M88.4 [R19], R180 ;  /* 0x000000b413007844 */ /* 0x000fe40000000200 */
[----:B------:R-:W-:Y:S01]  /*73550*/  BAR.SYNC.DEFER_BLOCKING 0x0 ;  /* 0x0000000000007b1d */ /* 0x000fe20000010000 */
[----:B------:R-:W-:-:S02]  /*73560*/  PRMT R185, R195, 0x5210, R185 ;  /* 0x00005210c3b97816 */ /* 0x000fc400000000b9 */
[----:B------:R-:W-:Y:S02]  /*73570*/  LOP3.LUT R194, R234, 0xffff, RZ, 0xc0, !PT ;  /* 0x0000ffffeac27812 */ /* 0x000fe400078ec0ff */
[----:B------:R-:W-:Y:S01]  /*73580*/  LOP3.LUT R195, R233, 0xffff, RZ, 0xc0, !PT ;  /* 0x0000ffffe9c37812 */ /* 0x000fe200078ec0ff */
[----:B------:R-:W3:Y:S04]  /*73590*/  LDL.LU R234, [R1+0x584] ;  /* 0x0005840001ea7983 */ /* 0x000ee80000300800 */
[----:B------:R-:W3:Y:S01]  /*735a0*/  LDL.LU R233, [R1+0x580] ;  /* 0x0005800001e97983 */ /* 0x000ee20000300800 */
[----:B------:R-:W-:Y:S02]  /*735b0*/  PRMT R184, R199, 0x5210, R184 ;  /* 0x00005210c7b87816 */ /* 0x000fe400000000b8 */
[----:B------:R-:W-:Y:S01]  /*735c0*/  PRMT R186, R196, 0x5210, R186 ;  /* 0x00005210c4ba7816 */ /* 0x000fe200000000ba */
[----:B------:R-:W3:Y:S01]  /*735d0*/  LDL.LU R226, [R1+0x768] ;  /* 0x0007680001e27983 */ /* 0x000ee20000300800 */
[----:B------:R-:W-:-:S03]  /*735e0*/  PRMT R187, R187, 0x5210, R188 ;  /* 0x00005210bbbb7816 */ /* 0x000fc600000000bc */
[----:B------:R-:W3:Y:S04]  /*735f0*/  LDL.LU R227, [R1+0x764] ;  /* 0x0007640001e37983 */ /* 0x000ee80000300800 */
[----:B------:R-:W0:Y:S01]  /*73600*/  LDS.128 R180, [R18] ;  /* 0x0000000012b47984 */ /* 0x000e220000000c00 */
[----:B------:R-:W-:Y:S06]  /*73610*/  BAR.SYNC.DEFER_BLOCKING 0x0 ;  /* 0x0000000000007b1d */ /* 0x000fec0000010000 */
[----:B------:R-:W-:Y:S02]  /*73620*/  STSM.16.M88.4 [R19], R184 ;  /* 0x000000b813007844 */ /* 0x000fe40000000200 */
[----:B------:R-:W-:Y:S06]  /*73630*/  BAR.SYNC.DEFER_BLOCKING 0x0 ;  /* 0x0000000000007b1d */ /* 0x000fec0000010000 */
[----:B------:R-:W1:Y:S01]  /*73640*/  LDS.128 R184, [R18] ;  /* 0x0000000012b87984 */ /* 0x000e620000000c00 */
[----:B----4-:R-:W-:-:S03]  /*73650*/  PRMT R188, R235, 0x4210, R192 ;  /* 0x00004210ebbc7816 */ /* 0x010fc600000000c0 */
[----:B------:R-:W4:Y:S01]  /*73660*/  LDL.LU R235, [R1+0x760] ;  /* 0x0007600001eb7983 */ /* 0x000f220000300800 */
[----:B------:R-:W-:-:S03]  /*73670*/  PRMT R189, R240, 0x4210, R193 ;  /* 0x00004210f0bd7816 */ /* 0x000fc600000000c1 */
[----:B------:R-:W4:Y:S04]  /*73680*/  LDL.LU R240, [R1+0x418] ;  /* 0x0004180001f07983 */ /* 0x000f280000300800 */
[----:B0-----:R-:W-:Y:S04]  /*73690*/  STL.64 [R1+0x2e00], R180 ;  /* 0x002e00b401007387 */ /* 0x001fe80000100a00 */
[----:B------:R-:W-:Y:S01]  /*736a0*/  STL.64 [R1+0x2df0], R182 ;  /* 0x002df0b601007387 */ /* 0x000fe20000100a00 */
[--C-:B------:R-:W-:Y:S02]  /*736b0*/  PRMT R190, R224, 0x4210, R194.reuse ;  /* 0x00004210e0be7816 */ /* 0x100fe400000000c2 */
[----:B------:R-:W-:Y:S01]  /*736c0*/  PRMT R191, R242, 0x4210, R195 ;  /* 0x00004210f2bf7816 */ /* 0x000fe200000000c3 */
[----:B------:R-:W-:Y:S01]  /*736d0*/  BAR.SYNC.DEFER_BLOCKING 0x0 ;  /* 0x0000000000007b1d */ /* 0x000fe20000010000 */
[----:B------:R-:W-:-:S05]  /*736e0*/  PRMT R194, R201, 0x5210, R194 ;  /* 0x00005210c9c27816 */ /* 0x000fca00000000c2 */
[----:B-1----:R-:W-:Y:S04]  /*736f0*/  STL.64 [R1+0x2df8], R184 ;  /* 0x002df8b801007387 */ /* 0x002fe80000100a00 */
[----:B------:R-:W-:Y:S01]  /*73700*/  STL.64 [R1+0x2de8], R186 ;  /* 0x002de8ba01007387 */ /* 0x000fe20000100a00 */
[----:B--2---:R-:W-:-:S03]  /*73710*/  LOP3.LUT R200, R241, 0xffff, RZ, 0xc0, !PT ;  /* 0x0000fffff1c87812 */ /* 0x004fc600078ec0ff */
[----:B------:R-:W2:Y:S04]  /*73720*/  LDL.LU R241, [R1+0x6d8] ;  /* 0x0006d80001f17983 */ /* 0x000ea80000300800 */
[----:B------:R-:W2:Y:S01]  /*73730*/  LDL.LU R242, [R1+0x6d4] ;  /* 0x0006d40001f27983 */ /* 0x000ea20000300800 */
[----:B---3--:R-:W-:-:S03]  /*73740*/  LOP3.LUT R201, R243, 0xffff, RZ, 0xc0, !PT ;  /* 0x0000fffff3c97812 */ /* 0x008fc600078ec0ff */
[----:B------:R-:W3:Y:S04]  /*73750*/  LDL.LU R243, [R1+0x59c] ;  /* 0x00059c0001f37983 */ /* 0x000ee80000300800 */
[----:B------:R-:W-:Y:S01]  /*73760*/  STSM.16.M88.4 [R19], R188 ;  /* 0x000000bc13007844 */ /* 0x000fe20000000200 */
[----:B------:R-:W-:Y:S01]  /*73770*/  BAR.SYNC.DEFER_BLOCKING 0x0 ;  /* 0x0000000000007b1d */ /* 0x000fe20000010000 */
[----:B------:R-:W-:Y:S02]  /*73780*/  PRMT R195, R202, 0x5210, R195 ;  /* 0x00005210cac37816 */ /* 0x000fe400000000c3 */
[----:B------:R-:W-:-:S03]  /*73790*/  PRMT R192, R205, 0x5210, R192 ;  /* 0x00005210cdc07816 */ /* 0x000fc600000000c0 */
[----:B------:R-:W0:Y:S01]  /*737a0*/  LDS.128 R188, [R18] ;  /* 0x0000000012bc7984 */ /* 0x000e220000000c00 */
[----:B------:R-:W-:-:S03]  /*737b0*/  LOP3.LUT R202, R234, 0xffff, RZ, 0xc0, !PT ;  /* 0x0000ffffeaca7812 */ /* 0x000fc600078ec0ff */
[----:B------:R-:W3:Y:S01]  /*737c0*/  LDL.LU R234, [R1+0x598] ;  /* 0x0005980001ea7983 */ /* 0x000ee20000300800 */
[----:B------:R-:W-:-:S03]  /*737d0*/  LOP3.LUT R203, R233, 0xffff, RZ, 0xc0, !PT ;  /* 0x0000ffffe9cb7812 */ /* 0x000fc600078ec0ff */
[----:B------:R-:W3:Y:S01]  /*737e0*/  LDL.LU R233, [R1+0x780] ;  /* 0x0007800001e97983 */ /* 0x000ee20000300800 */
[----:B------:R-:W-:Y:S01]  /*737f0*/  PRMT R193, R206, 0x5210, R193 ;  /* 0x00005210cec17816 */ /* 0x000fe200000000c1 */
[----:B------:R-:W-:Y:S06]  /*73800*/  BAR.SYNC.DEFER_BLOCKING 0x0 ;  /* 0x0000000000007b1d */ /* 0x000fec0000010000 */
[----:B------:R-:W3:Y:S04]  /*73810*/  LDL.LU R224, [R1+0x778] ;  /* 0x0007780001e07983 */ /* 0x000ee80000300800 */
[----:B------:R-:W-:Y:S01]  /*73820*/  STSM.16.M88.4 [R19], R192 ;  /* 0x000000c013007844 */ /* 0x000fe20000000200 */
[----:B------:R-:W-:Y:S06]  /*73830*/  BAR.SYNC.DEFER_BLOCKING 0x0 ;  /* 0x0000000000007b1d */ /* 0x000fec0000010000 */
[----:B------:R-:W1:Y:S01]  /*73840*/  LDS.128 R192, [R18] ;  /* 0x0000000012c07984 */ /* 0x000e620000000c00 */
[----:B------:R-:W-:-:S02]  /*73850*/  PRMT R197, R227, 0x4210, R201 ;  /* 0x00004210e3c57816 */ /* 0x000fc400000000c9 */
[----:B------:R-:W-:Y:S02]  /*73860*/  PRMT R201, R209, 0x5210, R201 ;  /* 0x00005210d1c97816 */ /* 0x000fe400000000c9 */
[----:B----4-:R-:W-:Y:S02]  /*73870*/  PRMT R198, R235, 0x4210, R202 ;  /* 0x00004210ebc67816 */ /* 0x010fe400000000ca */
[----:B------:R-:W4:Y:S01]  /*73880*/  LDL.LU R235, [R1+0x774] ;  /* 0x0007740001eb7983 */ /* 0x000f220000300800 */
[----:B------:R-:W-:-:S03]  /*73890*/  PRMT R199, R240, 0x4210, R203 ;  /* 0x00004210f0c77816 */ /* 0x000fc600000000cb */
[----:B------:R-:W4:Y:S04]  /*738a0*/  LDL.LU R240, [R1+0x770] ;  /* 0x0007700001f07983 */ /* 0x000f280000300800 */
[----:B0-----:R-:W-:Y:S04]  /*738b0*/  STL.64 [R1+0x2de0], R188 ;  /* 0x002de0bc01007387 */ /* 0x001fe80000100a00 */
[----:B------:R-:W-:Y:S01]  /*738c0*/  STL.64 [R1+0x2dd0], R190 ;  /* 0x002dd0be01007387 */ /* 0x000fe20000100a00 */
[----:B------:R-:W-:-:S03]  /*738d0*/  PRMT R202, R210, 0x5210, R202 ;  /* 0x00005210d2ca7816 */ /* 0x000fc600000000ca */
[----:B-1----:R-:W-:Y:S04]  /*738e0*/  STL.64 [R1+0x2dd8], R192 ;  /* 0x002dd8c001007387 */ /* 0x002fe80000100a00 */
[----:B------:R-:W-:Y:S01]  /*738f0*/  STL.64 [R1+0x2dc8], R194 ;  /* 0x002dc8c201007387 */ /* 0x000fe20000100a00 */
[----:B--2---:R-:W-:-:S03]  /*73900*/  LOP3.LUT R208, R241, 0xffff, RZ, 0xc0, !PT ;  /* 0x0000fffff1d07812 */ /* 0x004fc600078ec0ff */
[----:B------:R-:W2:Y:S01]  /*73910*/  LDL.LU R241, [R1+0x6e0] ;  /* 0x0006e00001f17983 */ /* 0x000ea20000300800 */
[----:B------:R-:W-:-:S03]  /*73920*/  LOP3.LUT R209, R242, 0xffff, RZ, 0xc0, !PT ;  /* 0x0000fffff2d17812 */ /* 0x000fc600078ec0ff */
[----:B------:R-:W2:Y:S01]  /*73930*/  LDL.LU R242, [R1+0x6dc] ;  /* 0x0006dc0001f27983 */ /* 0x000ea20000300800 */
[----:B---3--:R-:W-:-:S03]  /*73940*/  LOP3.LUT R210, R243, 0xffff, RZ, 0xc0, !PT ;  /* 0x0000fffff3d27812 */ /* 0x008fc600078ec0ff */
[----:B------:R-:W3:Y:S01]  /*73950*/  LDL.LU R243, [R1+0x5ac] ;  /* 0x0005ac0001f37983 */ /* 0x000ee20000300800 */
[----:B------:R-:W-:Y:S01]  /*73960*/  PRMT R196, R226, 0x4210, R200 ;  /* 0x00004210e2c47816 */ /* 0x000fe200000000c8 */
[----:B------:R-:W-:Y:S01]  /*73970*/  BAR.SYNC.DEFER_BLOCKING 0x0 ;  /* 0x0000000000007b1d */ /* 0x000fe20000010000 */
[----:B------:R-:W-:-:S05]  /*73980*/  PRMT R203, R204, 0x5210, R203 ;  /* 0x00005210cccb7816 */ /* 0x000fca00000000cb */
[----:B------:R-:W3:Y:S04]  /*73990*/  LDL.LU R226, [R1+0x5a8] ;  /* 0x0005a80001e27983 */ /* 0x000ee80000300800 */
[----:B------:R-:W3:Y:S04]  /*739a0*/  LDL.LU R227, [R1+0x790] ;  /* 0x0007900001e37983 */ /* 0x000ee80000300800 */
[----:B------:R-:W-:Y:S01]  /*739b0*/  STSM.16.M88.4 [R19], R196 ;  /* 0x000000c413007844 */ /* 0x000fe20000000200 */
[----:B------:R-:W-:Y:S01]  /*739c0*/  BAR.SYNC.DEFER_BLOCKING 0x0 ;  /* 0x0000000000007b1d */ /* 0x000fe20000010000 */
[----:B------:R-:W-:-:S05]  /*739d0*/  LOP3.LUT R211, R234, 0xffff, RZ, 0xc0, !PT ;  /* 0x0000ffffead37812 */ /* 0x000fca00078ec0ff */
[----:B------:R-:W3:Y:S01]  /*739e0*/  LDL.LU R234, [R1+0x78c] ;  /* 0x00078c0001ea7983 */ /* 0x000ee20000300800 */
[----:B------:R-:W-:-:S03]  /*739f0*/  PRMT R204, R233, 0x4210, R208 ;  /* 0x00004210e9cc7816 */ /* 0x000fc600000000d0 */
[----:B------:R-:W3:Y:S04]  /*73a00*/  LDL.LU R233, [R1+0x788] ;  /* 0x0007880001e97983 */ /* 0x000ee80000300800 */
[----:B------:R-:W0:Y:S01]  /*73a10*/  LDS.128 R196, [R18] ;  /* 0x0000000012c47984 */ /* 0x000e220000000c00 */
[----:B------:R-:W-:Y:S01]  /*73a20*/  PRMT R200, R213, 0x5210, R200 ;  /* 0x00005210d5c87816 */ /* 0x000fe200000000c8 */
[----:B------:R-:W-:Y:S06]  /*73a30*/  BAR.SYNC.DEFER_BLOCKING 0x0 ;  /* 0x0000000000007b1d */ /* 0x000fec0000010000 */
[----:B------:R-:W-:Y:S02]  /*73a40*/  STSM.16.M88.4 [R19], R200 ;  /* 0x000000c813007844 */ /* 0x000fe40000000200 */
[----:B------:R-:W-:Y:S06]  /*73a50*/  BAR.SYNC.DEFER_BLOCKING 0x0 ;  /* 0x0000000000007b1d */ /* 0x000fec0000010000 */
[----:B------:R-:W1:Y:S01]  /*73a60*/  LDS.128 R200, [R18] ;  /* 0x0000000012c87984 */ /* 0x000e620000000c00 */
[----:B----4-:R-:W-:-:S03]  /*73a70*/  PRMT R206, R235, 0x4210, R210 ;  /* 0x00004210ebce7816 */ /* 0x010fc600000000d2 */
[----:B------:R-:W4:Y:S01]  /*73a80*/  LDL.LU R235, [R1+0x784] ;  /* 0x0007840001eb7983 */ /* 0x000f220000300800 */
[----:B------:R-:W-:-:S03]  /*73a90*/  PRMT R210, R216, 0x5210, R210 ;  /* 0x00005210d8d27816 */ /* 0x000fc600000000d2 */
[----:B0-----:R-:W-:Y:S01]  /*73aa0*/  STL.64 [R1+0x2dc0], R196 ;  /* 0x002dc0c401007387 */ /* 0x001fe20000100a00 */
[----:B------:R-:W-:-:S03]  /*73ab0*/  PRMT R207, R240, 0x4210, R211 ;  /* 0x00004210f0cf7816 */ /* 0x000fc600000000d3 */
[----:B------:R-:W-:Y:S04]  /*73ac0*/  STL.64 [R1+0x2db0], R198 ;  /* 0x002db0c601007387 */ /* 0x000fe80000100a00 */
[----:B-1----:R-:W-:Y:S04]  /*73ad0*/  STL.64 [R1+0x2db8], R200 ;  /* 0x002db8c801007387 */ /* 0x002fe80000100a00 */
[----:B------:R-:W-:Y:S04]  /*73ae0*/  STL.64 [R1+0x2da8], R202 ;  /* 0x002da8ca01007387 */ /* 0x000fe80000100a00 */
[----:B------:R-:W4:Y:S01]  /*73af0*/  LDL.LU R240, [R1+0x6e8] ;  /* 0x0006e80001f07983 */ /* 0x000f220000300800 */
[----:B--2---:R-:W-:-:S03]  /*73b00*/  LOP3.LUT R216, R241, 0xffff, RZ, 0xc0, !PT ;  /* 0x0000fffff1d87812 */ /* 0x004fc600078ec0ff */
[----:B------:R-:W2:Y:S01]  /*73b10*/  LDL.LU R241, [R1+0x6e4] ;  /* 0x0006e40001f17983 */ /* 0x000ea20000300800 */
[----:B------:R-:W-:-:S03]  /*73b20*/  LOP3.LUT R217, R242, 0xffff, RZ, 0xc0, !PT ;  /* 0x0000fffff2d97812 */ /* 0x000fc600078ec0ff */
[----:B------:R-:W2:Y:S01]  /*73b30*/  LDL.LU R242, [R1+0x5c0] ;  /* 0x0005c00001f27983 */ /* 0x000ea20000300800 */
[----:B---3--:R-:W-:-:S03]  /*73b40*/  LOP3.LUT R218, R243, 0xffff, RZ, 0xc0, !PT ;  /* 0x0000fffff3da7812 */ /* 0x008fc600078ec0ff */
[----:B------:R-:W3:Y:S04]  /*73b50*/  LDL.LU R243, [R1+0x5bc] ;  /* 0x0005bc0001f37983 */ /* 0x000ee80000300800 */
[----:B------:R-:W3:Y:S01]  /*73b60*/  LDL.LU R245, [R1+0x79c] ;  /* 0x00079c0001f57983 */ /* 0x000ee20000300800 */
[----:B------:R-:W-:Y:S01]  /*73b70*/  PRMT R205, R224, 0x4210, R209 ;  /* 0x00004210e0cd7816 */ /* 0x000fe200000000d1 */
[----:B------:R-:W-:Y:S06]  /*73b80*/  BAR.SYNC.DEFER_BLOCKING 0x0 ;  /* 0x0000000000007b1d */ /* 0x000fec0000010000 */
[----:B------:R-:W3:Y:S04]  /*73b90*/  LDL.LU R249, [R1+0x798] ;  /* 0x0007980001f97983 */ /* 0x000ee80000300800 */
[----:B------:R-:W3:Y:S04]  /*73ba0*/  LDL.LU R222, [R1+0x794] ;  /* 0x0007940001de7983 */ /* 0x000ee80000300800 */
[----:B------:R-:W-:Y:S01]  /*73bb0*/  STSM.16.M88.4 [R19], R204 ;  /* 0x000000cc13007844 */ /* 0x000fe20000000200 */
[----:B------:R-:W-:Y:S01]  /*73bc0*/  BAR.SYNC.DEFER_BLOCKING 0x0 ;  /* 0x0000000000007b1d */ /* 0x000fe20000010000 */
[----:B------:R-:W-:-:S05]  /*73bd0*/  PRMT R214, R233, 0x4210, R218 ;  /* 0x00004210e9d67816 */ /* 0x000fca00000000da */
[----:B------:R-:W3:Y:S04]  /*73be0*/  LDL.LU R233, [R1+0x420] ;  /* 0x0004200001e97983 */ /* 0x000ee80000300800 */
[----:B------:R-:W0:Y:S01]  /*73bf0*/  LDS.128 R204, [R18] ;  /* 0x0000000012cc7984 */ /* 0x000e220000000c00 */
[----:B------:R-:W-:Y:S02]  /*73c00*/  PRMT R208, R219, 0x5210, R208 ;  /* 0x00005210dbd07816 */ /* 0x000fe400000000d0 */
[----:B------:R-:W-:Y:S02]  /*73c10*/  PRMT R209, R215, 0x5210, R209 ;  /* 0x00005210d7d17816 */ /* 0x000fe400000000d1 */
[----:B------:R-:W-:Y:S01]  /*73c20*/  PRMT R211, R212, 0x5210, R211 ;  /* 0x00005210d4d37816 */ /* 0x000fe200000000d3 */
[----:B------:R-:W-:Y:S06]  /*73c30*/  BAR.SYNC.DEFER_BLOCKING 0x0 ;  /* 0x0000000000007b1d */ /* 0x000fec0000010000 */
[----:B------:R-:W-:Y:S02]  /*73c40*/  STSM.16.M88.4 [R19], R208 ;  /* 0x000000d013007844 */ /* 0x000fe40000000200 */
[----:B------:R-:W-:Y:S06]  /*73c50*/  BAR.SYNC.DEFER_BLOCKING 0x0 ;  /* 0x0000000000007b1d */ /* 0x000fec0000010000 */
[----:B------:R-:W1:Y:S01]  /*73c60*/  LDS.128 R208, [R18] ;  /* 0x0000000012d07984 */ /* 0x000e620000000c00 */
[----:B------:R-:W-:-:S03]  /*73c70*/  LOP3.LUT R219, R226, 0xffff, RZ, 0xc0, !PT ;  /* 0x0000ffffe2db7812 */ /* 0x000fc600078ec0ff */
[----:B0-----:R-:W-:Y:S01]  /*73c80*/  STL.64 [R1+0x2da0], R204 ;  /* 0x002da0cc01007387 */ /* 0x001fe20000100a00 */
[----:B------:R-:W-:-:S03]  /*73c90*/  PRMT R212, R227, 0x4210, R216 ;  /* 0x00004210e3d47816 */ /* 0x000fc600000000d8 */
[----:B------:R-:W-:Y:S01]  /*73ca0*/  STL.64 [R1+0x2d90], R206 ;  /* 0x002d90ce01007387 */ /* 0x000fe20000100a00 */
[----:B------:R-:W-:Y:S02]  /*73cb0*/  PRMT R216, R225, 0x5210, R216 ;  /* 0x00005210e1d87816 */ /* 0x000fe400000000d8 */
[----:B------:R-:W-:Y:S02]  /*73cc0*/  PRMT R213, R234, 0x4210, R217 ;  /* 0x00004210ead57816 */ /* 0x000fe400000000d9 */
[----:B----4-:R-:W-:Y:S01]  /*73cd0*/  PRMT R215, R235, 0x4210, R219 ;  /* 0x00004210ebd77816 */ /* 0x010fe200000000db */
[----:B------:R-:W-:Y:S06]  /*73ce0*/  BAR.SYNC.DEFER_BLOCKING 0x0 ;  /* 0x0000000000007b1d */ /* 0x000fec0000010000 */
[----:B-1----:R-:W-:Y:S01]  /*73cf0*/  STL.64 [R1+0x2d98], R208 ;  /* 0x002d98d001007387 */ /* 0x002fe20000100a00 */
[----:B------:R-:W-:-:S03]  /*73d00*/  LOP3.LUT R224, R240, 0xffff, RZ, 0xc0, !PT ;  /* 0x0000fffff0e07812 */ /* 0x000fc600078ec0ff */
[----:B------:R-:W-:Y:S04]  /*73d10*/  STL.64 [R1+0x2d88], R210 ;  /* 0x002d88d201007387 */ /* 0x000fe80000100a00 */
[----:B------:R-:W4:Y:S01]  /*73d20*/  LDL.LU R240, [R1+0x6f0] ;  /* 0x0006f00001f07983 */ /* 0x000f220000300800 */
[----:B------:R-:W-:Y:S02]  /*73d30*/  PRMT R219, R220, 0x5210, R219 ;  /* 0x00005210dcdb7816 */ /* 0x000fe400000000db */
[----:B--2---:R-:W-:Y:S02]  /*73d40*/  LOP3.LUT R225, R241, 0xffff, RZ, 0xc0, !PT ;  /* 0x0000fffff1e17812 */ /* 0x004fe400078ec0ff */
[----:B------:R-:W2:Y:S01]  /*73d50*/  LDL.LU R241, [R1+0x6ec] ;  /* 0x0006ec0001f17983 */ /* 0x000ea20000300800 */
[----:B------:R-:W-:-:S03]  /*73d60*/  LOP3.LUT R226, R242, 0xffff, RZ, 0xc0, !PT ;  /* 0x0000fffff2e27812 */ /* 0x000fc600078ec0ff */
[----:B------:R-:W2:Y:S01]  /*73d70*/  LDL.LU R234, [R1+0x5dc] ;  /* 0x0005dc0001ea7983 */ /* 0x000ea20000300800 */
[----:B---3--:R-:W-:-:S03]  /*73d80*/  LOP3.LUT R227, R243, 0xffff, RZ, 0xc0, !PT ;  /* 0x0000fffff3e37812 */ /* 0x008fc600078ec0ff */
[----:B------:R-:W3:Y:S04]  /*73d90*/  LDL.LU R235, [R1+0x5d4] ;  /* 0x0005d40001eb7983 */ /* 0x000ee80000300800 */
[----:B------:R-:W3:Y:S04]  /*73da0*/  LDL.LU R242, [R1+0x7a8] ;  /* 0x0007a80001f27983 */ /* 0x000ee80000300800 */
[----:B------:R-:W3:Y:S01]  /*73db0*/  LDL.LU R243, [R1+0x7a4] ;  /* 0x0007a40001f37983 */ /* 0x000ee20000300800 */
[----:B------:R-:W-:-:S03]  /*73dc0*/  PRMT R220, R245, 0x4210, R224 ;  /* 0x00004210f5dc7816 */ /* 0x000fc600000000e0 */
[----:B------:R-:W3:Y:S04]  /*73dd0*/  LDL.LU R244, [R1+0x7a0] ;  /* 0x0007a00001f47983 */ /* 0x000ee80000300800 */
[----:B------:R-:W3:Y:S04]  /*73de0*/  LDL.LU R245, [R1+0x424] ;  /* 0x0004240001f57983 */ /* 0x000ee80000300800 */
[----:B------:R-:W-:Y:S01]  /*73df0*/  STSM.16.M88.4 [R19], R212 ;  /* 0x000000d413007844 */ /* 0x000fe20000000200 */
[----:B------:R-:W-:Y:S01]  /*73e00*/  BAR.SYNC.DEFER_BLOCKING 0x0 ;  /* 0x0000000000007b1d */ /* 0x000fe20000010000 */
[----:B------:R-:W-:-:S02]  /*73e10*/  PRMT R217, R223, 0x5210, R217 ;  /* 0x00005210dfd97816 */ /* 0x000fc400000000d9 */
[----:B------:R-:W-:-:S03]  /*73e20*/  PRMT R218, R221, 0x5210, R218 ;  /* 0x00005210ddda7816 */ /* 0x000fc600000000da */
[----:B------:R-:W0:Y:S02]  /*73e30*/  LDS.128 R212, [R18] ;  /* 0x0000000012d47984 */ /* 0x000e240000000c00 */
        /* <DEDUP_REMOVED lines=10> */
[----:B------:R-:W-:-:S02]  /*73ee0*/  PRMT R224, R231, 0x5210, R224 ;  /* 0x00005210e7e07816 */ /* 0x000fc400000000e0 */
[----:B------:R-:W-:-:S03]  /*73ef0*/  PRMT R225, R232, 0x5210, R225 ;  /* 0x00005210e8e17816 */ /* 0x000fc600000000e1 */
[----:B------:R-:W3:Y:S01]  /*73f00*/  LDS.128 R220, [R18] ;  /* 0x0000000012dc7984 */ /* 0x000ee20000000c00 */
[----:B------:R-:W-:Y:S02]  /*73f10*/  PRMT R226, R230, 0x5210, R226 ;  /* 0x00005210e6e27816 */ /* 0x000fe400000000e2 */
[----:B------:R-:W-:Y:S01]  /*73f20*/  PRMT R227, R228, 0x5210, R227 ;  /* 0x00005210e4e37816 */ /* 0x000fe200000000e3 */
[----:B------:R-:W-:Y:S06]  /*73f30*/  BAR.SYNC.DEFER_BLOCKING 0x0 ;  /* 0x0000000000007b1d */ /* 0x000fec0000010000 */
[----:B------:R-:W-:Y:S02]  /*73f40*/  STSM.16.M88.4 [R19], R224 ;  /* 0x000000e013007844 */ /* 0x000fe40000000200 */
[----:B------:R-:W-:Y:S01]  /*73f50*/  BAR.SYNC.DEFER_BLOCKING 0x0 ;  /* 0x0000000000007b1d */ /* 0x000fe20000010000 */
[----:B----4-:R-:W-:Y:S01]  /*73f60*/  LOP3.LUT R232, R240, 0xffff, RZ, 0xc0, !PT ;  /* 0x0000fffff0e87812 */ /* 0x010fe200078ec0ff */
[----:B------:R-:W-:-:S04]  /*73f70*/  IMAD.MOV.U32 R249, RZ, RZ, R229 ;  /* 0x000000fffff97224 */ /* 0x000fc800078e00e5 */
[----:B0-----:R-:W-:Y:S04]  /*73f80*/  STL.64 [R1+0x2d80], R212 ;  /* 0x002d80d401007387 */ /* 0x001fe80000100a00 */
[----:B------:R-:W-:Y:S04]  /*73f90*/  STL.64 [R1+0x2d70], R214 ;  /* 0x002d70d601007387 */ /* 0x000fe80000100a00 */
[----:B-1----:R-:W-:Y:S04]  /*73fa0*/  STL.64 [R1+0x2d78], R216 ;  /* 0x002d78d801007387 */ /* 0x002fe80000100a00 */
[----:B------:R-:W-:Y:S04]  /*73fb0*/  STL.64 [R1+0x2d68], R218 ;  /* 0x002d68da01007387 */ /* 0x000fe80000100a00 */
[----:B------:R-:W0:Y:S04]  /*73fc0*/  LDS.128 R224, [R18] ;  /* 0x0000000012e07984 */ /* 0x000e280000000c00 */
[----:B------:R-:W4:Y:S01]  /*73fd0*/  LDL.LU R240, [R1+0x6f8] ;  /* 0x0006f80001f07983 */ /* 0x000f220000300800 */
[----:B--2---:R-:W-:-:S03]  /*73fe0*/  LOP3.LUT R233, R241, 0xffff, RZ, 0xc0, !PT ;  /* 0x0000fffff1e97812 */ /* 0x004fc600078ec0ff */
[----:B------:R-:W2:Y:S01]  /*73ff0*/  LDL.LU R241, [R1+0x6f4] ;  /* 0x0006f40001f17983 */ /* 0x000ea20000300800 */
[----:B---3--:R-:W-:-:S03]  /*74000*/  PRMT R228, R242, 0x4210, R232 ;  /* 0x00004210f2e47816 */ /* 0x008fc600000000e8 */
[----:B------:R-:W3:Y:S01]  /*74010*/  LDL.LU R242, [R1+0x5ec] ;  /* 0x0005ec0001f27983 */ /* 0x000ee20000300800 */
[----:B------:R-:W-:-:S03]  /*74020*/  PRMT R229, R243, 0x4210, R233 ;  /* 0x00004210f3e57816 */ /* 0x000fc600000000e9 */
[----:B------:R-:W3:Y:S04]  /*74030*/  LDL.LU R243, [R1+0x5e8] ;  /* 0x0005e80001f37983 */ /* 0x000ee80000300800 */
[----:B------:R-:W3:Y:S04]  /*74040*/  LDL.LU R24, [R1+0x7b8] ;  /* 0x0007b80001187983 */ /* 0x000ee80000300800 */
[----:B------:R-:W3:Y:S04]  /*74050*/  LDL.LU R25, [R1+0x7b4] ;  /* 0x0007b40001197983 */ /* 0x000ee80000300800 */
[----:B------:R-:W3:Y:S04]  /*74060*/  LDL.LU R250, [R1+0x7b0] ;  /* 0x0007b00001fa7983 */ /* 0x000ee80000300800 */
[----:B------:R-:W3:Y:S01]  /*74070*/  LDL.LU R251, [R1+0x7ac] ;  /* 0x0007ac0001fb7983 */ /* 0x000ee20000300800 */
[----:B------:R-:W-:-:S03]  /*74080*/  LOP3.LUT R234, R234, 0xffff, RZ, 0xc0, !PT ;  /* 0x0000ffffeaea7812 */ /* 0x000fc600078ec0ff */
[----:B------:R-:W-:Y:S01]  /*74090*/  STL.64 [R1+0x2d60], R220 ;  /* 0x002d60dc01007387 */ /* 0x000fe20000100a00 */
[----:B------:R-:W-:-:S03]  /*740a0*/  LOP3.LUT R235, R235, 0xffff, RZ, 0xc0, !PT ;  /* 0x0000ffffebeb7812 */ /* 0x000fc600078ec0ff */
[----:B------:R-:W-:Y:S04]  /*740b0*/  STL.64 [R1+0x2d50], R222 ;  /* 0x002d50de01007387 */ /* 0x000fe80000100a00 */
[----:B0-----:R-:W-:Y:S01]  /*740c0*/  STL.64 [R1+0x2d58], R224 ;  /* 0x002d58e001007387 */ /* 0x001fe20000100a00 */
[----:B------:R-:W-:-:S03]  /*740d0*/  PRMT R230, R244, 0x4210, R234 ;  /* 0x00004210f4e67816 */ /* 0x000fc600000000ea */
[----:B------:R-:W-:Y:S01]  /*740e0*/  STL.64 [R1+0x2d48], R226 ;  /* 0x002d48e201007387 */ /* 0x000fe20000100a00 */
[----:B------:R-:W-:-:S03]  /*740f0*/  PRMT R231, R245, 0x4210, R235 ;  /* 0x00004210f5e77816 */ /* 0x000fc600000000eb */
[----:B------:R-:W3:Y:S04]  /*74100*/  LDL.LU R246, [R1+0x12c] ;  /* 0x00012c0001f67983 */ /* 0x000ee80000300800 */
[----:B------:R-:W3:Y:S04]  /*74110*/  LDL.LU R247, [R1+0x128] ;  /* 0x0001280001f77983 */ /* 0x000ee80000300800 */
[----:B------:R-:W3:Y:S04]  /*74120*/  LDL.LU R244, [R1+0x124] ;  /* 0x0001240001f47983 */ /* 0x000ee80000300800 */
[----:B------:R-:W3:Y:S01]  /*74130*/  LDL.LU R245, [R1] ;  /* 0x0000000001f57983 */ /* 0x000ee20000300800 */
[----:B------:R-:W-:Y:S01]  /*74140*/  BAR.SYNC.DEFER_BLOCKING 0x0 ;  /* 0x0000000000007b1d */ /* 0x000fe20000010000 */
[----:B------:R-:W-:-:S02]  /*74150*/  PRMT R232, R239, 0x5210, R232 ;  /* 0x00005210efe87816 */ /* 0x000fc400000000e8 */
[----:B------:R-:W-:Y:S02]  /*74160*/  PRMT R233, R238, 0x5210, R233 ;  /* 0x00005210eee97816 */ /* 0x000fe400000000e9 */
[----:B------:R-:W-:Y:S02]  /*74170*/  PRMT R234, R237, 0x5210, R234 ;  /* 0x00005210edea7816 */ /* 0x000fe400000000ea */
[----:B------:R-:W-:Y:S01]  /*74180*/  PRMT R235, R236, 0x5210, R235 ;  /* 0x00005210eceb7816 */ /* 0x000fe200000000eb */
[----:B------:R-:W3:Y:S04]  /*74190*/  LDL.LU R29, [R1+0x700] ;  /* 0x00070000011d7983 */ /* 0x000ee80000300800 */
[----:B------:R-:W3:Y:S04]  /*741a0*/  LDL.LU R27, [R1+0x6fc] ;  /* 0x0006fc00011b7983 */ /* 0x000ee80000300800 */
[----:B------:R-:W3:Y:S04]  /*741b0*/  LDL.LU R26, [R1+0x6c0] ;  /* 0x0006c000011a7983 */ /* 0x000ee80000300800 */
[----:B------:R-:W-:Y:S01]  /*741c0*/  STSM.16.M88.4 [R19], R228 ;  /* 0x000000e413007844 */ /* 0x000fe20000000200 */
[----:B------:R-:W-:Y:S06]  /*741d0*/  BAR.SYNC.DEFER_BLOCKING 0x0 ;  /* 0x0000000000007b1d */ /* 0x000fec0000010000 */
[----:B------:R-:W0:Y:S02]  /*741e0*/  LDS.128 R228, [R18] ;  /* 0x0000000012e47984 */ /* 0x000e240000000c00 */
[----:B------:R-:W-:Y:S06]  /*741f0*/  BAR.SYNC.DEFER_BLOCKING 0x0 ;  /* 0x0000000000007b1d */ /* 0x000fec0000010000 */
[----:B------:R-:W-:Y:S02]  /*74200*/  STSM.16.M88.4 [R19], R232 ;  /* 0x000000e813007844 */ /* 0x000fe40000000200 */
[----:B------:R-:W-:Y:S06]  /*74210*/  BAR.SYNC.DEFER_BLOCKING 0x0 ;  /* 0x0000000000007b1d */ /* 0x000fec0000010000 */
[----:B------:R-:W1:Y:S01]  /*74220*/  LDS.128 R232, [R18] ;  /* 0x0000000012e87984 */ /* 0x000e620000000c00 */
[----:B------:R-:W-:-:S02]  /*74230*/  IMAD.MOV.U32 R173, RZ, RZ, R33 ;  /* 0x000000ffffad7224 */ /* 0x000fc400078e0021 */
[----:B------:R-:W1:Y:S01]  /*74240*/  LDC.64 R32, c[0x0][0x228] ;  /* 0x00008a00ff207b82 */ /* 0x000e620000000a00 */
[----:B----4-:R-:W-:Y:S02]  /*74250*/  LOP3.LUT R240, R240, 0xffff, RZ, 0xc0, !PT ;  /* 0x0000fffff0f07812 */ /* 0x010fe400078ec0ff */
[----:B--2---:R-:W-:Y:S02]  /*74260*/  LOP3.LUT R241, R241, 0xffff, RZ, 0xc0, !PT ;  /* 0x0000fffff1f17812 */ /* 0x004fe400078ec0ff */
[----:B---3--:R-:W-:Y:S02]  /*74270*/  LOP3.LUT R242, R242, 0xffff, RZ, 0xc0, !PT ;  /* 0x0000fffff2f27812 */ /* 0x008fe400078ec0ff */
[----:B------:R-:W-:Y:S02]  /*74280*/  LOP3.LUT R243, R243, 0xffff, RZ, 0xc0, !PT ;  /* 0x0000fffff3f37812 */ /* 0x000fe400078ec0ff */
[----:B------:R-:W-:Y:S02]  /*74290*/  PRMT R237, R25, 0x4210, R241 ;  /* 0x0000421019ed7816 */ /* 0x000fe400000000f1 */
[----:B------:R-:W2:Y:S01]  /*742a0*/  LDL.LU R25, [R1+0x5fc] ;  /* 0x0005fc0001197983 */ /* 0x000ea20000300800 */
[----:B------:R-:W-:-:S03]  /*742b0*/  PRMT R238, R250, 0x4210, R242 ;  /* 0x00004210faee7816 */ /* 0x000fc600000000f2 */
[----:B------:R-:W3:Y:S01]  /*742c0*/  LDL.LU R30, [R1+0x7c8] ;  /* 0x0007c800011e7983 */ /* 0x000ee20000300800 */
[----:B------:R-:W-:-:S03]  /*742d0*/  PRMT R239, R251, 0x4210, R243 ;  /* 0x00004210fbef7816 */ /* 0x000fc600000000f3 */
[----:B------:R-:W4:Y:S04]  /*742e0*/  LDL.LU R31, [R1+0x7c4] ;  /* 0x0007c400011f7983 */ /* 0x000f280000300800 */
[----:B------:R-:W4:Y:S04]  /*742f0*/  LDL.LU R250, [R1+0x7c0] ;  /* 0x0007c00001fa7983 */ /* 0x000f280000300800 */
[----:B------:R-:W4:Y:S01]  /*74300*/  LDL.LU R251, [R1+0x7bc] ;  /* 0x0007bc0001fb7983 */ /* 0x000f220000300800 */
[----:B------:R-:W-:-:S03]  /*74310*/  PRMT R236, R24, 0x4210, R240 ;  /* 0x0000421018ec7816 */ /* 0x000fc600000000f0 */
[----:B0-----:R-:W-:Y:S04]  /*74320*/  STL.64 [R1+0x2d40], R228 ;  /* 0x002d40e401007387 */ /* 0x001fe80000100a00 */
[----:B------:R-:W-:Y:S01]  /*74330*/  STL.64 [R1+0x2d30], R230 ;  /* 0x002d30e601007387 */ /* 0x000fe20000100a00 */
[----:B------:R-:W-:-:S03]  /*74340*/  PRMT R240, R246, 0x5210, R240 ;  /* 0x00005210f6f07816 */ /* 0x000fc600000000f0 */
[----:B-1----:R-:W-:Y:S01]  /*74350*/  STL.64 [R1+0x2d38], R232 ;  /* 0x002d38e801007387 */ /* 0x002fe20000100a00 */
[----:B------:R-:W-:-:S03]  /*74360*/  PRMT R241, R247, 0x5210, R241 ;  /* 0x00005210f7f17816 */ /* 0x000fc600000000f1 */
[----:B------:R-:W-:Y:S01]  /*74370*/  STL.64 [R1+0x2d28], R234 ;  /* 0x002d28ea01007387 */ /* 0x000fe20000100a00 */
[----:B------:R-:W-:-:S03]  /*74380*/  PRMT R242, R244, 0x5210, R242 ;  /* 0x00005210f4f27816 */ /* 0x000fc600000000f2 */
[----:B------:R-:W4:Y:S01]  /*74390*/  LDL.LU R246, [R1+0x138] ;  /* 0x0001380001f67983 */ /* 0x000f220000300800 */
[----:B------:R-:W-:-:S03]  /*743a0*/  PRMT R243, R245, 0x5210, R243 ;  /* 0x00005210f5f37816 */ /* 0x000fc600000000f3 */
[----:B------:R-:W-:Y:S04]  /*743b0*/  STL [R1+0x2e30], R173 ;  /* 0x002e30ad01007387 */ /* 0x000fe80000100800 */
[----:B------:R-:W4:Y:S04]  /*743c0*/  LDL.LU R247, [R1+0x130] ;  /* 0x0001300001f77983 */ /* 0x000f280000300800 */
[----:B------:R-:W4:Y:S04]  /*743d0*/  LDL.LU R244, [R1+0x134] ;  /* 0x0001340001f47983 */ /* 0x000f280000300800 */
[----:B------:R-:W4:Y:S01]  /*743e0*/  LDL.LU R245, [R1+0x108] ;  /* 0x0001080001f57983 */ /* 0x000f220000300800 */
[----:B------:R-:W-:Y:S06]  /*743f0*/  BAR.SYNC.DEFER_BLOCKING 0x0 ;  /* 0x0000000000007b1d */ /* 0x000fec0000010000 */
[----:B------:R-:W-:Y:S02]  /*74400*/  STSM.16.M88.4 [R19], R236 ;  /* 0x000000ec13007844 */ /* 0x000fe40000000200 */
[----:B------:R-:W-:Y:S06]  /*74410*/  BAR.SYNC.DEFER_BLOCKING 0x0 ;  /* 0x0000000000007b1d */ /* 0x000fec0000010000 */
[----:B------:R-:W0:Y:S02]  /*74420*/  LDS.128 R236, [R18] ;  /* 0x0000000012ec7984 */ /* 0x000e240000000c00 */
[----:B------:R-:W-:Y:S06]  /*74430*/  BAR.SYNC.DEFER_BLOCKING 0x0 ;  /* 0x0000000000007b1d */ /* 0x000fec0000010000 */
[----:B------:R-:W-:Y:S02]  /*74440*/  STSM.16.M88.4 [R19], R240 ;  /* 0x000000f013007844 */ /* 0x000fe40000000200 */
[----:B------:R-:W-:Y:S01]  /*74450*/  BAR.SYNC.DEFER_BLOCKING 0x0 ;  /* 0x0000000000007b1d */ /* 0x000fe20000010000 */
[----:B------:R-:W-:-:S02]  /*74460*/  LOP3.LUT R29, R29, 0xffff, RZ, 0xc0, !PT ;  /* 0x0000ffff1d1d7812 */ /* 0x000fc400078ec0ff */
[----:B------:R-:W-:Y:S02]  /*74470*/  LOP3.LUT R27, R27, 0xffff, RZ, 0xc0, !PT ;  /* 0x0000ffff1b1b7812 */ /* 0x000fe400078ec0ff */
[----:B------:R-:W-:Y:S01]  /*74480*/  LOP3.LUT R26, R26, 0xffff, RZ, 0xc0, !PT ;  /* 0x0000ffff1a1a7812 */ /* 0x000fe200078ec0ff */
[----:B------:R-:W1:Y:S01]  /*74490*/  LDS.128 R240, [R18] ;  /* 0x0000000012f07984 */ /* 0x000e620000000c00 */
[----:B------:R-:W-:Y:S02]  /*744a0*/  IMAD.MOV.U32 R24, RZ, RZ, R32 ;  /* 0x000000ffff187224 */ /* 0x000fe400078e0020 */
[----:B------:R-:W-:-:S05]  /*744b0*/  IMAD.MOV.U32 R175, RZ, RZ, R33 ;  /* 0x000000ffffaf7224 */ /* 0x000fca00078e0021 */
[----:B------:R-:W-:Y:S01]  /*744c0*/  STL.64 [R1+0x2e18], R174 ;  /* 0x002e18ae01007387 */ /* 0x000fe20000100a00 */
[----:B--2---:R-:W-:Y:S02]  /*744d0*/  LOP3.LUT R25, R25, 0xffff, RZ, 0xc0, !PT ;  /* 0x0000ffff19197812 */ /* 0x004fe400078ec0ff */
[----:B---3--:R-:W-:Y:S02]  /*744e0*/  PRMT R32, R30, 0x4210, R29 ;  /* 0x000042101e207816 */ /* 0x008fe4000000001d */
[----:B----4-:R-:W-:Y:S02]  /*744f0*/  PRMT R33, R31, 0x4210, R27 ;  /* 0x000042101f217816 */ /* 0x010fe4000000001b */
[----:B------:R-:W-:Y:S02]  /*74500*/  PRMT R34, R250, 0x4210, R26 ;  /* 0x00004210fa227816 */ /* 0x000fe4000000001a */
[----:B------:R-:W-:Y:S01]  /*74510*/  PRMT R35, R251, 0x4210, R25 ;  /* 0x00004210fb237816 */ /* 0x000fe20000000019 */
[----:B------:R-:W-:Y:S06]  /*74520*/  BAR.SYNC.DEFER_BLOCKING 0x0 ;  /* 0x0000000000007b1d */ /* 0x000fec0000010000 */
[----:B------:R-:W2:Y:S04]  /*74530*/  LDL.LU.64 R250, [R1+0x100] ;  /* 0x0001000001fa7983 */ /* 0x000ea80000300a00 */
[----:B------:R3:W-:Y:S02]  /*74540*/  STSM.16.M88.4 [R19], R32 ;  /* 0x0000002013007844 */ /* 0x0007e40000000200 */
[----:B---3--:R-:W3:Y:S02]  /*74550*/  LDC.64 R34, c[0x0][0x228] ;  /* 0x00008a00ff227b82 */ /* 0x008ee40000000a00 */
[----:B0-----:R-:W-:Y:S04]  /*74560*/  STL.64 [R1+0x2d20], R236 ;  /* 0x002d20ec01007387 */ /* 0x001fe80000100a00 */
[----:B------:R-:W-:Y:S04]  /*74570*/  STL.64 [R1+0x2d10], R238 ;  /* 0x002d10ee01007387 */ /* 0x000fe80000100a00 */
[----:B-1----:R-:W-:Y:S04]  /*74580*/  STL.64 [R1+0x2d18], R240 ;  /* 0x002d18f001007387 */ /* 0x002fe80000100a00 */
[----:B------:R-:W-:Y:S01]  /*74590*/  STL.64 [R1+0x2d08], R242 ;  /* 0x002d08f201007387 */ /* 0x000fe20000100a00 */
[----:B---3--:R-:W-:Y:S01]  /*745a0*/  IMAD.MOV.U32 R173, RZ, RZ, R35 ;  /* 0x000000ffffad7224 */ /* 0x008fe200078e0023 */
[----:B------:R-:W-:Y:S01]  /*745b0*/  PRMT R35, R245, 0x5210, R25 ;  /* 0x00005210f5237816 */ /* 0x000fe20000000019 */
[----:B------:R-:W-:Y:S01]  /*745c0*/  IMAD.MOV.U32 R30, RZ, RZ, R34 ;  /* 0x000000ffff1e7224 */ /* 0x000fe200078e0022 */
[----:B------:R-:W-:-:S02]  /*745d0*/  PRMT R34, R244, 0x5210, R26 ;  /* 0x00005210f4227816 */ /* 0x000fc4000000001a */
[----:B------:R-:W-:Y:S04]  /*745e0*/  STL.64 [R1+0x2e38], R172 ;  /* 0x002e38ac01007387 */ /* 0x000fe80000100a00 */
[----:B------:R-:W3:Y:S01]  /*745f0*/  LDL.LU.64 R244, [R1+0xf8] ;  /* 0x0000f80001f47983 */ /* 0x000ee20000300a00 */
[----:B------:R-:W-:Y:S01]  /*74600*/  PRMT R33, R247, 0x5210, R27 ;  /* 0x00005210f7217816 */ /* 0x000fe2000000001b */
[----:B------:R-:W-:Y:S02]  /*74610*/  IMAD.MOV.U32 R27, RZ, RZ, R36 ;  /* 0x000000ffff1b7224 */ /* 0x000fe400078e0024 */
[----:B------:R-:W-:Y:S02]  /*74620*/  IMAD.MOV.U32 R166, RZ, RZ, R37 ;  /* 0x000000ffffa67224 */ /* 0x000fe400078e0025 */
[----:B------:R-:W0:Y:S01]  /*74630*/  LDC.64 R36, c[0x0][0x228] ;  /* 0x00008a00ff247b82 */ /* 0x000e220000000a00 */
[----:B------:R-:W-:-:S07]  /*74640*/  PRMT R32, R246, 0x5210, R29 ;  /* 0x00005210f6207816 */ /* 0x000fce000000001d */
[----:B------:R-:W-:Y:S06]  /*74650*/  BAR.SYNC.DEFER_BLOCKING 0x0 ;  /* 0x0000000000007b1d */ /* 0x000fec0000010000 */
[----:B0-----:R-:W-:Y:S01]  /*74660*/  STL [R1+0x1ffc], R37 ;  /* 0x001ffc2501007387 */ /* 0x001fe20000100800 */
[----:B------:R-:W-:-:S03]  /*74670*/  IMAD.MOV.U32 R26, RZ, RZ, R36 ;  /* 0x000000ffff1a7224 */ /* 0x000fc600078e0024 */
[----:B------:R-:W0:Y:S01]  /*74680*/  LDS.128 R36, [R18] ;  /* 0x0000000012247984 */ /* 0x000e220000000c00 */
[----:B------:R-:W-:Y:S01]  /*74690*/  BAR.SYNC.DEFER_BLOCKING 0x0 ;  /* 0x0000000000007b1d */ /* 0x000fe20000010000 */
[----:B------:R-:W-:-:S05]  /*746a0*/  PRMT R25, R20, 0x7770, RZ ;  /* 0x0000777014197816 */ /* 0x000fca00000000ff */
[----:B------:R-:W-:Y:S02]  /*746b0*/  STSM.16.M88.4 [R19], R32 ;  /* 0x0000002013007844 */ /* 0x000fe40000000200 */
[----:B------:R-:W-:Y:S06]  /*746c0*/  BAR.SYNC.DEFER_BLOCKING 0x0 ;  /* 0x0000000000007b1d */ /* 0x000fec0000010000 */
[----:B------:R1:W-:Y:S02]  /*746d0*/  STL [R1+0x2e48], R18 ;  /* 0x002e481201007387 */ /* 0x0003e40000100800 */
[----:B-1----:R-:W1:Y:S02]  /*746e0*/  LDC.64 R18, c[0x0][0x228] ;  /* 0x00008a00ff127b82 */ /* 0x002e640000000a00 */
[----:B0-----:R0:W-:Y:S04]  /*746f0*/  STL.64 [R1], R36 ;  /* 0x0000002401007387 */ /* 0x0011e80000100a00 */
[----:B------:R4:W-:Y:S04]  /*74700*/  STL.64 [R1+0x8], R38 ;  /* 0x0000082601007387 */ /* 0x0009e80000100a00 */
[----:B0-----:R-:W3:Y:S01]  /*74710*/  LDL.LU.64 R36, [R1+0xf0] ;  /* 0x0000f00001247983 */ /* 0x001ee20000300a00 */
[----:B----4-:R-:W0:Y:S03]  /*74720*/  LDC.64 R38, c[0x0][0x228] ;  /* 0x00008a00ff267b82 */ /* 0x010e260000000a00 */
[----:B------:R-:W4:Y:S04]  /*74730*/  LDL.LU.64 R32, [R1+0xe8] ;  /* 0x0000e80001207983 */ /* 0x000f280000300a00 */
[----:B-1----:R1:W-:Y:S02]  /*74740*/  STL [R1+0x1fd4], R19 ;  /* 0x001fd41301007387 */ /* 0x0023e40000100800 */
[----:B-1----:R-:W-:Y:S01]  /*74750*/  PRMT R19, R20, 0x7771, RZ ;  /* 0x0000777114137816 */ /* 0x002fe200000000ff */
[----:B0-----:R-:W-:Y:S01]  /*74760*/  IMAD.MOV.U32 R171, RZ, RZ, R39 ;  /* 0x000000ffffab7224 */ /* 0x001fe200078e0027 */
[----:B--2---:R0:W-:Y:S01]  /*74770*/  @P3 STG.E.U8 desc[UR60][R250.64], R25 ;  /* 0x00000019fa003986 */ /* 0x0041e2000c10113c */
[----:B------:R-:W-:-:S02]  /*74780*/  ISETP.LT.AND P3, PT, R15, R28, !P5 ;  /* 0x0000001c0f00720c */ /* 0x000fc40006f61270 */
[----:B------:R-:W1:Y:S01]  /*74790*/  LDC.64 R28, c[0x0][0x228] ;  /* 0x00008a00ff1c7b82 */ /* 0x000e620000000a00 */
[----:B0-----:R-:W-:Y:S02]  /*747a0*/  IMAD.MOV.U32 R25, RZ, RZ, R18 ;  /* 0x000000ffff197224 */ /* 0x001fe400078e0012 */
[----:B-1----:R-:W-:Y:S02]  /*747b0*/  IMAD.MOV.U32 R18, RZ, RZ, R29 ;  /* 0x000000ffff127224 */ /* 0x002fe400078e001d */
[----:B------:R-:W-:Y:S02]  /*747c0*/  IMAD.MOV.U32 R35, RZ, RZ, R28 ;  /* 0x000000ffff237224 */ /* 0x000fe400078e001c */
[----:B------:R-:W2:Y:S04]  /*747d0*/  LDL.LU.64 R28, [R1+0xe0] ;  /* 0x0000e000011c7983 */ /* 0x000ea80000300a00 */
[----:B------:R-:W-:Y:S04]  /*747e0*/  STL [R1+0x2e58], R18 ;  /* 0x002e581201007387 */ /* 0x000fe80000100800 */
[----:B------:R-:W-:Y:S04]  /*747f0*/  STL.64 [R1+0x2e50], R170 ;  /* 0x002e50aa01007387 */ /* 0x000fe80000100a00 */
[----:B------:R-:W2:Y:S04]  /*74800*/  LDL.LU.64 R246, [R1+0xd8] ;  /* 0x0000d80001f67983 */ /* 0x000ea80000300a00 */
[----:B---3--:R0:W-:Y:S02]  /*74810*/  @P4 STG.E.U8 desc[UR60][R244.64], R19 ;  /* 0x00000013f4004986 */ /* 0x0081e4000c10113c */
[----:B0-----:R-:W0:Y:S02]  /*74820*/  LDC.64 R18, c[0x0][0x228] ;  /* 0x00008a00ff127b82 */ /* 0x001e240000000a00 */
[----:B0-----:R-:W-:-:S05]  /*74830*/  IMAD.MOV.U32 R167, RZ, RZ, R19 ;  /* 0x000000ffffa77224 */ /* 0x001fca00078e0013 */
[----:B------:R-:W-:Y:S04]  /*74840*/  STL [R1+0x2e60], R167 ;  /* 0x002e60a701007387 */ /* 0x000fe80000100800 */
[----:B------:R-:W3:Y:S01]  /*74850*/  LDL.LU.64 R250, [R1+0xd0] ;  /* 0x0000d00001fa7983 */ /* 0x000ee20000300a00 */
[C---:B------:R-:W-:Y:S01]  /*74860*/  ISETP.LT.AND P6, PT, R17.reuse, R24, !P6 ;  /* 0x000000181100720c */ /* 0x040fe200077c1270 */
[----:B------:R-:W-:Y:S01]  /*74870*/  IMAD.MOV.U32 R24, RZ, RZ, R38 ;  /* 0x000000ffff187224 */ /* 0x000fe200078e0026 */
[----:B------:R-:W-:Y:S01]  /*74880*/  PRMT R19, R20, 0x7772, RZ ;  /* 0x0000777214137816 */ /* 0x000fe200000000ff */
[----:B------:R-:W0:Y:S01]  /*74890*/  LDC.64 R38, c[0x0][0x228] ;  /* 0x00008a00ff267b82 */ /* 0x000e220000000a00 */
[----:B------:R-:W-:Y:S01]  /*748a0*/  IMAD.MOV.U32 R34, RZ, RZ, R18 ;  /* 0x000000ffff227224 */ /* 0x000fe200078e0012 */
[----:B------:R-:W-:Y:S01]  /*748b0*/  ISETP.LT.AND P4, PT, R16, R30, !P5 ;  /* 0x0000001e1000720c */ /* 0x000fe20006f81270 */
[----:B------:R-:W-:Y:S01]  /*748c0*/  IMAD.MOV.U32 R245, RZ, RZ, R249 ;  /* 0x000000fffff57224 */ /* 0x000fe200078e00f9 */
[----:B------:R-:W-:Y:S01]  /*748d0*/  PRMT R20, R20, 0x7773, RZ ;  /* 0x0000777314147816 */ /* 0x000fe200000000ff */
[----:B0-----:R-:W-:Y:S01]  /*748e0*/  IMAD.MOV.U32 R249, RZ, RZ, R38 ;  /* 0x000000fffff97224 */ /* 0x001fe200078e0026 */
[----:B------:R0:W-:Y:S01]  /*748f0*/  @P1 STG.E.U8 desc[UR60][R36.64], R19 ;  /* 0x0000001324001986 */ /* 0x0001e2000c10113c */
[----:B------:R-:W-:Y:S01]  /*74900*/  IMAD.MOV.U32 R31, RZ, RZ, R39 ;  /* 0x000000ffff1f7224 */ /* 0x000fe200078e0027 */
[----:B------:R-:W1:Y:S08]  /*74910*/  LDC R38, c[0x0][0x228] ;  /* 0x00008a00ff267b82 */ /* 0x000e700000000800 */
[----:B0-----:R-:W0:Y:S08]  /*74920*/  LDC.64 R18, c[0x0][0x228] ;  /* 0x00008a00ff127b82 */ /* 0x001e300000000a00 */
[----:B------:R-:W1:Y:S01]  /*74930*/  LDC.64 R36, c[0x0][0x228] ;  /* 0x00008a00ff247b82 */ /* 0x000e620000000a00 */
[----:B------:R-:W-:Y:S01]  /*74940*/  STL.64 [R1+0x3110], R248 ;  /* 0x003110f801007387 */ /* 0x000fe20000100a00 */
[----:B------:R-:W-:-:S03]  /*74950*/  ISETP.LT.AND P1, PT, R17, R27, !P2 ;  /* 0x0000001b1100720c */ /* 0x000fc60005721270 */
[----:B----4-:R4:W-:Y:S01]  /*74960*/  @P6 STG.E.U8 desc[UR60][R32.64], R20 ;  /* 0x0000001420006986 */ /* 0x0109e2000c10113c */
[----:B------:R-:W-:Y:S01]  /*74970*/  ISETP.LT.AND P6, PT, R14, R26, !P5 ;  /* 0x0000001a0e00720c */ /* 0x000fe20006fc1270 */
[----:B0-----:R-:W-:Y:S01]  /*74980*/  IMAD.MOV.U32 R30, RZ, RZ, R19 ;  /* 0x000000ffff1e7224 */ /* 0x001fe200078e0013 */
[C---:B----4-:R-:W-:Y:S01]  /*74990*/  PRMT R20, R4.reuse, 0x7770, RZ ;  /* 0x0000777004147816 */ /* 0x050fe200000000ff */
[----:B------:R-:W4:Y:S01]  /*749a0*/  LDL.LU.64 R32, [R1+0xc8] ;  /* 0x0000c80001207983 */ /* 0x000f220000300a00 */
[----:B------:R-:W-:Y:S01]  /*749b0*/  IMAD.MOV.U32 R240, RZ, RZ, R18 ;  /* 0x000000fffff07224 */ /* 0x000fe200078e0012 */
[----:B------:R-:W-:Y:S02]  /*749c0*/  PRMT R19, R4, 0x7771, RZ ;  /* 0x0000777104137816 */ /* 0x000fe400000000ff */
[----:B------:R-:W4:Y:S01]  /*749d0*/  LDL.LU.64 R26, [R1+0xc0] ;  /* 0x0000c000011a7983 */ /* 0x000f220000300a00 */
[----:B-1----:R-:W-:-:S03]  /*749e0*/  IMAD.MOV.U32 R18, RZ, RZ, R37 ;  /* 0x000000ffff127224 */ /* 0x002fc600078e0025 */
[----:B--2---:R0:W-:Y:S04]  /*749f0*/  @P3 STG.E.U8 desc[UR60][R28.64], R20 ;  /* 0x000000141c003986 */ /* 0x0041e8000c10113c */
[----:B0-----:R-:W2:Y:S04]  /*74a00*/  LDL.LU.64 R28, [R1+0xb8] ;  /* 0x0000b800011c7983 */ /* 0x001ea80000300a00 */
[----:B------:R0:W-:Y:S04]  /*74a10*/  STL [R1+0x2e80], R18 ;  /* 0x002e801201007387 */ /* 0x0001e80000100800 */
[----:B------:R1:W-:Y:S01]  /*74a20*/  @P4 STG.E.U8 desc[UR60][R246.64], R19 ;  /* 0x00000013f6004986 */ /* 0x0003e2000c10113c */
[----:B------:R-:W-:-:S02]  /*74a30*/  PRMT R20, R4, 0x7772, RZ ;  /* 0x0000777204147816 */ /* 0x000fc400000000ff */
[----:B------:R-:W-:Y:S01]  /*74a40*/  ISETP.LT.AND P3, PT, R14, R25, !P2 ;  /* 0x000000190e00720c */ /* 0x000fe20005761270 */
[----:B0-----:R-:W0:Y:S01]  /*74a50*/  LDC R18, c[0x0][0x228] ;  /* 0x00008a00ff127b82 */ /* 0x001e220000000800 */
[----:B-1----:R-:W2:Y:S04]  /*74a60*/  LDL.LU.64 R246, [R1+0xb0] ;  /* 0x0000b00001f67983 */ /* 0x002ea80000300a00 */
[----:B---3--:R1:W-:Y:S04]  /*74a70*/  @P6 STG.E.U8 desc[UR60][R250.64], R20 ;  /* 0x00000014fa006986 */ /* 0x0083e8000c10113c */
[----:B-1----:R-:W3:Y:S01]  /*74a80*/  LDL.LU.64 R250, [R1+0xa8] ;  /* 0x0000a80001fa7983 */ /* 0x002ee20000300a00 */
[----:B------:R-:W-:-:S02]  /*74a90*/  ISETP.LT.AND P4, PT, R16, R35, !P2 ;  /* 0x000000231000720c */ /* 0x000fc40005781270 */
[----:B------:R-:W-:Y:S02]  /*74aa0*/  ISETP.LT.AND P2, PT, R15, R34, !P2 ;  /* 0x000000220f00720c */ /* 0x000fe40005741270 */
[----:B------:R-:W1:Y:S01]  /*74ab0*/  LDC.64 R34, c[0x0][0x228] ;  /* 0x00008a00ff227b82 */ /* 0x000e620000000a00 */
[----:B------:R-:W-:Y:S01]  /*74ac0*/  ISETP.LT.AND P5, PT, R17, R24, !P5 ;  /* 0x000000181100720c */ /* 0x000fe20006fa1270 */
[----:B------:R-:W-:Y:S01]  /*74ad0*/  VIADD R19, R10, 0x5 ;  /* 0x000000050a137836 */ /* 0x000fe20000000000 */
[----:B------:R-:W-:Y:S01]  /*74ae0*/  PRMT R20, R4, 0x7773, RZ ;  /* 0x0000777304147816 */ /* 0x000fe200000000ff */
[----:B------:R-:W-:-:S03]  /*74af0*/  VIADD R4, R10, 0x3 ;  /* 0x000000030a047836 */ /* 0x000fc60000000000 */
[----:B------:R-:W-:Y:S01]  /*74b00*/  ISETP.GE.AND P6, PT, R19, R31, PT ;  /* 0x0000001f1300720c */ /* 0x000fe20003fc6270 */
[----:B------:R-:W0:Y:S01]  /*74b10*/  LDC R24, c[0x0][0x228] ;  /* 0x00008a00ff187b82 */ /* 0x000e220000000800 */
[----:B------:R-:W-:Y:S01]  /*74b20*/  PRMT R19, R21, 0x7770, RZ ;  /* 0x0000777015137816 */ /* 0x000fe200000000ff */
[----:B------:R-:W-:Y:S01]  /*74b30*/  IMAD.MOV.U32 R25, RZ, RZ, R36 ;  /* 0x000000ffff197224 */ /* 0x000fe200078e0024 */
[----:B-1----:R1:W-:Y:S01]  /*74b40*/  STL [R1+0x1500], R34 ;  /* 0x0015002201007387 */ /* 0x0023e20000100800 */
[----:B------:R-:W-:-:S03]  /*74b50*/  IMAD.MOV.U32 R42, RZ, RZ, R35 ;  /* 0x000000ffff2a7224 */ /* 0x000fc600078e0023 */
[----:B------:R-:W3:Y:S04]  /*74b60*/  LDL.LU R39, [R1+0x20] ;  /* 0x0000200001277983 */ /* 0x000ee80000300800 */
[----:B------:R-:W3:Y:S04]  /*74b70*/  LDL.LU.64 R40, [R1+0xa0] ;  /* 0x0000a00001287983 */ /* 0x000ee80000300a00 */
[----:B-1----:R-:W3:Y:S04]  /*74b80*/  LDL.LU.64 R34, [R1+0x98] ;  /* 0x0000980001227983 */ /* 0x002ee80000300a00 */
[----:B------:R-:W3:Y:S04]  /*74b90*/  LDL.LU.64 R36, [R1+0x90] ;  /* 0x0000900001247983 */ /* 0x000ee80000300a00 */
[----:B------:R-:W3:Y:S04]  /*74ba0*/  LDL.LU R244, [R1+0x28] ;  /* 0x0000280001f47983 */ /* 0x000ee80000300800 */
[----:B----4-:R1:W-:Y:S01]  /*74bb0*/  @P5 STG.E.U8 desc[UR60][R32.64], R20 ;  /* 0x0000001420005986 */ /* 0x0103e2000c10113c */
[----:B------:R-:W-:-:S03]  /*74bc0*/  ISETP.GE.AND P5, PT, R4, R30, PT ;  /* 0x0000001e0400720c */ /* 0x000fc60003fa6270 */
[----:B------:R4:W-:Y:S01]  /*74bd0*/  @P2 STG.E.U8 desc[UR60][R26.64], R19 ;  /* 0x000000131a002986 */ /* 0x0009e2000c10113c */
[----:B------:R-:W-:-:S03]  /*74be0*/  PRMT R4, R21, 0x7772, RZ ;  /* 0x0000777215047816 */ /* 0x000fc600000000ff */
[----:B------:R-:W3:Y:S01]  /*74bf0*/  LDL.LU.64 R30, [R1+0x58] ;  /* 0x00005800011e7983 */ /* 0x000ee20000300a00 */
[----:B-1----:R-:W1:Y:S01]  /*74c00*/  LDC R33, c[0x0][0x228] ;  /* 0x00008a00ff217b82 */ /* 0x002e620000000800 */
[C---:B----4-:R-:W-:Y:S02]  /*74c10*/  PRMT R19, R21.reuse, 0x7771, RZ ;  /* 0x0000777115137816 */ /* 0x050fe400000000ff */
[----:B------:R-:W4:Y:S01]  /*74c20*/  LDL.LU.64 R26, [R1+0x50] ;  /* 0x00005000011a7983 */ /* 0x000f220000300a00 */
[----:B------:R-:W-:Y:S02]  /*74c30*/  PRMT R21, R21, 0x7773, RZ ;  /* 0x0000777315157816 */ /* 0x000fe400000000ff */
[----:B------:R-:W-:Y:S02]  /*74c40*/  ISETP.LT.AND P2, PT, R15, R25, !P5 ;  /* 0x000000190f00720c */ /* 0x000fe40006f41270 */
[----:B------:R-:W1:Y:S01]  /*74c50*/  LDC R32, c[0x0][0x228] ;  /* 0x00008a00ff207b82 */ /* 0x000e620000000800 */
[----:B------:R-:W-:-:S07]  /*74c60*/  IMAD.MOV.U32 R167, RZ, RZ, R44 ;  /* 0x000000ffffa77224 */ /* 0x000fce00078e002c */
[----:B------:R-:W1:Y:S01]  /*74c70*/  LDC R20, c[0x0][0x228] ;  /* 0x00008a00ff147b82 */ /* 0x000e620000000800 */
[----:B--2---:R2:W-:Y:S01]  /*74c80*/  @P4 STG.E.U8 desc[UR60][R28.64], R19 ;  /* 0x000000131c004986 */ /* 0x0045e2000c10113c */
[----:B0-----:R-:W-:-:S03]  /*74c90*/  ISETP.LT.AND P4, PT, R14, R24, !P5 ;  /* 0x000000180e00720c */ /* 0x001fc60006f81270 */
[----:B------:R0:W-:Y:S01]  /*74ca0*/  @P3 STG.E.U8 desc[UR60][R246.64], R4 ;  /* 0x00000004f6003986 */ /* 0x0001e2000c10113c */
[----:B------:R-:W-:-:S03]  /*74cb0*/  ISETP.LT.AND P3, PT, R16, R18, !P5 ;  /* 0x000000121000720c */ /* 0x000fc60006f61270 */
[----:B------:R-:W4:Y:S04]  /*74cc0*/  LDL.LU R18, [R1+0x2cb4] ;  /* 0x002cb40001127983 */ /* 0x000f280000300800 */
[----:B--2---:R-:W2:Y:S04]  /*74cd0*/  LDL.LU.64 R28, [R1+0x48] ;  /* 0x00004800011c7983 */ /* 0x004ea80000300a00 */
[----:B------:R-:W2:Y:S04]  /*74ce0*/  LDL.LU.64 R24, [R1+0x40] ;  /* 0x0000400001187983 */ /* 0x000ea80000300a00 */
[----:B0-----:R-:W2:Y:S04]  /*74cf0*/  LDL.LU.64 R246, [R1+0x38] ;  /* 0x0000380001f67983 */ /* 0x001ea80000300a00 */
[----:B---3--:R0:W-:Y:S04]  /*74d00*/  @P1 STG.E.U8 desc[UR60][R250.64], R21 ;  /* 0x00000015fa001986 */ /* 0x0081e8000c10113c */
[----:B0-----:R-:W3:Y:S01]  /*74d10*/  LDL.LU.64 R250, [R1+0x30] ;  /* 0x0000300001fa7983 */ /* 0x001ee20000300a00 */
[----:B------:R-:W-:Y:S01]  /*74d20*/  VIADD R19, R10, 0x4 ;  /* 0x000000040a137836 */ /* 0x000fe20000000000 */
[----:B------:R-:W-:-:S04]  /*74d30*/  PRMT R4, R5, 0x7770, RZ ;  /* 0x0000777005047816 */ /* 0x000fc800000000ff */
[----:B------:R-:W-:Y:S02]  /*74d40*/  ISETP.GE.AND P1, PT, R19, R42, PT ;  /* 0x0000002a1300720c */ /* 0x000fe40003f26270 */
[----:B------:R-:W-:Y:S01]  /*74d50*/  PRMT R19, R5, 0x7771, RZ ;  /* 0x0000777105137816 */ /* 0x000fe200000000ff */
[----:B------:R-:W-:Y:S04]  /*74d60*/  STL.64 [R1+0x2e68], R166 ;  /* 0x002e68a601007387 */ /* 0x000fe80000100a00 */
[----:B------:R0:W-:Y:S01]  /*74d70*/  STL.64 [R1+0x3130], R16 ;  /* 0x0031301001007387 */ /* 0x0001e20000100a00 */
[----:B------:R-:W-:-:S03]  /*74d80*/  ISETP.LT.AND P5, PT, R17, R39, !P5 ;  /* 0x000000271100720c */ /* 0x000fc60006fa1270 */
[----:B------:R0:W-:Y:S01]  /*74d90*/  @P2 STG.E.U8 desc[UR60][R40.64], R4 ;  /* 0x0000000428002986 */ /* 0x0001e2000c10113c */
[----:B------:R-:W-:-:S03]  /*74da0*/  ISETP.LT.AND P2, PT, R15, R38, !P1 ;  /* 0x000000260f00720c */ /* 0x000fc60004f41270 */
[----:B------:R0:W-:Y:S01]  /*74db0*/  @P3 STG.E.U8 desc[UR60][R34.64], R19 ;  /* 0x0000001322003986 */ /* 0x0001e2000c10113c */
[----:B-1----:R-:W-:Y:S02]  /*74dc0*/  ISETP.LT.AND P3, PT, R16, R33, !P1 ;  /* 0x000000211000720c */ /* 0x002fe40004f61270 */
[----:B0-----:R-:W0:Y:S01]  /*74dd0*/  LDC R16, c[0x0][0x248] ;  /* 0x00009200ff107b82 */ /* 0x001e220000000800 */
[C---:B------:R-:W-:Y:S02]  /*74de0*/  PRMT R4, R5.reuse, 0x7772, RZ ;  /* 0x0000777205047816 */ /* 0x040fe400000000ff */
[----:B------:R-:W-:Y:S01]  /*74df0*/  PRMT R5, R5, 0x7773, RZ ;  /* 0x0000777305057816 */ /* 0x000fe200000000ff */
[----:B------:R-:W-:Y:S01]  /*74e00*/  IMAD.MOV.U32 R21, RZ, RZ, R45 ;  /* 0x000000ffff157224 */ /* 0x000fe200078e002d */
[----:B------:R-:W-:Y:S01]  /*74e10*/  PRMT R19, R22, 0x7770, RZ ;  /* 0x0000777016137816 */ /* 0x000fe200000000ff */
[----:B------:R1:W-:Y:S01]  /*74e20*/  @P4 STG.E.U8 desc[UR60][R36.64], R4 ;  /* 0x0000000424004986 */ /* 0x0003e2000c10113c */
[----:B------:R-:W-:-:S02]  /*74e30*/  ISETP.LT.AND P4, PT, R17, R244, !P1 ;  /* 0x000000f41100720c */ /* 0x000fc40004f81270 */
[----:B------:R-:W-:Y:S02]  /*74e40*/  ISETP.LT.AND P1, PT, R14, R32, !P1 ;  /* 0x000000200e00720c */ /* 0x000fe40004f21270 */
[C---:B-1----:R-:W-:Y:S02]  /*74e50*/  PRMT R4, R22.reuse, 0x7771, RZ ;  /* 0x0000777116047816 */ /* 0x042fe400000000ff */
[----:B------:R-:W-:Y:S01]  /*74e60*/  SHF.R.S32.HI R244, RZ, 0x1f, R252 ;  /* 0x0000001ffff47819 */ /* 0x000fe200000114fc */
[----:B------:R1:W-:Y:S01]  /*74e70*/  @P5 STG.E.U8 desc[UR60][R30.64], R5 ;  /* 0x000000051e005986 */ /* 0x0003e2000c10113c */
[----:B------:R-:W-:Y:S02]  /*74e80*/  ISETP.LT.AND P5, PT, R15, R20, !P6 ;  /* 0x000000140f00720c */ /* 0x000fe400077a1270 */
[----:B------:R-:W0:Y:S01]  /*74e90*/  LDC R20, c[0x0][0x248] ;  /* 0x00009200ff147b82 */ /* 0x000e220000000800 */
[----:B----4-:R-:W-:Y:S01]  /*74ea0*/  @P2 STG.E.U8 desc[UR60][R26.64], R19 ;  /* 0x000000131a002986 */ /* 0x010fe2000c10113c */
[----:B-1----:R-:W-:-:S02]  /*74eb0*/  PRMT R5, R22, 0x7772, RZ ;  /* 0x0000777216057816 */ /* 0x002fc400000000ff */
[----:B------:R-:W-:Y:S01]  /*74ec0*/  PRMT R22, R22, 0x7773, RZ ;  /* 0x0000777316167816 */ /* 0x000fe200000000ff */
[----:B------:R-:W-:Y:S01]  /*74ed0*/  STL.64 [R1+0x3128], R14 ;  /* 0x0031280e01007387 */ /* 0x000fe20000100a00 */
[----:B------:R-:W-:Y:S02]  /*74ee0*/  ISETP.GE.AND P2, PT, R18, R21, PT ;  /* 0x000000151200720c */ /* 0x000fe40003f46270 */
[----:B------:R-:W1:Y:S01]  /*74ef0*/  LDC R21, c[0x0][0x248] ;  /* 0x00009200ff157b82 */ /* 0x000e620000000800 */
[----:B--2---:R2:W-:Y:S04]  /*74f00*/  @P3 STG.E.U8 desc[UR60][R28.64], R4 ;  /* 0x000000041c003986 */ /* 0x0045e8000c10113c */
[----:B------:R-:W-:Y:S01]  /*74f10*/  @P1 STG.E.U8 desc[UR60][R24.64], R5 ;  /* 0x0000000518001986 */ /* 0x000fe2000c10113c */
[----:B------:R-:W-:-:S02]  /*74f20*/  IADD3 R242, P1, R252, R9, RZ ;  /* 0x00000009fcf27210 */ /* 0x000fc40007f3e0ff */
[----:B------:R-:W4:Y:S01]  /*74f30*/  LDC R18, c[0x0][0x248] ;  /* 0x00009200ff127b82 */ /* 0x000f220000000800 */
[----:B------:R0:W-:Y:S01]  /*74f40*/  @P4 STG.E.U8 desc[UR60][R246.64], R22 ;  /* 0x00000016f6004986 */ /* 0x0001e2000c10113c */
[----:B--2---:R-:W-:Y:S01]  /*74f50*/  PRMT R4, R6, 0x7770, RZ ;  /* 0x0000777006047816 */ /* 0x004fe200000000ff */
[----:B------:R-:W-:Y:S01]  /*74f60*/  IMAD.X R243, R244, 0x1, R12, P1 ;  /* 0x00000001f4f37824 */ /* 0x000fe200008e060c */
[----:B------:R-:W-:-:S05]  /*74f70*/  IADD3 R238, P3, R252, R8, RZ ;  /* 0x00000008fcee7210 */ /* 0x000fca0007f7e0ff */
[----:B------:R-:W-:Y:S01]  /*74f80*/  IMAD.X R239, R244, 0x1, R3, P3 ;  /* 0x00000001f4ef7824 */ /* 0x000fe200018e0603 */
[----:B0-----:R-:W0:Y:S01]  /*74f90*/  LDC R22, c[0x0][0x248] ;  /* 0x00009200ff167b82 */ /* 0x001e220000000800 */
[----:B---3--:R2:W-:Y:S02]  /*74fa0*/  @P5 STG.E.U8 desc[UR60][R250.64], R4 ;  /* 0x00000004fa005986 */ /* 0x0085e4000c10113c */
[C---:B--2---:R-:W-:Y:S01]  /*74fb0*/  IMAD.IADD R4, R252.reuse, 0x1, R16 ;  /* 0x00000001fc047824 */ /* 0x044fe200078e0210 */
[----:B------:R-:W-:Y:S01]  /*74fc0*/  IADD3 R16, P4, R252, R0, RZ ;  /* 0x00000000fc107210 */ /* 0x000fe20007f9e0ff */
[----:B------:R-:W-:-:S03]  /*74fd0*/  IMAD.MOV.U32 R251, RZ, RZ, R245 ;  /* 0x000000fffffb7224 */ /* 0x000fc600078e00f5 */
[----:B------:R-:W2:Y:S01]  /*74fe0*/  LDC R252, c[0x0][0x248] ;  /* 0x00009200fffc7b82 */ /* 0x000ea20000000800 */
[----:B------:R-:W-:Y:S02]  /*74ff0*/  SHF.R.S32.HI R19, RZ, 0x1f, R4 ;  /* 0x0000001fff137819 */ /* 0x000fe40000011404 */
[----:B------:R-:W-:Y:S01]  /*75000*/  IADD3 R236, P1, R4, R11, RZ ;  /* 0x0000000b04ec7210 */ /* 0x000fe20007f3e0ff */
[----:B------:R-:W-:Y:S01]  /*75010*/  IMAD.X R17, R244, 0x1, R13, P4 ;  /* 0x00000001f4117824 */ /* 0x000fe200020e060d */
[C---:B------:R-:W-:Y:S01]  /*75020*/  IADD3 R14, P3, R4.reuse, R9, RZ ;  /* 0x00000009040e7210 */ /* 0x040fe20007f7e0ff */
[C---:B-1----:R-:W-:Y:S01]  /*75030*/  IMAD.IADD R5, R4.reuse, 0x1, R21 ;  /* 0x0000000104057824 */ /* 0x042fe200078e0215 */
[C---:B------:R-:W-:Y:S01]  /*75040*/  IADD3 R26, P4, R4.reuse, R8, RZ ;  /* 0x00000008041a7210 */ /* 0x040fe20007f9e0ff */
[C---:B------:R-:W-:Y:S01]  /*75050*/  IMAD.X R237, R19.reuse, 0x1, R2, P1 ;  /* 0x0000000113ed7824 */ /* 0x040fe200008e0602 */
[----:B------:R-:W-:Y:S01]  /*75060*/  IADD3 R24, P1, R4, R0, RZ ;  /* 0x0000000004187210 */ /* 0x000fe20007f3e0ff */
[C---:B------:R-:W-:Y:S01]  /*75070*/  IMAD.X R15, R19.reuse, 0x1, R12, P3 ;  /* 0x00000001130f7824 */ /* 0x040fe200018e060c */
[----:B------:R-:W1:Y:S01]  /*75080*/  LDC R21, c[0x0][0x248] ;  /* 0x00009200ff157b82 */ /* 0x000e620000000800 */
[----:B------:R-:W-:-:S02]  /*75090*/  IMAD.X R27, R19, 0x1, R3, P4 ;  /* 0x00000001131b7824 */ /* 0x000fc400020e0603 */
[----:B------:R-:W-:Y:S01]  /*750a0*/  IMAD.X R25, R19, 0x1, R13, P1 ;  /* 0x0000000113197824 */ /* 0x000fe200008e060d */
[----:B------:R-:W-:Y:S02]  /*750b0*/  SHF.R.S32.HI R19, RZ, 0x1f, R5 ;  /* 0x0000001fff137819 */ /* 0x000fe40000011405 */
[C---:B------:R-:W-:Y:S01]  /*750c0*/  IADD3 R248, P1, R5.reuse, R11, RZ ;  /* 0x0000000b05f87210 */ /* 0x040fe20007f3e0ff */
[----:B------:R-:W-:Y:S01]  /*750d0*/  STL.64 [R1+0x1398], R26 ;  /* 0x0013981a01007387 */ /* 0x000fe20000100a00 */
[----:B------:R-:W-:-:S03]  /*750e0*/  IADD3 R28, P3, R5, R9, RZ ;  /* 0x00000009051c7210 */ /* 0x000fc60007f7e0ff */
[----:B------:R3:W-:Y:S01]  /*750f0*/  STL.64 [R1+0x1380], R24 ;  /* 0x0013801801007387 */ /* 0x0007e20000100a00 */
[C---:B------:R-:W-:Y:S02]  /*75100*/  IMAD.X R249, R19.reuse, 0x1, R2, P1 ;  /* 0x0000000113f97824 */ /* 0x040fe400008e0602 */
[----:B------:R-:W-:Y:S02]  /*75110*/  IMAD.X R29, R19, 0x1, R12, P3 ;  /* 0x00000001131d7824 */ /* 0x000fe400018e060c */
[C---:B------:R-:W-:Y:S01]  /*75120*/  IMAD.IADD R4, R5.reuse, 0x1, R20 ;  /* 0x0000000105047824 */ /* 0x040fe200078e0214 */
[C---:B---3--:R-:W-:Y:S02]  /*75130*/  IADD3 R24, P1, R5.reuse, R0, RZ ;  /* 0x0000000005187210 */ /* 0x048fe40007f3e0ff */
[----:B------:R-:W-:Y:S01]  /*75140*/  IADD3 R26, P4, R5, R8, RZ ;  /* 0x00000008051a7210 */ /* 0x000fe20007f9e0ff */
[----:B------:R-:W-:Y:S01]  /*75150*/  STL.64 [R1+0x3118], R248 ;  /* 0x003118f801007387 */ /* 0x000fe20000100a00 */
[----:B------:R-:W-:Y:S01]  /*75160*/  IMAD.MOV.U32 R247, RZ, RZ, R251 ;  /* 0x000000fffff77224 */ /* 0x000fe200078e00fb */
[----:B------:R-:W3:Y:S01]  /*75170*/  LDC R20, c[0x0][0x248] ;  /* 0x00009200ff147b82 */ /* 0x000ee20000000800 */
[C---:B------:R-:W-:Y:S01]  /*75180*/  IMAD.X R25, R19.reuse, 0x1, R13, P1 ;  /* 0x0000000113197824 */ /* 0x040fe200008e060d */
[----:B------:R-:W-:Y:S01]  /*75190*/  STL.64 [R1+0x1370], R28 ;  /* 0x0013701c01007387 */ /* 0x000fe20000100a00 */
[----:B------:R-:W-:Y:S01]  /*751a0*/  IMAD.X R27, R19, 0x1, R3, P4 ;  /* 0x00000001131b7824 */ /* 0x000fe200020e0603 */
[----:B------:R-:W-:-:S02]  /*751b0*/  SHF.R.S32.HI R19, RZ, 0x1f, R4 ;  /* 0x0000001fff137819 */ /* 0x000fc40000011404 */
[----:B------:R4:W-:Y:S01]  /*751c0*/  STL.64 [R1+0x1360], R24 ;  /* 0x0013601801007387 */ /* 0x0009e20000100a00 */
[C---:B------:R-:W-:Y:S02]  /*751d0*/  IADD3 R244, P3, R4.reuse, R9, RZ ;  /* 0x0000000904f47210 */ /* 0x040fe40007f7e0ff */
[----:B----4-:R-:W-:Y:S01]  /*751e0*/  IADD3 R24, P1, R4, R11, RZ ;  /* 0x0000000b04187210 */ /* 0x010fe20007f3e0ff */
[----:B------:R4:W-:Y:S04]  /*751f0*/  STL.64 [R1+0x1368], R26 ;  /* 0x0013681a01007387 */ /* 0x0009e80000100a00 */
[----:B------:R-:W-:-:S05]  /*75200*/  IMAD.X R25, R19, 0x1, R2, P1 ;  /* 0x0000000113197824 */ /* 0x000fca00008e0602 */
[----:B------:R2:W-:Y:S01]  /*75210*/  STL.64 [R1+0x1358], R24 ;  /* 0x0013581801007387 */ /* 0x0005e20000100a00 */
[C---:B----4-:R-:W-:Y:S01]  /*75220*/  IADD3 R26, P4, R4.reuse, R8, RZ ;  /* 0x00000008041a7210 */ /* 0x050fe20007f9e0ff */
[C---:B------:R-:W-:Y:S02]  /*75230*/  IMAD.X R245, R19.reuse, 0x1, R12, P3 ;  /* 0x0000000113f57824 */ /* 0x040fe400018e060c */
[C---:B0-----:R-:W-:Y:S02]  /*75240*/  IMAD.IADD R5, R4.reuse, 0x1, R22 ;  /* 0x0000000104057824 */ /* 0x041fe400078e0216 */
[C---:B------:R-:W-:Y:S01]  /*75250*/  IMAD.X R27, R19.reuse, 0x1, R3, P4 ;  /* 0x00000001131b7824 */ /* 0x040fe200020e0603 */
[----:B--2---:R-:W-:Y:S01]  /*75260*/  IADD3 R24, P1, R4, R0, RZ ;  /* 0x0000000004187210 */ /* 0x004fe20007f3e0ff */
[----:B------:R-:W-:Y:S01]  /*75270*/  STL.64 [R1+0x3120], R244 ;  /* 0x003120f401007387 */ /* 0x000fe20000100a00 */
[----:B------:R-:W0:Y:S03]  /*75280*/  LDC R22, c[0x0][0x248] ;  /* 0x00009200ff167b82 */ /* 0x000e260000000800 */
[----:B------:R-:W-:Y:S01]  /*75290*/  IMAD.X R25, R19, 0x1, R13, P1 ;  /* 0x0000000113197824 */ /* 0x000fe200008e060d */
[----:B------:R-:W-:Y:S01]  /*752a0*/  STL.64 [R1+0x1348], R26 ;  /* 0x0013481a01007387 */ /* 0x000fe20000100a00 */
[----:B------:R-:W-:-:S03]  /*752b0*/  SHF.R.S32.HI R19, RZ, 0x1f, R5 ;  /* 0x0000001fff137819 */ /* 0x000fc60000011405 */
[----:B------:R2:W-:Y:S01]  /*752c0*/  STL.64 [R1+0x1338], R24 ;  /* 0x0013381801007387 */ /* 0x0005e20000100a00 */
[C---:B------:R-:W-:Y:S02]  /*752d0*/  IADD3 R28, P3, R5.reuse, R9, RZ ;  /* 0x00000009051c7210 */ /* 0x040fe40007f7e0ff */
[----:B--2---:R-:W-:-:S05]  /*752e0*/  IADD3 R24, P1, R5, R11, RZ ;  /* 0x0000000b05187210 */ /* 0x004fca0007f3e0ff */
[----:B------:R-:W-:-:S05]  /*752f0*/  IMAD.X R25, R19, 0x1, R2, P1 ;  /* 0x0000000113197824 */ /* 0x000fca00008e0602 */
[----:B------:R2:W-:Y:S01]  /*75300*/  STL.64 [R1+0x1330], R24 ;  /* 0x0013301801007387 */ /* 0x0005e20000100a00 */
[----:B------:R-:W-:Y:S01]  /*75310*/  IMAD.X R29, R19, 0x1, R12, P3 ;  /* 0x00000001131d7824 */ /* 0x000fe200018e060c */
[C---:B------:R-:W-:Y:S01]  /*75320*/  IADD3 R26, P4, R5.reuse, R8, RZ ;  /* 0x00000008051a7210 */ /* 0x040fe20007f9e0ff */
[C---:B------:R-:W-:Y:S02]  /*75330*/  IMAD.IADD R4, R5.reuse, 0x1, R18 ;  /* 0x0000000105047824 */ /* 0x040fe400078e0212 */
[----:B------:R-:W4:Y:S01]  /*75340*/  LDC R18, c[0x0][0x248] ;  /* 0x00009200ff127b82 */ /* 0x000f220000000800 */
[----:B--2---:R-:W-:Y:S01]  /*75350*/  IADD3 R24, P1, R5, R0, RZ ;  /* 0x0000000005187210 */ /* 0x004fe20007f3e0ff */
[----:B------:R-:W-:Y:S04]  /*75360*/  STL.64 [R1+0x1328], R28 ;  /* 0x0013281c01007387 */ /* 0x000fe80000100a00 */
[----:B------:R-:W-:-:S02]  /*75370*/  IMAD.X R25, R19, 0x1, R13, P1 ;  /* 0x0000000113197824 */ /* 0x000fc400008e060d */
[----:B------:R-:W-:Y:S01]  /*75380*/  IMAD.X R27, R19, 0x1, R3, P4 ;  /* 0x00000001131b7824 */ /* 0x000fe200020e0603 */
[----:B------:R-:W-:Y:S02]  /*75390*/  SHF.R.S32.HI R19, RZ, 0x1f, R4 ;  /* 0x0000001fff137819 */ /* 0x000fe40000011404 */
[----:B------:R2:W-:Y:S02]  /*753a0*/  STL.64 [R1+0x1308], R24 ;  /* 0x0013081801007387 */ /* 0x0005e40000100a00 */
[C---:B--2---:R-:W-:Y:S02]  /*753b0*/  IADD3 R24, P1, R4.reuse, R11, RZ ;  /* 0x0000000b04187210 */ /* 0x044fe40007f3e0ff */
[----:B------:R2:W-:Y:S03]  /*753c0*/  STL.64 [R1+0x1320], R26 ;  /* 0x0013201a01007387 */ /* 0x0005e60000100a00 */
[----:B------:R-:W-:Y:S01]  /*753d0*/  IMAD.X R25, R19, 0x1, R2, P1 ;  /* 0x0000000113197824 */ /* 0x000fe200008e0602 */
[----:B------:R-:W-:-:S04]  /*753e0*/  IADD3 R28, P3, R4, R9, RZ ;  /* 0x00000009041c7210 */ /* 0x000fc80007f7e0ff */
[----:B------:R1:W-:Y:S01]  /*753f0*/  STL.64 [R1+0x1300], R24 ;  /* 0x0013001801007387 */ /* 0x0003e20000100a00 */
[C---:B------:R-:W-:Y:S01]  /*75400*/  IMAD.X R29, R19.reuse, 0x1, R12, P3 ;  /* 0x00000001131d7824 */ /* 0x040fe200018e060c */
[C---:B--2---:R-:W-:Y:S01]  /*75410*/  IADD3 R26, P4, R4.reuse, R8, RZ ;  /* 0x00000008041a7210 */ /* 0x044fe20007f9e0ff */
[C---:B------:R-:W-:Y:S01]  /*75420*/  IMAD.IADD R5, R4.reuse, 0x1, R252 ;  /* 0x0000000104057824 */ /* 0x040fe200078e02fc */
[----:B-1----:R-:W-:Y:S02]  /*75430*/  IADD3 R24, P1, R4, R0, RZ ;  /* 0x0000000004187210 */ /* 0x002fe40007f3e0ff */
[----:B------:R-:W-:Y:S01]  /*75440*/  STL.64 [R1+0x12f8], R28 ;  /* 0x0012f81c01007387 */ /* 0x000fe20000100a00 */
[C---:B------:R-:W-:Y:S01]  /*75450*/  IMAD.X R27, R19.reuse, 0x1, R3, P4 ;  /* 0x00000001131b7824 */ /* 0x040fe200020e0603 */
[----:B------:R-:W1:Y:S01]  /*75460*/  LDC R252, c[0x0][0x248] ;  /* 0x00009200fffc7b82 */ /* 0x000e620000000800 */
[----:B------:R-:W-:Y:S01]  /*75470*/  IMAD.X R25, R19, 0x1, R13, P1 ;  /* 0x0000000113197824 */ /* 0x000fe200008e060d */
[----:B------:R-:W-:-:S04]  /*75480*/  SHF.R.S32.HI R19, RZ, 0x1f, R5 ;  /* 0x0000001fff137819 */ /* 0x000fc80000011405 */
[----:B------:R2:W-:Y:S01]  /*75490*/  STL.64 [R1+0x12d8], R24 ;  /* 0x0012d81801007387 */ /* 0x0005e20000100a00 */
[C---:B------:R-:W-:Y:S02]  /*754a0*/  IADD3 R250, P3, R5.reuse, R9, RZ ;  /* 0x0000000905fa7210 */ /* 0x040fe40007f7e0ff */
[----:B--2---:R-:W-:Y:S01]  /*754b0*/  IADD3 R24, P1, R5, R11, RZ ;  /* 0x0000000b05187210 */ /* 0x004fe20007f3e0ff */
[----:B------:R2:W-:Y:S04]  /*754c0*/  STL.64 [R1+0x12f0], R26 ;  /* 0x0012f01a01007387 */ /* 0x0005e80000100a00 */
[----:B------:R-:W-:-:S05]  /*754d0*/  IMAD.X R25, R19, 0x1, R2, P1 ;  /* 0x0000000113197824 */ /* 0x000fca00008e0602 */
[----:B------:R3:W-:Y:S01]  /*754e0*/  STL.64 [R1+0x12d0], R24 ;  /* 0x0012d01801007387 */ /* 0x0007e20000100a00 */
[----:B--2---:R-:W-:Y:S01]  /*754f0*/  IADD3 R26, P4, R5, R8, RZ ;  /* 0x00000008051a7210 */ /* 0x004fe20007f9e0ff */
[----:B------:R-:W-:Y:S01]  /*75500*/  IMAD.X R251, R19, 0x1, R12, P3 ;  /* 0x0000000113fb7824 */ /* 0x000fe200018e060c */
[----:B---3--:R-:W-:-:S03]  /*75510*/  IADD3 R24, P1, R5, R0, RZ ;  /* 0x0000000005187210 */ /* 0x008fc60007f3e0ff */
[----:B------:R-:W-:Y:S02]  /*75520*/  IMAD.X R27, R19, 0x1, R3, P4 ;  /* 0x00000001131b7824 */ /* 0x000fe400020e0603 */
[----:B------:R-:W-:Y:S02]  /*75530*/  IMAD.IADD R4, R5, 0x1, R21 ;  /* 0x0000000105047824 */ /* 0x000fe400078e0215 */
[----:B------:R-:W-:Y:S01]  /*75540*/  IMAD.X R25, R19, 0x1, R13, P1 ;  /* 0x0000000113197824 */ /* 0x000fe200008e060d */
[----:B------:R-:W-:Y:S01]  /*75550*/  STL.64 [R1+0x30e8], R250 ;  /* 0x0030e8fa01007387 */ /* 0x000fe20000100a00 */
[----:B------:R-:W2:Y:S01]  /*75560*/  LDC R21, c[0x0][0x248] ;  /* 0x00009200ff157b82 */ /* 0x000ea20000000800 */
[----:B------:R-:W-:Y:S02]  /*75570*/  SHF.R.S32.HI R19, RZ, 0x1f, R4 ;  /* 0x0000001fff137819 */ /* 0x000fe40000011404 */
[----:B------:R-:W-:Y:S04]  /*75580*/  STL.64 [R1+0x12b8], R24 ;  /* 0x0012b81801007387 */ /* 0x000fe80000100a00 */
[----:B------:R3:W-:Y:S01]  /*75590*/  STL.64 [R1+0x12c0], R26 ;  /* 0x0012c01a01007387 */ /* 0x0007e20000100a00 */
[----:B------:R-:W-:-:S02]  /*755a0*/  IADD3 R246, P3, R4, R9, RZ ;  /* 0x0000000904f67210 */ /* 0x000fc40007f7e0ff */
[----:B---3--:R-:W-:-:S05]  /*755b0*/  IADD3 R26, P1, R4, R11, RZ ;  /* 0x0000000b041a7210 */ /* 0x008fca0007f3e0ff */
[----:B------:R-:W-:-:S05]  /*755c0*/  IMAD.X R27, R19, 0x1, R2, P1 ;  /* 0x00000001131b7824 */ /* 0x000fca00008e0602 */
[----:B------:R3:W-:Y:S01]  /*755d0*/  STL.64 [R1+0x12b0], R26 ;  /* 0x0012b01a01007387 */ /* 0x0007e20000100a00 */
[----:B------:R-:W-:Y:S01]  /*755e0*/  IMAD.MOV.U32 R25, RZ, RZ, R247 ;  /* 0x000000ffff197224 */ /* 0x000fe200078e00f7 */
[C---:B------:R-:W-:Y:S01]  /*755f0*/  IADD3 R28, P4, R4.reuse, R8, RZ ;  /* 0x00000008041c7210 */ /* 0x040fe20007f9e0ff */
[C---:B------:R-:W-:Y:S02]  /*75600*/  IMAD.X R247, R19.reuse, 0x1, R12, P3 ;  /* 0x0000000113f77824 */ /* 0x040fe400018e060c */
[C---:B------:R-:W-:Y:S01]  /*75610*/  IMAD.IADD R5, R4.reuse, 0x1, R20 ;  /* 0x0000000104057824 */ /* 0x040fe200078e0214 */
[----:B---3--:R-:W-:Y:S02]  /*75620*/  IADD3 R26, P1, R4, R0, RZ ;  /* 0x00000000041a7210 */ /* 0x008fe40007f3e0ff */
[----:B------:R-:W-:Y:S01]  /*75630*/  STL.64 [R1+0x30f0], R246 ;  /* 0x0030f0f601007387 */ /* 0x000fe20000100a00 */
[C---:B------:R-:W-:Y:S01]  /*75640*/  IMAD.X R29, R19.reuse, 0x1, R3, P4 ;  /* 0x00000001131d7824 */ /* 0x040fe200020e0603 */
[----:B------:R-:W3:Y:S01]  /*75650*/  LDC R20, c[0x0][0x248] ;  /* 0x00009200ff147b82 */ /* 0x000ee20000000800 */
[----:B------:R-:W-:Y:S01]  /*75660*/  IMAD.X R27, R19, 0x1, R13, P1 ;  /* 0x00000001131b7824 */ /* 0x000fe200008e060d */
[----:B------:R-:W-:-:S04]  /*75670*/  SHF.R.S32.HI R19, RZ, 0x1f, R5 ;  /* 0x0000001fff137819 */ /* 0x000fc80000011405 */
[----:B------:R0:W-:Y:S01]  /*75680*/  STL.64 [R1+0x1290], R26 ;  /* 0x0012901a01007387 */ /* 0x0001e20000100a00 */
[C---:B------:R-:W-:Y:S02]  /*75690*/  IADD3 R30, P3, R5.reuse, R9, RZ ;  /* 0x00000009051e7210 */ /* 0x040fe40007f7e0ff */
[----:B0-----:R-:W-:Y:S01]  /*756a0*/  IADD3 R26, P1, R5, R11, RZ ;  /* 0x0000000b051a7210 */ /* 0x001fe20007f3e0ff */
[----:B------:R0:W-:Y:S04]  /*756b0*/  STL.64 [R1+0x12a0], R28 ;  /* 0x0012a01c01007387 */ /* 0x0001e80000100a00 */
[----:B------:R-:W-:-:S05]  /*756c0*/  IMAD.X R27, R19, 0x1, R2, P1 ;  /* 0x00000001131b7824 */ /* 0x000fca00008e0602 */
[----:B------:R4:W-:Y:S01]  /*756d0*/  STL.64 [R1+0x1270], R26 ;  /* 0x0012701a01007387 */ /* 0x0009e20000100a00 */
[----:B------:R-:W-:Y:S01]  /*756e0*/  IMAD.X R31, R19, 0x1, R12, P3 ;  /* 0x00000001131f7824 */ /* 0x000fe200018e060c */
[C---:B0-----:R-:W-:Y:S01]  /*756f0*/  IADD3 R28, P4, R5.reuse, R8, RZ ;  /* 0x00000008051c7210 */ /* 0x041fe20007f9e0ff */
[C---:B------:R-:W-:Y:S01]  /*75700*/  IMAD.IADD R4, R5.reuse, 0x1, R22 ;  /* 0x0000000105047824 */ /* 0x040fe200078e0216 */
[----:B----4-:R-:W-:Y:S02]  /*75710*/  IADD3 R26, P1, R5, R0, RZ ;  /* 0x00000000051a7210 */ /* 0x010fe40007f3e0ff */
[----:B------:R-:W-:Y:S01]  /*75720*/  STL.64 [R1+0x1288], R30 ;  /* 0x0012881e01007387 */ /* 0x000fe20000100a00 */
[C---:B------:R-:W-:Y:S01]  /*75730*/  IMAD.X R29, R19.reuse, 0x1, R3, P4 ;  /* 0x00000001131d7824 */ /* 0x040fe200020e0603 */
[----:B------:R-:W0:Y:S01]  /*75740*/  LDC R22, c[0x0][0x248] ;  /* 0x00009200ff167b82 */ /* 0x000e220000000800 */
[----:B------:R-:W-:Y:S01]  /*75750*/  IMAD.X R27, R19, 0x1, R13, P1 ;  /* 0x00000001131b7824 */ /* 0x000fe200008e060d */
[----:B------:R-:W-:-:S04]  /*75760*/  SHF.R.S32.HI R19, RZ, 0x1f, R4 ;  /* 0x0000001fff137819 */ /* 0x000fc80000011404 */
[----:B------:R4:W-:Y:S02]  /*75770*/  STL.64 [R1+0x1268], R26 ;  /* 0x0012681a01007387 */ /* 0x0009e40000100a00 */
[C---:B----4-:R-:W-:Y:S02]  /*75780*/  IADD3 R26, P1, R4.reuse, R11, RZ ;  /* 0x0000000b041a7210 */ /* 0x050fe40007f3e0ff */
[----:B------:R4:W-:Y:S03]  /*75790*/  STL.64 [R1+0x1280], R28 ;  /* 0x0012801c01007387 */ /* 0x0009e60000100a00 */
[----:B------:R-:W-:Y:S01]  /*757a0*/  IMAD.X R27, R19, 0x1, R2, P1 ;  /* 0x00000001131b7824 */ /* 0x000fe200008e0602 */
[----:B------:R-:W-:-:S04]  /*757b0*/  IADD3 R30, P3, R4, R9, RZ ;  /* 0x00000009041e7210 */ /* 0x000fc80007f7e0ff */
[----:B------:R1:W-:Y:S01]  /*757c0*/  STL.64 [R1+0x1260], R26 ;  /* 0x0012601a01007387 */ /* 0x0003e20000100a00 */
[C---:B----4-:R-:W-:Y:S01]  /*757d0*/  IADD3 R28, P4, R4.reuse, R8, RZ ;  /* 0x00000008041c7210 */ /* 0x050fe20007f9e0ff */
[----:B------:R-:W-:Y:S01]  /*757e0*/  IMAD.X R31, R19, 0x1, R12, P3 ;  /* 0x00000001131f7824 */ /* 0x000fe200018e060c */
[----:B-1----:R-:W-:-:S03]  /*757f0*/  IADD3 R26, P1, R4, R0, RZ ;  /* 0x00000000041a7210 */ /* 0x002fc60007f3e0ff */
[C---:B------:R-:W-:Y:S02]  /*75800*/  IMAD.X R29, R19.reuse, 0x1, R3, P4 ;  /* 0x00000001131d7824 */ /* 0x040fe400020e0603 */
[----:B------:R-:W-:Y:S02]  /*75810*/  IMAD.X R27, R19, 0x1, R13, P1 ;  /* 0x00000001131b7824 */ /* 0x000fe400008e060d */
[----:B------:R-:W-:Y:S02]  /*75820*/  IMAD.IADD R5, R4, 0x1, R18 ;  /* 0x0000000104057824 */ /* 0x000fe400078e0212 */
[----:B------:R-:W1:Y:S01]  /*75830*/  LDC R18, c[0x0][0x248] ;  /* 0x00009200ff127b82 */ /* 0x000e620000000800 */
[----:B------:R-:W-:Y:S02]  /*75840*/  STL.64 [R1+0x1238], R26 ;  /* 0x0012381a01007387 */ /* 0x000fe40000100a00 */
[----:B------:R-:W-:Y:S02]  /*75850*/  SHF.R.S32.HI R19, RZ, 0x1f, R5 ;  /* 0x0000001fff137819 */ /* 0x000fe40000011405 */
[----:B------:R-:W-:Y:S04]  /*75860*/  STL.64 [R1+0x1258], R30 ;  /* 0x0012581e01007387 */ /* 0x000fe80000100a00 */
[----:B------:R4:W-:Y:S01]  /*75870*/  STL.64 [R1+0x1250], R28 ;  /* 0x0012501c01007387 */ /* 0x0009e20000100a00 */
[----:B------:R-:W-:-:S02]  /*75880*/  IADD3 R24, P3, R5, R9, RZ ;  /* 0x0000000905187210 */ /* 0x000fc40007f7e0ff */
[----:B----4-:R-:W-:-:S05]  /*75890*/  IADD3 R28, P1, R5, R11, RZ ;  /* 0x0000000b051c7210 */ /* 0x010fca0007f3e0ff */
[----:B------:R-:W-:Y:S01]  /*758a0*/  IMAD.X R29, R19, 0x1, R2, P1 ;  /* 0x00000001131d7824 */ /* 0x000fe200008e0602 */
[----:B------:R-:W-:Y:S01]  /*758b0*/  IADD3 R30, P4, R5, R8, RZ ;  /* 0x00000008051e7210 */ /* 0x000fe20007f9e0ff */
[----:B------:R-:W-:Y:S02]  /*758c0*/  IMAD.MOV.U32 R27, RZ, RZ, R25 ;  /* 0x000000ffff1b7224 */ /* 0x000fe400078e0019 */
[----:B------:R-:W-:Y:S01]  /*758d0*/  IMAD.X R25, R19, 0x1, R12, P3 ;  /* 0x0000000113197824 */ /* 0x000fe200018e060c */
[----:B------:R4:W-:Y:S01]  /*758e0*/  STL.64 [R1+0x1230], R28 ;  /* 0x0012301c01007387 */ /* 0x0009e20000100a00 */
[----:B------:R-:W-:Y:S02]  /*758f0*/  IMAD.IADD R4, R5, 0x1, R252 ;  /* 0x0000000105047824 */ /* 0x000fe400078e02fc */
[----:B------:R-:W-:Y:S01]  /*75900*/  IMAD.X R31, R19, 0x1, R3, P4 ;  /* 0x00000001131f7824 */ /* 0x000fe200020e0603 */
[----:B------:R2:W-:Y:S01]  /*75910*/  STL.64 [R1+0x30d0], R24 ;  /* 0x0030d01801007387 */ /* 0x0005e20000100a00 */
[----:B------:R-:W-:Y:S01]  /*75920*/  IMAD.MOV.U32 R33, RZ, RZ, R27 ;  /* 0x000000ffff217224 */ /* 0x000fe200078e001b */
[----:B------:R-:W1:Y:S01]  /*75930*/  LDC R252, c[0x0][0x248] ;  /* 0x00009200fffc7b82 */ /* 0x000e620000000800 */
[----:B----4-:R-:W-:-:S05]  /*75940*/  IADD3 R28, P1, R5, R0, RZ ;  /* 0x00000000051c7210 */ /* 0x010fca0007f3e0ff */
[----:B------:R-:W-:Y:S01]  /*75950*/  IMAD.X R29, R19, 0x1, R13, P1 ;  /* 0x00000001131d7824 */ /* 0x000fe200008e060d */
[----:B------:R-:W-:Y:S02]  /*75960*/  SHF.R.S32.HI R19, RZ, 0x1f, R4 ;  /* 0x0000001fff137819 */ /* 0x000fe40000011404 */
[C---:B--2---:R-:W-:Y:S01]  /*75970*/  IADD3 R24, P1, R4.reuse, R11, RZ ;  /* 0x0000000b04187210 */ /* 0x044fe20007f3e0ff */
[----:B------:R2:W-:Y:S04]  /*75980*/  STL.64 [R1+0x1220], R30 ;  /* 0x0012201e01007387 */ /* 0x0005e80000100a00 */
[----:B------:R-:W-:Y:S01]  /*75990*/  IMAD.X R25, R19, 0x1, R2, P1 ;  /* 0x0000000113197824 */ /* 0x000fe200008e0602 */
[----:B------:R4:W-:Y:S04]  /*759a0*/  STL.64 [R1+0x1218], R28 ;  /* 0x0012181c01007387 */ /* 0x0009e80000100a00 */
[----:B------:R3:W-:Y:S01]  /*759b0*/  STL.64 [R1+0x1210], R24 ;  /* 0x0012101801007387 */ /* 0x0007e20000100a00 */
[C---:B------:R-:W-:Y:S01]  /*759c0*/  IMAD.IADD R5, R4.reuse, 0x1, R21 ;  /* 0x0000000104057824 */ /* 0x040fe200078e0215 */
[C---:B--2---:R-:W-:Y:S01]  /*759d0*/  IADD3 R30, P4, R4.reuse, R8, RZ ;  /* 0x00000008041e7210 */ /* 0x044fe20007f9e0ff */
[----:B------:R-:W2:Y:S01]  /*759e0*/  LDC R21, c[0x0][0x248] ;  /* 0x00009200ff157b82 */ /* 0x000ea20000000800 */
[----:B----4-:R-:W-:-:S02]  /*759f0*/  IADD3 R28, P3, R4, R9, RZ ;  /* 0x00000009041c7210 */ /* 0x010fc40007f7e0ff */
[----:B---3--:R-:W-:-:S03]  /*75a00*/  IADD3 R24, P1, R4, R0, RZ ;  /* 0x0000000004187210 */ /* 0x008fc60007f3e0ff */
[C---:B------:R-:W-:Y:S02]  /*75a10*/  IMAD.X R29, R19.reuse, 0x1, R12, P3 ;  /* 0x00000001131d7824 */ /* 0x040fe400018e060c */
[----:B------:R-:W-:-:S03]  /*75a20*/  IMAD.X R25, R19, 0x1, R13, P1 ;  /* 0x0000000113197824 */ /* 0x000fc600008e060d */
[----:B------:R-:W-:Y:S01]  /*75a30*/  STL.64 [R1+0x30f8], R28 ;  /* 0x0030f81c01007387 */ /* 0x000fe20000100a00 */
[----:B------:R-:W-:Y:S01]  /*75a40*/  IMAD.X R31, R19, 0x1, R3, P4 ;  /* 0x00000001131f7824 */ /* 0x000fe200020e0603 */
[----:B------:R-:W-:Y:S02]  /*75a50*/  SHF.R.S32.HI R19, RZ, 0x1f, R5 ;  /* 0x0000001fff137819 */ /* 0x000fe40000011405 */
[----:B------:R3:W-:Y:S04]  /*75a60*/  STL.64 [R1+0x11f0], R24 ;  /* 0x0011f01801007387 */ /* 0x0007e80000100a00 */
[----:B------:R4:W-:Y:S01]  /*75a70*/  STL.64 [R1+0x1200], R30 ;  /* 0x0012001e01007387 */ /* 0x0009e20000100a00 */
[----:B---3--:R-:W-:-:S05]  /*75a80*/  IADD3 R24, P1, R5, R11, RZ ;  /* 0x0000000b05187210 */ /* 0x008fca0007f3e0ff */
[----:B------:R-:W-:Y:S01]  /*75a90*/  IMAD.X R25, R19, 0x1, R2, P1 ;  /* 0x0000000113197824 */ /* 0x000fe200008e0602 */
[C---:B----4-:R-:W-:Y:S02]  /*75aa0*/  IADD3 R30, P3, R5.reuse, R9, RZ ;  /* 0x00000009051e7210 */ /* 0x050fe40007f7e0ff */
[----:B------:R-:W-:Y:S02]  /*75ab0*/  IADD3 R28, P4, R5, R8, RZ ;  /* 0x00000008051c7210 */ /* 0x000fe40007f9e0ff */
[----:B------:R3:W-:Y:S01]  /*75ac0*/  STL.64 [R1+0x11e8], R24 ;  /* 0x0011e81801007387 */ /* 0x0007e20000100a00 */
[C---:B------:R-:W-:Y:S02]  /*75ad0*/  IMAD.X R31, R19.reuse, 0x1, R12, P3 ;  /* 0x00000001131f7824 */ /* 0x040fe400018e060c */
[----:B------:R-:W-:Y:S02]  /*75ae0*/  IMAD.X R29, R19, 0x1, R3, P4 ;  /* 0x00000001131d7824 */ /* 0x000fe400020e0603 */
[C---:B------:R-:W-:Y:S01]  /*75af0*/  IMAD.IADD R4, R5.reuse, 0x1, R20 ;  /* 0x0000000105047824 */ /* 0x040fe200078e0214 */
[----:B---3--:R-:W-:Y:S01]  /*75b00*/  IADD3 R24, P1, R5, R0, RZ ;  /* 0x0000000005187210 */ /* 0x008fe20007f3e0ff */
[----:B------:R-:W-:Y:S01]  /*75b10*/  STL.64 [R1+0x11e0], R30 ;  /* 0x0011e01e01007387 */ /* 0x000fe20000100a00 */
[----:B------:R-:W3:Y:S03]  /*75b20*/  LDC R20, c[0x0][0x248] ;  /* 0x00009200ff147b82 */ /* 0x000ee60000000800 */
[----:B------:R-:W-:Y:S01]  /*75b30*/  IMAD.X R25, R19, 0x1, R13, P1 ;  /* 0x0000000113197824 */ /* 0x000fe200008e060d */
[----:B------:R-:W-:Y:S01]  /*75b40*/  STL.64 [R1+0x11d8], R28 ;  /* 0x0011d81c01007387 */ /* 0x000fe20000100a00 */
[----:B------:R-:W-:-:S03]  /*75b50*/  SHF.R.S32.HI R19, RZ, 0x1f, R4 ;  /* 0x0000001fff137819 */ /* 0x000fc60000011404 */
[----:B------:R4:W-:Y:S02]  /*75b60*/  STL.64 [R1+0x11c8], R24 ;  /* 0x0011c81801007387 */ /* 0x0009e40000100a00 */
[----:B----4-:R-:W-:-:S05]  /*75b70*/  IADD3 R24, P1, R4, R11, RZ ;  /* 0x0000000b04187210 */ /* 0x010fca0007f3e0ff */
[----:B------:R-:W-:Y:S01]  /*75b80*/  IMAD.X R25, R19, 0x1, R2, P1 ;  /* 0x0000000113197824 */ /* 0x000fe200008e0602 */
[----:B------:R-:W-:-:S04]  /*75b90*/  IADD3 R28, P3, R4, R9, RZ ;  /* 0x00000009041c7210 */ /* 0x000fc80007f7e0ff */
[----:B------:R4:W-:Y:S01]  /*75ba0*/  STL.64 [R1+0x11c0], R24 ;  /* 0x0011c01801007387 */ /* 0x0009e20000100a00 */
[C---:B------:R-:W-:Y:S01]  /*75bb0*/  IMAD.X R29, R19.reuse, 0x1, R12, P3 ;  /* 0x00000001131d7824 */ /* 0x040fe200018e060c */
[C---:B------:R-:W-:Y:S01]  /*75bc0*/  IADD3 R26, P4, R4.reuse, R8, RZ ;  /* 0x00000008041a7210 */ /* 0x040fe20007f9e0ff */
[C---:B0-----:R-:W-:Y:S02]  /*75bd0*/  IMAD.IADD R5, R4.reuse, 0x1, R22 ;  /* 0x0000000104057824 */ /* 0x041fe400078e0216 */
[----:B------:R-:W0:Y:S01]  /*75be0*/  LDC R22, c[0x0][0x248] ;  /* 0x00009200ff167b82 */ /* 0x000e220000000800 */
[----:B----4-:R-:W-:Y:S01]  /*75bf0*/  IADD3 R24, P1, R4, R0, RZ ;  /* 0x0000000004187210 */ /* 0x010fe20007f3e0ff */
[----:B------:R-:W-:Y:S04]  /*75c00*/  STL.64 [R1+0x11b8], R28 ;  /* 0x0011b81c01007387 */ /* 0x000fe80000100a00 */
[----:B------:R-:W-:-:S02]  /*75c10*/  IMAD.X R25, R19, 0x1, R13, P1 ;  /* 0x0000000113197824 */ /* 0x000fc400008e060d */
[----:B------:R-:W-:Y:S01]  /*75c20*/  IMAD.X R27, R19, 0x1, R3, P4 ;  /* 0x00000001131b7824 */ /* 0x000fe200020e0603 */
[----:B------:R-:W-:Y:S02]  /*75c30*/  SHF.R.S32.HI R19, RZ, 0x1f, R5 ;  /* 0x0000001fff137819 */ /* 0x000fe40000011405 */
[----:B------:R4:W-:Y:S02]  /*75c40*/  STL.64 [R1+0x1198], R24 ;  /* 0x0011981801007387 */ /* 0x0009e40000100a00 */
[----:B----4-:R-:W-:Y:S02]  /*75c50*/  IADD3 R24, P1, R5, R11, RZ ;  /* 0x0000000b05187210 */ /* 0x010fe40007f3e0ff */
[----:B------:R4:W-:Y:S03]  /*75c60*/  STL.64 [R1+0x11b0], R26 ;  /* 0x0011b01a01007387 */ /* 0x0009e60000100a00 */
[----:B------:R-:W-:-:S05]  /*75c70*/  IMAD.X R25, R19, 0x1, R2, P1 ;  /* 0x0000000113197824 */ /* 0x000fca00008e0602 */
[----:B------:R2:W-:Y:S01]  /*75c80*/  STL.64 [R1+0x1190], R24 ;  /* 0x0011901801007387 */ /* 0x0005e20000100a00 */
[C---:B----4-:R-:W-:Y:S01]  /*75c90*/  IADD3 R26, P3, R5.reuse, R9, RZ ;  /* 0x00000009051a7210 */ /* 0x050fe20007f7e0ff */
[C---:B-1----:R-:W-:Y:S01]  /*75ca0*/  IMAD.IADD R4, R5.reuse, 0x1, R18 ;  /* 0x0000000105047824 */ /* 0x042fe200078e0212 */
[----:B------:R-:W-:Y:S01]  /*75cb0*/  IADD3 R28, P4, R5, R8, RZ ;  /* 0x00000008051c7210 */ /* 0x000fe20007f9e0ff */
[----:B------:R-:W-:Y:S01]  /*75cc0*/  IMAD.MOV.U32 R37, RZ, RZ, R33 ;  /* 0x000000ffff257224 */ /* 0x000fe200078e0021 */
[----:B------:R-:W1:Y:S01]  /*75cd0*/  LDC R18, c[0x0][0x248] ;  /* 0x00009200ff127b82 */ /* 0x000e620000000800 */
[----:B------:R-:W-:Y:S01]  /*75ce0*/  IMAD.X R27, R19, 0x1, R12, P3 ;  /* 0x00000001131b7824 */ /* 0x000fe200018e060c */
[----:B--2---:R-:W-:-:S04]  /*75cf0*/  IADD3 R24, P1, R5, R0, RZ ;  /* 0x0000000005187210 */ /* 0x004fc80007f3e0ff */
[----:B------:R-:W-:Y:S01]  /*75d00*/  STL.64 [R1+0x30b0], R26 ;  /* 0x0030b01a01007387 */ /* 0x000fe20000100a00 */
[C---:B------:R-:W-:Y:S02]  /*75d10*/  IMAD.X R25, R19.reuse, 0x1, R13, P1 ;  /* 0x0000000113197824 */ /* 0x040fe400008e060d */
[----:B------:R-:W-:Y:S01]  /*75d20*/  IMAD.X R29, R19, 0x1, R3, P4 ;  /* 0x00000001131d7824 */ /* 0x000fe200020e0603 */
[----:B------:R-:W-:Y:S02]  /*75d30*/  SHF.R.S32.HI R19, RZ, 0x1f, R4 ;  /* 0x0000001fff137819 */ /* 0x000fe40000011404 */
[----:B------:R2:W-:Y:S01]  /*75d40*/  STL.64 [R1+0x1178], R24 ;  /* 0x0011781801007387 */ /* 0x0005e20000100a00 */
[C---:B------:R-:W-:Y:S02]  /*75d50*/  IADD3 R30, P3, R4.reuse, R9, RZ ;  /* 0x00000009041e7210 */ /* 0x040fe40007f7e0ff */
[C---:B--2---:R-:W-:Y:S01]  /*75d60*/  IADD3 R24, P1, R4.reuse, R11, RZ ;  /* 0x0000000b04187210 */ /* 0x044fe20007f3e0ff */
[----:B------:R-:W-:Y:S04]  /*75d70*/  STL.64 [R1+0x1180], R28 ;  /* 0x0011801c01007387 */ /* 0x000fe80000100a00 */
[----:B------:R-:W-:Y:S01]  /*75d80*/  IMAD.X R25, R19, 0x1, R2, P1 ;  /* 0x0000000113197824 */ /* 0x000fe200008e0602 */
[----:B------:R-:W-:-:S04]  /*75d90*/  IADD3 R26, P4, R4, R8, RZ ;  /* 0x00000008041a7210 */ /* 0x000fc80007f9e0ff */
[----:B------:R2:W-:Y:S01]  /*75da0*/  STL.64 [R1+0x1170], R24 ;  /* 0x0011701801007387 */ /* 0x0005e20000100a00 */
[C---:B------:R-:W-:Y:S02]  /*75db0*/  IMAD.X R31, R19.reuse, 0x1, R12, P3 ;  /* 0x00000001131f7824 */ /* 0x040fe400018e060c */
[C---:B------:R-:W-:Y:S02]  /*75dc0*/  IMAD.X R27, R19.reuse, 0x1, R3, P4 ;  /* 0x00000001131b7824 */ /* 0x040fe400020e0603 */
[C---:B------:R-:W-:Y:S01]  /*75dd0*/  IMAD.IADD R5, R4.reuse, 0x1, R252 ;  /* 0x0000000104057824 */ /* 0x040fe200078e02fc */
[----:B--2---:R-:W-:Y:S01]  /*75de0*/  IADD3 R24, P1, R4, R0, RZ ;  /* 0x0000000004187210 */ /* 0x004fe20007f3e0ff */
[----:B------:R-:W-:Y:S01]  /*75df0*/  STL.64 [R1+0x30b8], R30 ;  /* 0x0030b81e01007387 */ /* 0x000fe20000100a00 */
[----:B------:R-:W2:Y:S03]  /*75e00*/  LDC R252, c[0x0][0x248] ;  /* 0x00009200fffc7b82 */ /* 0x000ea60000000800 */
[----:B------:R-:W-:Y:S01]  /*75e10*/  IMAD.X R25, R19, 0x1, R13, P1 ;  /* 0x0000000113197824 */ /* 0x000fe200008e060d */
[----:B------:R-:W-:Y:S01]  /*75e20*/  STL.64 [R1+0x1160], R26 ;  /* 0x0011601a01007387 */ /* 0x000fe20000100a00 */
[----:B------:R-:W-:-:S03]  /*75e30*/  SHF.R.S32.HI R19, RZ, 0x1f, R5 ;  /* 0x0000001fff137819 */ /* 0x000fc60000011405 */
[----:B------:R4:W-:Y:S01]  /*75e40*/  STL.64 [R1+0x1150], R24 ;  /* 0x0011501801007387 */ /* 0x0009e20000100a00 */
[C---:B------:R-:W-:Y:S02]  /*75e50*/  IADD3 R28, P3, R5.reuse, R9, RZ ;  /* 0x00000009051c7210 */ /* 0x040fe40007f7e0ff */
[----:B----4-:R-:W-:-:S05]  /*75e60*/  IADD3 R24, P1, R5, R11, RZ ;  /* 0x0000000b05187210 */ /* 0x010fca0007f3e0ff */
[----:B------:R-:W-:-:S05]  /*75e70*/  IMAD.X R25, R19, 0x1, R2, P1 ;  /* 0x0000000113197824 */ /* 0x000fca00008e0602 */
[----:B------:R4:W-:Y:S01]  /*75e80*/  STL.64 [R1+0x1128], R24 ;  /* 0x0011281801007387 */ /* 0x0009e20000100a00 */
[----:B------:R-:W-:Y:S01]  /*75e90*/  IMAD.X R29, R19, 0x1, R12, P3 ;  /* 0x00000001131d7824 */ /* 0x000fe200018e060c */
[C---:B------:R-:W-:Y:S01]  /*75ea0*/  IADD3 R26, P4, R5.reuse, R8, RZ ;  /* 0x00000008051a7210 */ /* 0x040fe20007f9e0ff */
[C---:B------:R-:W-:Y:S02]  /*75eb0*/  IMAD.IADD R4, R5.reuse, 0x1, R21 ;  /* 0x0000000105047824 */ /* 0x040fe400078e0215 */
[----:B------:R-:W-:Y:S01]  /*75ec0*/  IMAD.MOV.U32 R35, RZ, RZ, R37 ;  /* 0x000000ffff237224 */ /* 0x000fe200078e0025 */
[----:B----4-:R-:W-:Y:S01]  /*75ed0*/  IADD3 R24, P1, R5, R0, RZ ;  /* 0x0000000005187210 */ /* 0x010fe20007f3e0ff */
[----:B------:R-:W-:Y:S01]  /*75ee0*/  STL.64 [R1+0x1148], R28 ;  /* 0x0011481c01007387 */ /* 0x000fe20000100a00 */
[C---:B------:R-:W-:Y:S01]  /*75ef0*/  IMAD.X R27, R19.reuse, 0x1, R3, P4 ;  /* 0x00000001131b7824 */ /* 0x040fe200020e0603 */
[----:B------:R-:W4:Y:S02]  /*75f00*/  LDC R21, c[0x0][0x248] ;  /* 0x00009200ff157b82 */ /* 0x000f240000000800 */
[----:B------:R-:W-:Y:S01]  /*75f10*/  IMAD.X R25, R19, 0x1, R13, P1 ;  /* 0x0000000113197824 */ /* 0x000fe200008e060d */
[----:B------:R-:W-:-:S04]  /*75f20*/  SHF.R.S32.HI R19, RZ, 0x1f, R4 ;  /* 0x0000001fff137819 */ /* 0x000fc80000011404 */
[----:B------:R3:W-:Y:S02]  /*75f30*/  STL.64 [R1+0x1120], R24 ;  /* 0x0011201801007387 */ /* 0x0007e40000100a00 */
[C---:B---3--:R-:W-:Y:S02]  /*75f40*/  IADD3 R24, P1, R4.reuse, R11, RZ ;  /* 0x0000000b04187210 */ /* 0x048fe40007f3e0ff */
[----:B------:R3:W-:Y:S03]  /*75f50*/  STL.64 [R1+0x1140], R26 ;  /* 0x0011401a01007387 */ /* 0x0007e60000100a00 */
[----:B------:R-:W-:Y:S01]  /*75f60*/  IMAD.X R25, R19, 0x1, R2, P1 ;  /* 0x0000000113197824 */ /* 0x000fe200008e0602 */
[----:B------:R-:W-:-:S04]  /*75f70*/  IADD3 R28, P3, R4, R9, RZ ;  /* 0x00000009041c7210 */ /* 0x000fc80007f7e0ff */
[----:B------:R0:W-:Y:S01]  /*75f80*/  STL.64 [R1+0x1118], R24 ;  /* 0x0011181801007387 */ /* 0x0001e20000100a00 */
[C---:B------:R-:W-:Y:S01]  /*75f90*/  IMAD.X R29, R19.reuse, 0x1, R12, P3 ;  /* 0x00000001131d7824 */ /* 0x040fe200018e060c */
[C---:B---3--:R-:W-:Y:S01]  /*75fa0*/  IADD3 R26, P4, R4.reuse, R8, RZ ;  /* 0x00000008041a7210 */ /* 0x048fe20007f9e0ff */
[C---:B------:R-:W-:Y:S01]  /*75fb0*/  IMAD.IADD R5, R4.reuse, 0x1, R20 ;  /* 0x0000000104057824 */ /* 0x040fe200078e0214 */
[----:B0-----:R-:W-:Y:S02]  /*75fc0*/  IADD3 R24, P1, R4, R0, RZ ;  /* 0x0000000004187210 */ /* 0x001fe40007f3e0ff */
[----:B------:R-:W-:Y:S01]  /*75fd0*/  STL.64 [R1+0x1110], R28 ;  /* 0x0011101c01007387 */ /* 0x000fe20000100a00 */
[C---:B------:R-:W-:Y:S01]  /*75fe0*/  IMAD.X R27, R19.reuse, 0x1, R3, P4 ;  /* 0x00000001131b7824 */ /* 0x040fe200020e0603 */
[----:B------:R-:W0:Y:S01]  /*75ff0*/  LDC R20, c[0x0][0x248] ;  /* 0x00009200ff147b82 */ /* 0x000e220000000800 */
[----:B------:R-:W-:Y:S01]  /*76000*/  IMAD.X R25, R19, 0x1, R13, P1 ;  /* 0x0000000113197824 */ /* 0x000fe200008e060d */
[----:B------:R-:W-:-:S04]  /*76010*/  SHF.R.S32.HI R19, RZ, 0x1f, R5 ;  /* 0x0000001fff137819 */ /* 0x000fc80000011405 */
[----:B------:R3:W-:Y:S01]  /*76020*/  STL.64 [R1+0x10f0], R24 ;  /* 0x0010f01801007387 */ /* 0x0007e20000100a00 */
[C---:B------:R-:W-:Y:S02]  /*76030*/  IADD3 R32, P3, R5.reuse, R9, RZ ;  /* 0x0000000905207210 */ /* 0x040fe40007f7e0ff */
[----:B---3--:R-:W-:Y:S01]  /*76040*/  IADD3 R24, P1, R5, R11, RZ ;  /* 0x0000000b05187210 */ /* 0x008fe20007f3e0ff */
[----:B------:R3:W-:Y:S04]  /*76050*/  STL.64 [R1+0x1108], R26 ;  /* 0x0011081a01007387 */ /* 0x0007e80000100a00 */
[----:B------:R-:W-:-:S05]  /*76060*/  IMAD.X R25, R19, 0x1, R2, P1 ;  /* 0x0000000113197824 */ /* 0x000fca00008e0602 */
[----:B------:R1:W-:Y:S01]  /*76070*/  STL.64 [R1+0x10e8], R24 ;  /* 0x0010e81801007387 */ /* 0x0003e20000100a00 */
[----:B---3--:R-:W-:Y:S01]  /*76080*/  IADD3 R26, P4, R5, R8, RZ ;  /* 0x00000008051a7210 */ /* 0x008fe20007f9e0ff */
[----:B------:R-:W-:Y:S02]  /*76090*/  IMAD.X R33, R19, 0x1, R12, P3 ;  /* 0x0000000113217824 */ /* 0x000fe400018e060c */
[----:B------:R-:W-:Y:S02]  /*760a0*/  IMAD.IADD R4, R5, 0x1, R22 ;  /* 0x0000000105047824 */ /* 0x000fe400078e0216 */
[----:B------:R-:W-:Y:S01]  /*760b0*/  IMAD.X R27, R19, 0x1, R3, P4 ;  /* 0x00000001131b7824 */ /* 0x000fe200020e0603 */
[----:B-1----:R-:W-:Y:S01]  /*760c0*/  IADD3 R24, P1, R5, R0, RZ ;  /* 0x0000000005187210 */ /* 0x002fe20007f3e0ff */
[----:B------:R1:W-:Y:S01]  /*760d0*/  STL.64 [R1+0x3098], R32 ;  /* 0x0030982001007387 */ /* 0x0003e20000100a00 */
[----:B------:R-:W3:Y:S03]  /*760e0*/  LDC R22, c[0x0][0x248] ;  /* 0x00009200ff167b82 */ /* 0x000ee60000000800 */
[----:B------:R-:W-:Y:S01]  /*760f0*/  IMAD.X R25, R19, 0x1, R13, P1 ;  /* 0x0000000113197824 */ /* 0x000fe200008e060d */
[----:B------:R-:W-:Y:S01]  /*76100*/  STL.64 [R1+0x10d8], R26 ;  /* 0x0010d81a01007387 */ /* 0x000fe20000100a00 */
[----:B------:R-:W-:-:S03]  /*76110*/  SHF.R.S32.HI R19, RZ, 0x1f, R4 ;  /* 0x0000001fff137819 */ /* 0x000fc60000011404 */
[----:B------:R2:W-:Y:S01]  /*76120*/  STL.64 [R1+0x10d0], R24 ;  /* 0x0010d01801007387 */ /* 0x0005e20000100a00 */
[C---:B------:R-:W-:Y:S01]  /*76130*/  IADD3 R36, P3, R4.reuse, R9, RZ ;  /* 0x0000000904247210 */ /* 0x040fe20007f7e0ff */
[C---:B------:R-:W-:Y:S01]  /*76140*/  IMAD.IADD R5, R4.reuse, 0x1, R18 ;  /* 0x0000000104057824 */ /* 0x040fe200078e0212 */
[----:B-1----:R-:W1:Y:S01]  /*76150*/  LDC.64 R32, c[0x0][0x228] ;  /* 0x00008a00ff207b82 */ /* 0x002e620000000a00 */
[C---:B--2---:R-:W-:Y:S02]  /*76160*/  IADD3 R24, P1, R4.reuse, R11, RZ ;  /* 0x0000000b04187210 */ /* 0x044fe40007f3e0ff */
[----:B------:R-:W-:Y:S01]  /*76170*/  IADD3 R26, P4, R4, R8, RZ ;  /* 0x00000008041a7210 */ /* 0x000fe20007f9e0ff */
[----:B------:R-:W-:-:S04]  /*76180*/  IMAD.X R37, R19, 0x1, R12, P3 ;  /* 0x0000000113257824 */ /* 0x000fc800018e060c */
[----:B------:R-:W2:Y:S01]  /*76190*/  LDC R18, c[0x0][0x248] ;  /* 0x00009200ff127b82 */ /* 0x000ea20000000800 */
[----:B------:R-:W-:-:S05]  /*761a0*/  IMAD.X R25, R19, 0x1, R2, P1 ;  /* 0x0000000113197824 */ /* 0x000fca00008e0602 */
[----:B------:R4:W-:Y:S01]  /*761b0*/  STL.64 [R1+0x10c8], R24 ;  /* 0x0010c81801007387 */ /* 0x0009e20000100a00 */
[----:B------:R-:W-:Y:S01]  /*761c0*/  IMAD.X R27, R19, 0x1, R3, P4 ;  /* 0x00000001131b7824 */ /* 0x000fe200020e0603 */
[----:B----4-:R-:W-:-:S05]  /*761d0*/  IADD3 R24, P1, R4, R0, RZ ;  /* 0x0000000004187210 */ /* 0x010fca0007f3e0ff */
[----:B------:R-:W-:Y:S01]  /*761e0*/  IMAD.X R25, R19, 0x1, R13, P1 ;  /* 0x0000000113197824 */ /* 0x000fe200008e060d */
[----:B------:R-:W-:-:S04]  /*761f0*/  SHF.R.S32.HI R19, RZ, 0x1f, R5 ;  /* 0x0000001fff137819 */ /* 0x000fc80000011405 */
[----:B------:R4:W-:Y:S01]  /*76200*/  STL.64 [R1+0x10a8], R24 ;  /* 0x0010a81801007387 */ /* 0x0009e20000100a00 */
[C---:B------:R-:W-:Y:S02]  /*76210*/  IADD3 R28, P3, R5.reuse, R9, RZ ;  /* 0x00000009051c7210 */ /* 0x040fe40007f7e0ff */
[----:B----4-:R-:W-:Y:S01]  /*76220*/  IADD3 R24, P1, R5, R11, RZ ;  /* 0x0000000b05187210 */ /* 0x010fe20007f3e0ff */
[----:B------:R4:W-:Y:S04]  /*76230*/  STL.64 [R1+0x10b8], R26 ;  /* 0x0010b81a01007387 */ /* 0x0009e80000100a00 */
[----:B------:R-:W-:-:S05]  /*76240*/  IMAD.X R25, R19, 0x1, R2, P1 ;  /* 0x0000000113197824 */ /* 0x000fca00008e0602 */
[----:B------:R0:W-:Y:S01]  /*76250*/  STL.64 [R1+0x10a0], R24 ;  /* 0x0010a01801007387 */ /* 0x0001e20000100a00 */
[----:B------:R-:W-:Y:S01]  /*76260*/  IMAD.X R29, R19, 0x1, R12, P3 ;  /* 0x00000001131d7824 */ /* 0x000fe200018e060c */
[C---:B----4-:R-:W-:Y:S01]  /*76270*/  IADD3 R26, P4, R5.reuse, R8, RZ ;  /* 0x00000008051a7210 */ /* 0x050fe20007f9e0ff */
[C---:B------:R-:W-:Y:S01]  /*76280*/  IMAD.IADD R4, R5.reuse, 0x1, R252 ;  /* 0x0000000105047824 */ /* 0x040fe200078e02fc */
[----:B0-----:R-:W-:Y:S02]  /*76290*/  IADD3 R24, P1, R5, R0, RZ ;  /* 0x0000000005187210 */ /* 0x001fe40007f3e0ff */
[----:B------:R0:W-:Y:S01]  /*762a0*/  STL.64 [R1+0x1098], R28 ;  /* 0x0010981c01007387 */ /* 0x0001e20000100a00 */
[C---:B------:R-:W-:Y:S01]  /*762b0*/  IMAD.X R27, R19.reuse, 0x1, R3, P4 ;  /* 0x00000001131b7824 */ /* 0x040fe200020e0603 */
[----:B------:R-:W4:Y:S01]  /*762c0*/  LDC R252, c[0x0][0x248] ;  /* 0x00009200fffc7b82 */ /* 0x000f220000000800 */
[----:B------:R-:W-:Y:S01]  /*762d0*/  IMAD.X R25, R19, 0x1, R13, P1 ;  /* 0x0000000113197824 */ /* 0x000fe200008e060d */
[----:B------:R-:W-:-:S04]  /*762e0*/  SHF.R.S32.HI R19, RZ, 0x1f, R4 ;  /* 0x0000001fff137819 */ /* 0x000fc80000011404 */
[----:B------:R3:W-:Y:S01]  /*762f0*/  STL.64 [R1+0x1080], R24 ;  /* 0x0010801801007387 */ /* 0x0007e20000100a00 */
[C---:B0-----:R-:W-:Y:S02]  /*76300*/  IADD3 R28, P3, R4.reuse, R9, RZ ;  /* 0x00000009041c7210 */ /* 0x041fe40007f7e0ff */
[----:B---3--:R-:W-:Y:S01]  /*76310*/  IADD3 R24, P1, R4, R11, RZ ;  /* 0x0000000b04187210 */ /* 0x008fe20007f3e0ff */
[----:B------:R0:W-:Y:S04]  /*76320*/  STL.64 [R1+0x1090], R26 ;  /* 0x0010901a01007387 */ /* 0x0001e80000100a00 */
[----:B------:R-:W-:-:S05]  /*76330*/  IMAD.X R25, R19, 0x1, R2, P1 ;  /* 0x0000000113197824 */ /* 0x000fca00008e0602 */
[----:B------:R3:W-:Y:S01]  /*76340*/  STL.64 [R1+0x1078], R24 ;  /* 0x0010781801007387 */ /* 0x0007e20000100a00 */
[C---:B0-----:R-:W-:Y:S01]  /*76350*/  IADD3 R26, P4, R4.reuse, R8, RZ ;  /* 0x00000008041a7210 */ /* 0x041fe20007f9e0ff */
[C---:B------:R-:W-:Y:S02]  /*76360*/  IMAD.X R29, R19.reuse, 0x1, R12, P3 ;  /* 0x00000001131d7824 */ /* 0x040fe400018e060c */
[C---:B------:R-:W-:Y:S02]  /*76370*/  IMAD.IADD R5, R4.reuse, 0x1, R21 ;  /* 0x0000000104057824 */ /* 0x040fe400078e0215 */
[C---:B------:R-:W-:Y:S01]  /*76380*/  IMAD.X R27, R19.reuse, 0x1, R3, P4 ;  /* 0x00000001131b7824 */ /* 0x040fe200020e0603 */
[----:B---3--:R-:W-:Y:S01]  /*76390*/  IADD3 R24, P1, R4, R0, RZ ;  /* 0x0000000004187210 */ /* 0x008fe20007f3e0ff */
[----:B------:R-:W-:Y:S01]  /*763a0*/  STL.64 [R1+0x1070], R28 ;  /* 0x0010701c01007387 */ /* 0x000fe20000100a00 */
[----:B------:R-:W-:Y:S01]  /*763b0*/  IMAD.MOV.U32 R41, RZ, RZ, R35 ;  /* 0x000000ffff297224 */ /* 0x000fe200078e0023 */
[----:B------:R-:W0:Y:S02]  /*763c0*/  LDC R21, c[0x0][0x248] ;  /* 0x00009200ff157b82 */ /* 0x000e240000000800 */
[----:B------:R-:W-:Y:S01]  /*763d0*/  IMAD.X R25, R19, 0x1, R13, P1 ;  /* 0x0000000113197824 */ /* 0x000fe200008e060d */
[----:B------:R-:W-:Y:S01]  /*763e0*/  STL.64 [R1+0x1068], R26 ;  /* 0x0010681a01007387 */ /* 0x000fe20000100a00 */
[----:B------:R-:W-:-:S03]  /*763f0*/  SHF.R.S32.HI R19, RZ, 0x1f, R5 ;  /* 0x0000001fff137819 */ /* 0x000fc60000011405 */
[----:B------:R3:W-:Y:S02]  /*76400*/  STL.64 [R1+0x1050], R24 ;  /* 0x0010501801007387 */ /* 0x0007e40000100a00 */
[----:B---3--:R-:W-:-:S05]  /*76410*/  IADD3 R24, P1, R5, R11, RZ ;  /* 0x0000000b05187210 */ /* 0x008fca0007f3e0ff */
[----:B------:R-:W-:-:S05]  /*76420*/  IMAD.X R25, R19, 0x1, R2, P1 ;  /* 0x0000000113197824 */ /* 0x000fca00008e0602 */
[----:B------:R3:W-:Y:S01]  /*76430*/  STL.64 [R1+0x1048], R24 ;  /* 0x0010481801007387 */ /* 0x0007e20000100a00 */
[C---:B------:R-:W-:Y:S01]  /*76440*/  IADD3 R34, P3, R5.reuse, R9, RZ ;  /* 0x0000000905227210 */ /* 0x040fe20007f7e0ff */
[C---:B------:R-:W-:Y:S01]  /*76450*/  IMAD.IADD R4, R5.reuse, 0x1, R20 ;  /* 0x0000000105047824 */ /* 0x040fe200078e0214 */
[C---:B------:R-:W-:Y:S01]  /*76460*/  IADD3 R26, P4, R5.reuse, R8, RZ ;  /* 0x00000008051a7210 */ /* 0x040fe20007f9e0ff */
[----:B------:R-:W1:Y:S01]  /*76470*/  LDC R20, c[0x0][0x248] ;  /* 0x00009200ff147b82 */ /* 0x000e620000000800 */
[----:B---3--:R-:W-:-:S05]  /*76480*/  IADD3 R24, P1, R5, R0, RZ ;  /* 0x0000000005187210 */ /* 0x008fca0007f3e0ff */
[C---:B------:R-:W-:Y:S02]  /*76490*/  IMAD.X R25, R19.reuse, 0x1, R13, P1 ;  /* 0x0000000113197824 */ /* 0x040fe400008e060d */
[C---:B------:R-:W-:Y:S02]  /*764a0*/  IMAD.X R35, R19.reuse, 0x1, R12, P3 ;  /* 0x0000000113237824 */ /* 0x040fe400018e060c */
[----:B------:R-:W-:Y:S01]  /*764b0*/  IMAD.X R27, R19, 0x1, R3, P4 ;  /* 0x00000001131b7824 */ /* 0x000fe200020e0603 */
[----:B------:R3:W-:Y:S01]  /*764c0*/  STL.64 [R1+0x1030], R24 ;  /* 0x0010301801007387 */ /* 0x0007e20000100a00 */
[----:B------:R-:W-:Y:S02]  /*764d0*/  SHF.R.S32.HI R19, RZ, 0x1f, R4 ;  /* 0x0000001fff137819 */ /* 0x000fe40000011404 */
[----:B---3--:R-:W-:Y:S01]  /*764e0*/  IADD3 R24, P1, R4, R11, RZ ;  /* 0x0000000b04187210 */ /* 0x008fe20007f3e0ff */
[----:B------:R3:W-:Y:S04]  /*764f0*/  STL.64 [R1+0x1038], R26 ;  /* 0x0010381a01007387 */ /* 0x0007e80000100a00 */
[----:B------:R-:W-:-:S05]  /*76500*/  IMAD.X R25, R19, 0x1, R2, P1 ;  /* 0x0000000113197824 */ /* 0x000fca00008e0602 */
[----:B------:R2:W-:Y:S01]  /*76510*/  STL.64 [R1+0x1028], R24 ;  /* 0x0010281801007387 */ /* 0x0005e20000100a00 */
[C---:B------:R-:W-:Y:S01]  /*76520*/  IADD3 R38, P3, R4.reuse, R9, RZ ;  /* 0x0000000904267210 */ /* 0x040fe20007f7e0ff */
[C---:B------:R-:W-:Y:S01]  /*76530*/  IMAD.IADD R5, R4.reuse, 0x1, R22 ;  /* 0x0000000104057824 */ /* 0x040fe200078e0216 */
[C---:B---3--:R-:W-:Y:S01]  /*76540*/  IADD3 R26, P4, R4.reuse, R8, RZ ;  /* 0x00000008041a7210 */ /* 0x048fe20007f9e0ff */
[----:B------:R-:W3:Y:S01]  /*76550*/  LDC R22, c[0x0][0x248] ;  /* 0x00009200ff167b82 */ /* 0x000ee20000000800 */
[----:B--2---:R-:W-:-:S05]  /*76560*/  IADD3 R24, P1, R4, R0, RZ ;  /* 0x0000000004187210 */ /* 0x004fca0007f3e0ff */
[C---:B------:R-:W-:Y:S02]  /*76570*/  IMAD.X R25, R19.reuse, 0x1, R13, P1 ;  /* 0x0000000113197824 */ /* 0x040fe400008e060d */
[C---:B------:R-:W-:Y:S02]  /*76580*/  IMAD.X R39, R19.reuse, 0x1, R12, P3 ;  /* 0x0000000113277824 */ /* 0x040fe400018e060c */
[----:B------:R-:W-:Y:S01]  /*76590*/  IMAD.X R27, R19, 0x1, R3, P4 ;  /* 0x00000001131b7824 */ /* 0x000fe200020e0603 */
[----:B------:R2:W-:Y:S01]  /*765a0*/  STL.64 [R1+0x1008], R24 ;  /* 0x0010081801007387 */ /* 0x0005e20000100a00 */
[----:B------:R-:W-:Y:S02]  /*765b0*/  SHF.R.S32.HI R19, RZ, 0x1f, R5 ;  /* 0x0000001fff137819 */ /* 0x000fe40000011405 */
[C---:B------:R-:W-:Y:S02]  /*765c0*/  IADD3 R28, P3, R5.reuse, R9, RZ ;  /* 0x00000009051c7210 */ /* 0x040fe40007f7e0ff */
[----:B--2---:R-:W-:Y:S01]  /*765d0*/  IADD3 R24, P1, R5, R11, RZ ;  /* 0x0000000b05187210 */ /* 0x004fe20007f3e0ff */
[----:B------:R2:W-:Y:S04]  /*765e0*/  STL.64 [R1+0x1018], R26 ;  /* 0x0010181a01007387 */ /* 0x0005e80000100a00 */
[----:B------:R-:W-:-:S05]  /*765f0*/  IMAD.X R25, R19, 0x1, R2, P1 ;  /* 0x0000000113197824 */ /* 0x000fca00008e0602 */
[----:B------:R4:W-:Y:S01]  /*76600*/  STL.64 [R1+0xfe8], R24 ;  /* 0x000fe81801007387 */ /* 0x0009e20000100a00 */
[----:B--2---:R-:W-:Y:S01]  /*76610*/  IADD3 R26, P4, R5, R8, RZ ;  /* 0x00000008051a7210 */ /* 0x004fe20007f9e0ff */
[----:B------:R-:W-:Y:S02]  /*76620*/  IMAD.X R29, R19, 0x1, R12, P3 ;  /* 0x00000001131d7824 */ /* 0x000fe400018e060c */
[----:B------:R-:W-:Y:S02]  /*76630*/  IMAD.IADD R4, R5, 0x1, R18 ;  /* 0x0000000105047824 */ /* 0x000fe400078e0212 */
[----:B------:R-:W-:Y:S01]  /*76640*/  IMAD.X R27, R19, 0x1, R3, P4 ;  /* 0x00000001131b7824 */ /* 0x000fe200020e0603 */
[----:B----4-:R-:W-:Y:S01]  /*76650*/  IADD3 R24, P1, R5, R0, RZ ;  /* 0x0000000005187210 */ /* 0x010fe20007f3e0ff */
[----:B------:R-:W-:Y:S01]  /*76660*/  STL.64 [R1+0x1000], R28 ;  /* 0x0010001c01007387 */ /* 0x000fe20000100a00 */
[----:B------:R-:W2:Y:S03]  /*76670*/  LDC R18, c[0x0][0x248] ;  /* 0x00009200ff127b82 */ /* 0x000ea60000000800 */
        /* <DEDUP_REMOVED lines=10> */
[C---:B------:R-:W-:Y:S02]  /*76720*/  IMAD.IADD R5, R4.reuse, 0x1, R252 ;  /* 0x0000000104057824 */ /* 0x040fe400078e02fc */
[----:B------:R-:W2:Y:S01]  /*76730*/  LDC R252, c[0x0][0x248] ;  /* 0x00009200fffc7b82 */ /* 0x000ea20000000800 */
        /* <DEDUP_REMOVED lines=8> */
[----:B------:R-:W-:Y:S01]  /*767c0*/  IMAD.X R25, R19, 0x1, R2, P1 ;  /* 0x0000000113197824 */ /* 0x000fe200008e0602 */
[----:B------:R-:W-:-:S04]  /*767d0*/  IADD3 R28, P3, R5, R9, RZ ;  /* 0x00000009051c7210 */ /* 0x000fc80007f7e0ff */
[----:B------:R1:W-:Y:S01]  /*767e0*/  STL.64 [R1+0xfa8], R24 ;  /* 0x000fa81801007387 */ /* 0x0003e20000100a00 */
[----:B------:R-:W-:Y:S01]  /*767f0*/  IMAD.X R29, R19, 0x1, R12, P3 ;  /* 0x00000001131d7824 */ /* 0x000fe200018e060c */
[C---:B----4-:R-:W-:Y:S01]  /*76800*/  IADD3 R26, P4, R5.reuse, R8, RZ ;  /* 0x00000008051a7210 */ /* 0x050fe20007f9e0ff */
[C---:B0-----:R-:W-:Y:S01]  /*76810*/  IMAD.IADD R4, R5.reuse, 0x1, R21 ;  /* 0x0000000105047824 */ /* 0x041fe200078e0215 */
[----:B-1----:R-:W-:Y:S02]  /*76820*/  IADD3 R24, P1, R5, R0, RZ ;  /* 0x0000000005187210 */ /* 0x002fe40007f3e0ff */
[----:B------:R0:W-:Y:S01]  /*76830*/  STL.64 [R1+0xfa0], R28 ;  /* 0x000fa01c01007387 */ /* 0x0001e20000100a00 */
[C---:B------:R-:W-:Y:S01]  /*76840*/  IMAD.X R27, R19.reuse, 0x1, R3, P4 ;  /* 0x00000001131b7824 */ /* 0x040fe200020e0603 */
[----:B------:R-:W1:Y:S01]  /*76850*/  LDC R21, c[0x0][0x248] ;  /* 0x00009200ff157b82 */ /* 0x000e620000000800 */
[----:B------:R-:W-:Y:S01]  /*76860*/  IMAD.X R25, R19, 0x1, R13, P1 ;  /* 0x0000000113197824 */ /* 0x000fe200008e060d */
[----:B------:R-:W-:-:S04]  /*76870*/  SHF.R.S32.HI R19, RZ, 0x1f, R4 ;  /* 0x0000001fff137819 */ /* 0x000fc80000011404 */
[----:B------:R4:W-:Y:S01]  /*76880*/  STL.64 [R1+0xf90], R24 ;  /* 0x000f901801007387 */ /* 0x0009e20000100a00 */
[C---:B0-----:R-:W-:Y:S02]  /*76890*/  IADD3 R28, P3, R4.reuse, R9, RZ ;  /* 0x00000009041c7210 */ /* 0x041fe40007f7e0ff */
[----:B----4-:R-:W-:Y:S01]  /*768a0*/  IADD3 R24, P1, R4, R11, RZ ;  /* 0x0000000b04187210 */ /* 0x010fe20007f3e0ff */
[----:B------:R0:W-:Y:S04]  /*768b0*/  STL.64 [R1+0xf98], R26 ;  /* 0x000f981a01007387 */ /* 0x0001e80000100a00 */
[----:B------:R-:W-:-:S05]  /*768c0*/  IMAD.X R25, R19, 0x1, R2, P1 ;  /* 0x0000000113197824 */ /* 0x000fca00008e0602 */
[----:B------:R4:W-:Y:S01]  /*768d0*/  STL.64 [R1+0xf88], R24 ;  /* 0x000f881801007387 */ /* 0x0009e20000100a00 */
[C---:B0-----:R-:W-:Y:S01]  /*768e0*/  IADD3 R26, P4, R4.reuse, R8, RZ ;  /* 0x00000008041a7210 */ /* 0x041fe20007f9e0ff */
[C---:B------:R-:W-:Y:S02]  /*768f0*/  IMAD.X R29, R19.reuse, 0x1, R12, P3 ;  /* 0x00000001131d7824 */ /* 0x040fe400018e060c */
[C---:B------:R-:W-:Y:S02]  /*76900*/  IMAD.IADD R5, R4.reuse, 0x1, R20 ;  /* 0x0000000104057824 */ /* 0x040fe400078e0214 */
[C---:B------:R-:W-:Y:S01]  /*76910*/  IMAD.X R27, R19.reuse, 0x1, R3, P4 ;  /* 0x00000001131b7824 */ /* 0x040fe200020e0603 */
[----:B----4-:R-:W-:Y:S01]  /*76920*/  IADD3 R24, P1, R4, R0, RZ ;  /* 0x0000000004187210 */ /* 0x010fe20007f3e0ff */
[----:B------:R-:W-:Y:S01]  /*76930*/  STL.64 [R1+0xf80], R28 ;  /* 0x000f801c01007387 */ /* 0x000fe20000100a00 */
[----:B------:R-:W0:Y:S03]  /*76940*/  LDC R20, c[0x0][0x248] ;  /* 0x00009200ff147b82 */ /* 0x000e260000000800 */
        /* <DEDUP_REMOVED lines=8> */
[----:B------:R-:W-:Y:S01]  /*769d0*/  IMAD.X R29, R19, 0x1, R12, P3 ;  /* 0x00000001131d7824 */ /* 0x000fe200018e060c */
[C---:B------:R-:W-:Y:S01]  /*769e0*/  IADD3 R26, P4, R5.reuse, R8, RZ ;  /* 0x00000008051a7210 */ /* 0x040fe20007f9e0ff */
[C---:B---3--:R-:W-:Y:S02]  /*769f0*/  IMAD.IADD R4, R5.reuse, 0x1, R22 ;  /* 0x0000000105047824 */ /* 0x048fe400078e0216 */
[----:B------:R-:W3:Y:S01]  /*76a00*/  LDC R22, c[0x0][0x248] ;  /* 0x00009200ff167b82 */ /* 0x000ee20000000800 */
[----:B----4-:R-:W-:Y:S01]  /*76a10*/  IADD3 R24, P1, R5, R0, RZ ;  /* 0x0000000005187210 */ /* 0x010fe20007f3e0ff */
[----:B------:R-:W-:Y:S04]  /*76a20*/  STL.64 [R1+0xf58], R28 ;  /* 0x000f581c01007387 */ /* 0x000fe80000100a00 */
[----:B------:R-:W-:-:S02]  /*76a30*/  IMAD.X R25, R19, 0x1, R13, P1 ;  /* 0x0000000113197824 */ /* 0x000fc400008e060d */
[----:B------:R-:W-:Y:S01]  /*76a40*/  IMAD.X R27, R19, 0x1, R3, P4 ;  /* 0x00000001131b7824 */ /* 0x000fe200020e0603 */
[----:B------:R-:W-:Y:S02]  /*76a50*/  SHF.R.S32.HI R19, RZ, 0x1f, R4 ;  /* 0x0000001fff137819 */ /* 0x000fe40000011404 */
[----:B------:R4:W-:Y:S02]  /*76a60*/  STL.64 [R1+0xf40], R24 ;  /* 0x000f401801007387 */ /* 0x0009e40000100a00 */
[C---:B----4-:R-:W-:Y:S02]  /*76a70*/  IADD3 R24, P1, R4.reuse, R11, RZ ;  /* 0x0000000b04187210 */ /* 0x050fe40007f3e0ff */
[----:B------:R4:W-:Y:S03]  /*76a80*/  STL.64 [R1+0xf50], R26 ;  /* 0x000f501a01007387 */ /* 0x0009e60000100a00 */
[----:B------:R-:W-:Y:S01]  /*76a90*/  IMAD.X R25, R19, 0x1, R2, P1 ;  /* 0x0000000113197824 */ /* 0x000fe200008e0602 */
[----:B------:R-:W-:-:S04]  /*76aa0*/  IADD3 R28, P3, R4, R9, RZ ;  /* 0x00000009041c7210 */ /* 0x000fc80007f7e0ff */
[----:B------:R1:W-:Y:S01]  /*76ab0*/  STL.64 [R1+0xf38], R24 ;  /* 0x000f381801007387 */ /* 0x0003e20000100a00 */
[C---:B------:R-:W-:Y:S01]  /*76ac0*/  IMAD.X R29, R19.reuse, 0x1, R12, P3 ;  /* 0x00000001131d7824 */ /* 0x040fe200018e060c */
[C---:B----4-:R-:W-:Y:S01]  /*76ad0*/  IADD3 R26, P4, R4.reuse, R8, RZ ;  /* 0x00000008041a7210 */ /* 0x050fe20007f9e0ff */
[C---:B--2---:R-:W-:Y:S01]  /*76ae0*/  IMAD.IADD R5, R4.reuse, 0x1, R18 ;  /* 0x0000000104057824 */ /* 0x044fe200078e0212 */
[----:B-1----:R-:W-:Y:S02]  /*76af0*/  IADD3 R24, P1, R4, R0, RZ ;  /* 0x0000000004187210 */ /* 0x002fe40007f3e0ff */
[----:B------:R1:W-:Y:S01]  /*76b00*/  STL.64 [R1+0xf30], R28 ;  /* 0x000f301c01007387 */ /* 0x0003e20000100a00 */
[C---:B------:R-:W-:Y:S01]  /*76b10*/  IMAD.X R27, R19.reuse, 0x1, R3, P4 ;  /* 0x00000001131b7824 */ /* 0x040fe200020e0603 */
[----:B------:R-:W2:Y:S01]  /*76b20*/  LDC R18, c[0x0][0x248] ;  /* 0x00009200ff127b82 */ /* 0x000ea20000000800 */
[----:B------:R-:W-:Y:S01]  /*76b30*/  IMAD.X R25, R19, 0x1, R13, P1 ;  /* 0x0000000113197824 */ /* 0x000fe200008e060d */
[----:B------:R-:W-:-:S04]  /*76b40*/  SHF.R.S32.HI R19, RZ, 0x1f, R5 ;  /* 0x0000001fff137819 */ /* 0x000fc80000011405 */
[----:B------:R4:W-:Y:S01]  /*76b50*/  STL.64 [R1+0xf10], R24 ;  /* 0x000f101801007387 */ /* 0x0009e20000100a00 */
[C---:B-1----:R-:W-:Y:S02]  /*76b60*/  IADD3 R28, P3, R5.reuse, R9, RZ ;  /* 0x00000009051c7210 */ /* 0x042fe40007f7e0ff */
[----:B----4-:R-:W-:Y:S01]  /*76b70*/  IADD3 R24, P1, R5, R11, RZ ;  /* 0x0000000b05187210 */ /* 0x010fe20007f3e0ff */
[----:B------:R1:W-:Y:S04]  /*76b80*/  STL.64 [R1+0xf28], R26 ;  /* 0x000f281a01007387 */ /* 0x0003e80000100a00 */
[----:B------:R-:W-:-:S05]  /*76b90*/  IMAD.X R25, R19, 0x1, R2, P1 ;  /* 0x0000000113197824 */ /* 0x000fca00008e0602 */
[----:B------:R4:W-:Y:S01]  /*76ba0*/  STL.64 [R1+0xf08], R24 ;  /* 0x000f081801007387 */ /* 0x0009e20000100a00 */
[----:B-1----:R-:W-:Y:S01]  /*76bb0*/  IADD3 R26, P4, R5, R8, RZ ;  /* 0x00000008051a7210 */ /* 0x002fe20007f9e0ff */
[----:B------:R-:W-:Y:S02]  /*76bc0*/  IMAD.X R29, R19, 0x1, R12, P3 ;  /* 0x00000001131d7824 */ /* 0x000fe400018e060c */
[----:B------:R-:W-:Y:S02]  /*76bd0*/  IMAD.IADD R4, R5, 0x1, R252 ;  /* 0x0000000105047824 */ /* 0x000fe400078e02fc */
[----:B------:R-:W-:Y:S01]  /*76be0*/  IMAD.X R27, R19, 0x1, R3, P4 ;  /* 0x00000001131b7824 */ /* 0x000fe200020e0603 */
[----:B----4-:R-:W-:Y:S01]  /*76bf0*/  IADD3 R24, P1, R5, R0, RZ ;  /* 0x0000000005187210 */ /* 0x010fe20007f3e0ff */
[----:B------:R-:W-:Y:S01]  /*76c00*/  STL.64 [R1+0xf00], R28 ;  /* 0x000f001c01007387 */ /* 0x000fe20000100a00 */
[----:B------:R-:W1:Y:S03]  /*76c10*/  LDC R252, c[0x0][0x248] ;  /* 0x00009200fffc7b82 */ /* 0x000e660000000800 */
        /* <DEDUP_REMOVED lines=11> */
[----:B------:R-:W1:Y:S01]  /*76cd0*/  LDC R21, c[0x0][0x248] ;  /* 0x00009200ff157b82 */ /* 0x000e620000000800 */
        /* <DEDUP_REMOVED lines=14> */
[----:B---3--:R-:W-:Y:S02]  /*76dc0*/  IADD3 R24, P1, R5, R0, RZ ;  /* 0x0000000005187210 */ /* 0x008fe40007f3e0ff */
[----:B------:R0:W-:Y:S01]  /*76dd0*/  STL.64 [R1+0xeb8], R28 ;  /* 0x000eb81c01007387 */ /* 0x0001e20000100a00 */
[C---:B------:R-:W-:Y:S01]  /*76de0*/  IMAD.X R27, R19.reuse, 0x1, R3, P4 ;  /* 0x00000001131b7824 */ /* 0x040fe200020e0603 */
[----:B------:R-:W3:Y:S01]  /*76df0*/  LDC R20, c[0x0][0x248] ;  /* 0x00009200ff147b82 */ /* 0x000ee20000000800 */
        /* <DEDUP_REMOVED lines=14> */
[----:B------:R-:W-:Y:S01]  /*76ee0*/  IMAD.MOV.U32 R43, RZ, RZ, R41 ;  /* 0x000000ffff2b7224 */ /* 0x000fe200078e0029 */
[----:B------:R-:W0:Y:S02]  /*76ef0*/  LDC R22, c[0x0][0x248] ;  /* 0x00009200ff167b82 */ /* 0x000e240000000800 */
        /* <DEDUP_REMOVED lines=10> */
[C---:B--2---:R-:W-:Y:S02]  /*76fa0*/  IMAD.IADD R4, R5.reuse, 0x1, R18 ;  /* 0x0000000105047824 */ /* 0x044fe400078e0212 */
        /* <DEDUP_REMOVED lines=11> */
[C---:B------:R-:W-:Y:S01]  /*77060*/  IADD3 R40, P3, R4.reuse, R9, RZ ;  /* 0x0000000904287210 */ /* 0x040fe20007f7e0ff */
[C---:B-1----:R-:W-:Y:S01]  /*77070*/  IMAD.IADD R5, R4.reuse, 0x1, R252 ;  /* 0x0000000104057824 */ /* 0x042fe200078e02fc */
[C---:B----4-:R-:W-:Y:S01]  /*77080*/  IADD3 R26, P4, R4.reuse, R8, RZ ;  /* 0x00000008041a7210 */ /* 0x050fe20007f9e0ff */
[----:B------:R-:W1:Y:S01]  /*77090*/  LDC R252, c[0x0][0x248] ;  /* 0x00009200fffc7b82 */ /* 0x000e620000000800 */
[----:B---3--:R-:W-:-:S05]  /*770a0*/  IADD3 R24, P1, R4, R0, RZ ;  /* 0x0000000004187210 */ /* 0x008fca0007f3e0ff */
[C---:B------:R-:W-:Y:S02]  /*770b0*/  IMAD.X R25, R19.reuse, 0x1, R13, P1 ;  /* 0x0000000113197824 */ /* 0x040fe400008e060d */
[C---:B------:R-:W-:Y:S02]  /*770c0*/  IMAD.X R41, R19.reuse, 0x1, R12, P3 ;  /* 0x0000000113297824 */ /* 0x040fe400018e060c */
[----:B------:R-:W-:Y:S01]  /*770d0*/  IMAD.X R27, R19, 0x1, R3, P4 ;  /* 0x00000001131b7824 */ /* 0x000fe200020e0603 */
[----:B------:R3:W-:Y:S01]  /*770e0*/  STL.64 [R1+0xe20], R24 ;  /* 0x000e201801007387 */ /* 0x0007e20000100a00 */
[----:B------:R-:W-:Y:S02]  /*770f0*/  SHF.R.S32.HI R19, RZ, 0x1f, R5 ;  /* 0x0000001fff137819 */ /* 0x000fe40000011405 */
        /* <DEDUP_REMOVED lines=9> */
[----:B----4-:R-:W-:Y:S01]  /*77190*/  IADD3 R24, P1, R5, R0, RZ ;  /* 0x0000000005187210 */ /* 0x010fe20007f3e0ff */
[----:B------:R-:W-:Y:S01]  /*771a0*/  STL.64 [R1+0xe10], R28 ;  /* 0x000e101c01007387 */ /* 0x000fe20000100a00 */
[----:B------:R-:W-:Y:S01]  /*771b0*/  IMAD.MOV.U32 R45, RZ, RZ, R43 ;  /* 0x000000ffff2d7224 */ /* 0x000fe200078e002b */
[----:B------:R-:W3:Y:S02]  /*771c0*/  LDC R21, c[0x0][0x248] ;  /* 0x00009200ff157b82 */ /* 0x000ee40000000800 */
        /* <DEDUP_REMOVED lines=11> */
[----:B------:R-:W3:Y:S01]  /*77280*/  LDC R20, c[0x0][0x248] ;  /* 0x00009200ff147b82 */ /* 0x000ee20000000800 */
        /* <DEDUP_REMOVED lines=14> */
[----:B--2---:R-:W-:Y:S02]  /*77370*/  IADD3 R24, P1, R5, R0, RZ ;  /* 0x0000000005187210 */ /* 0x004fe40007f3e0ff */
[----:B------:R-:W-:Y:S01]  /*77380*/  STL.64 [R1+0xdb8], R28 ;  /* 0x000db81c01007387 */ /* 0x000fe20000100a00 */
[C---:B------:R-:W-:Y:S01]  /*77390*/  IMAD.X R27, R19.reuse, 0x1, R3, P4 ;  /* 0x00000001131b7824 */ /* 0x040fe200020e0603 */
[----:B------:R-:W0:Y:S01]  /*773a0*/  LDC R22, c[0x0][0x248] ;  /* 0x00009200ff167b82 */ /* 0x000e220000000800 */
[----:B------:R-:W-:Y:S01]  /*773b0*/  IMAD.X R25, R19, 0x1, R13, P1 ;  /* 0x0000000113197824 */ /* 0x000fe200008e060d */
[----:B------:R-:W-:-:S04]  /*773c0*/  SHF.R.S32.HI R19, RZ, 0x1f, R4 ;  /* 0x0000001fff137819 */ /* 0x000fc80000011404 */
[----:B------:R2:W-:Y:S02]  /*773d0*/  STL.64 [R1+0xda8], R24 ;  /* 0x000da81801007387 */ /* 0x0005e40000100a00 */
[----:B--2---:R-:W-:Y:S02]  /*773e0*/  IADD3 R24, P1, R4, R11, RZ ;  /* 0x0000000b04187210 */ /* 0x004fe40007f3e0ff */
[----:B------:R2:W-:Y:S03]  /*773f0*/  STL.64 [R1+0xdb0], R26 ;  /* 0x000db01a01007387 */ /* 0x0005e60000100a00 */
[----:B------:R-:W-:-:S05]  /*77400*/  IMAD.X R25, R19, 0x1, R2, P1 ;  /* 0x0000000113197824 */ /* 0x000fca00008e0602 */
[----:B------:R4:W-:Y:S01]  /*77410*/  STL.64 [R1+0xda0], R24 ;  /* 0x000da01801007387 */ /* 0x0009e20000100a00 */
[C---:B--2---:R-:W-:Y:S01]  /*77420*/  IADD3 R26, P4, R4.reuse, R8, RZ ;  /* 0x00000008041a7210 */ /* 0x044fe20007f9e0ff */
[C---:B------:R-:W-:Y:S01]  /*77430*/  IMAD.IADD R5, R4.reuse, 0x1, R18 ;  /* 0x0000000104057824 */ /* 0x040fe200078e0212 */
[C---:B------:R-:W-:Y:S01]  /*77440*/  IADD3 R42, P3, R4.reuse, R9, RZ ;  /* 0x00000009042a7210 */ /* 0x040fe20007f7e0ff */
[----:B------:R-:W-:Y:S01]  /*77450*/  IMAD.MOV.U32 R49, RZ, RZ, R45 ;  /* 0x000000ffff317224 */ /* 0x000fe200078e002d */
[----:B------:R-:W2:Y:S01]  /*77460*/  LDC R18, c[0x0][0x248] ;  /* 0x00009200ff127b82 */ /* 0x000ea20000000800 */
[----:B------:R-:W-:Y:S01]  /*77470*/  IMAD.X R27, R19, 0x1, R3, P4 ;  /* 0x00000001131b7824 */ /* 0x000fe200020e0603 */
[----:B----4-:R-:W-:-:S04]  /*77480*/  IADD3 R24, P1, R4, R0, RZ ;  /* 0x0000000004187210 */ /* 0x010fc80007f3e0ff */
[----:B------:R-:W-:Y:S01]  /*77490*/  STL.64 [R1+0xd90], R26 ;  /* 0x000d901a01007387 */ /* 0x000fe20000100a00 */
[C---:B------:R-:W-:Y:S02]  /*774a0*/  IMAD.X R25, R19.reuse, 0x1, R13, P1 ;  /* 0x0000000113197824 */ /* 0x040fe400008e060d */
[----:B------:R-:W-:Y:S01]  /*774b0*/  IMAD.X R43, R19, 0x1, R12, P3 ;  /* 0x00000001132b7824 */ /* 0x000fe200018e060c */
[----:B------:R-:W-:Y:S02]  /*774c0*/  SHF.R.S32.HI R19, RZ, 0x1f, R5 ;  /* 0x0000001fff137819 */ /* 0x000fe40000011405 */
[----:B------:R4:W-:Y:S01]  /*774d0*/  STL.64 [R1+0xd80], R24 ;  /* 0x000d801801007387 */ /* 0x0009e20000100a00 */
[C---:B------:R-:W-:Y:S02]  /*774e0*/  IADD3 R28, P3, R5.reuse, R9, RZ ;  /* 0x00000009051c7210 */ /* 0x040fe40007f7e0ff */
[----:B----4-:R-:W-:-:S05]  /*774f0*/  IADD3 R24, P1, R5, R11, RZ ;  /* 0x0000000b05187210 */ /* 0x010fca0007f3e0ff */
[----:B------:R-:W-:-:S05]  /*77500*/  IMAD.X R25, R19, 0x1, R2, P1 ;  /* 0x0000000113197824 */ /* 0x000fca00008e0602 */
[----:B------:R4:W-:Y:S01]  /*77510*/  STL.64 [R1+0xd60], R24 ;  /* 0x000d601801007387 */ /* 0x0009e20000100a00 */
[----:B------:R-:W-:Y:S01]  /*77520*/  IMAD.X R29, R19, 0x1, R12, P3 ;  /* 0x00000001131d7824 */ /* 0x000fe200018e060c */
[C---:B------:R-:W-:Y:S01]  /*77530*/  IADD3 R26, P4, R5.reuse, R8, RZ ;  /* 0x00000008051a7210 */ /* 0x040fe20007f9e0ff */
[C---:B-1----:R-:W-:Y:S02]  /*77540*/  IMAD.IADD R4, R5.reuse, 0x1, R252 ;  /* 0x0000000105047824 */ /* 0x042fe400078e02fc */
[----:B------:R-:W-:Y:S01]  /*77550*/  IMAD.MOV.U32 R47, RZ, RZ, R49 ;  /* 0x000000ffff2f7224 */ /* 0x000fe200078e0031 */
[----:B----4-:R-:W-:Y:S01]  /*77560*/  IADD3 R24, P1, R5, R0, RZ ;  /* 0x0000000005187210 */ /* 0x010fe20007f3e0ff */
[----:B------:R-:W-:Y:S01]  /*77570*/  STL.64 [R1+0xd78], R28 ;  /* 0x000d781c01007387 */ /* 0x000fe20000100a00 */
[C---:B------:R-:W-:Y:S01]  /*77580*/  IMAD.X R27, R19.reuse, 0x1, R3, P4 ;  /* 0x00000001131b7824 */ /* 0x040fe200020e0603 */
[----:B------:R-:W1:Y:S02]  /*77590*/  LDC R252, c[0x0][0x248] ;  /* 0x00009200fffc7b82 */ /* 0x000e640000000800 */
        /* <DEDUP_REMOVED lines=10> */
[C---:B---3--:R-:W-:Y:S01]  /*77640*/  IMAD.IADD R5, R4.reuse, 0x1, R21 ;  /* 0x0000000104057824 */ /* 0x048fe200078e0215 */
[----:B0-----:R-:W-:Y:S02]  /*77650*/  IADD3 R24, P1, R4, R0, RZ ;  /* 0x0000000004187210 */ /* 0x001fe40007f3e0ff */
[----:B------:R-:W-:Y:S01]  /*77660*/  STL.64 [R1+0xd48], R28 ;  /* 0x000d481c01007387 */ /* 0x000fe20000100a00 */
[C---:B------:R-:W-:Y:S01]  /*77670*/  IMAD.X R27, R19.reuse, 0x1, R3, P4 ;  /* 0x00000001131b7824 */ /* 0x040fe200020e0603 */
[----:B------:R-:W0:Y:S01]  /*77680*/  LDC R21, c[0x0][0x248] ;  /* 0x00009200ff157b82 */ /* 0x000e220000000800 */
[----:B------:R-:W-:Y:S01]  /*77690*/  IMAD.X R25, R19, 0x1, R13, P1 ;  /* 0x0000000113197824 */ /* 0x000fe200008e060d */
[----:B------:R-:W-:-:S04]  /*776a0*/  SHF.R.S32.HI R19, RZ, 0x1f, R5 ;  /* 0x0000001fff137819 */ /* 0x000fc80000011405 */
[----:B------:R3:W-:Y:S02]  /*776b0*/  STL.64 [R1+0xd28], R24 ;  /* 0x000d281801007387 */ /* 0x0007e40000100a00 */
[----:B---3--:R-:W-:Y:S02]  /*776c0*/  IADD3 R24, P1, R5, R11, RZ ;  /* 0x0000000b05187210 */ /* 0x008fe40007f3e0ff */
[----:B------:R3:W-:Y:S03]  /*776d0*/  STL.64 [R1+0xd40], R26 ;  /* 0x000d401a01007387 */ /* 0x0007e60000100a00 */
[----:B------:R-:W-:-:S05]  /*776e0*/  IMAD.X R25, R19, 0x1, R2, P1 ;  /* 0x0000000113197824 */ /* 0x000fca00008e0602 */
[----:B------:R4:W-:Y:S01]  /*776f0*/  STL.64 [R1+0xd20], R24 ;  /* 0x000d201801007387 */ /* 0x0009e20000100a00 */
[C---:B---3--:R-:W-:Y:S01]  /*77700*/  IADD3 R26, P4, R5.reuse, R8, RZ ;  /* 0x00000008051a7210 */ /* 0x048fe20007f9e0ff */
[C---:B------:R-:W-:Y:S01]  /*77710*/  IMAD.IADD R4, R5.reuse, 0x1, R20 ;  /* 0x0000000105047824 */ /* 0x040fe200078e0214 */
[----:B------:R-:W-:Y:S01]  /*77720*/  IADD3 R44, P3, R5, R9, RZ ;  /* 0x00000009052c7210 */ /* 0x000fe20007f7e0ff */
[----:B------:R-:W3:Y:S02]  /*77730*/  LDC R20, c[0x0][0x248] ;  /* 0x00009200ff147b82 */ /* 0x000ee40000000800 */
[----:B------:R-:W-:Y:S01]  /*77740*/  IMAD.X R27, R19, 0x1, R3, P4 ;  /* 0x00000001131b7824 */ /* 0x000fe200020e0603 */
[----:B----4-:R-:W-:-:S04]  /*77750*/  IADD3 R24, P1, R5, R0, RZ ;  /* 0x0000000005187210 */ /* 0x010fc80007f3e0ff */
[----:B------:R-:W-:Y:S01]  /*77760*/  STL.64 [R1+0xd10], R26 ;  /* 0x000d101a01007387 */ /* 0x000fe20000100a00 */
[C---:B------:R-:W-:Y:S02]  /*77770*/  IMAD.X R25, R19.reuse, 0x1, R13, P1 ;  /* 0x0000000113197824 */ /* 0x040fe400008e060d */
[----:B------:R-:W-:Y:S01]  /*77780*/  IMAD.X R45, R19, 0x1, R12, P3 ;  /* 0x00000001132d7824 */ /* 0x000fe200018e060c */
[----:B------:R-:W-:Y:S02]  /*77790*/  SHF.R.S32.HI R19, RZ, 0x1f, R4 ;  /* 0x0000001fff137819 */ /* 0x000fe40000011404 */
[----:B------:R4:W-:Y:S02]  /*777a0*/  STL.64 [R1+0xd08], R24 ;  /* 0x000d081801007387 */ /* 0x0009e40000100a00 */
[----:B----4-:R-:W-:-:S05]  /*777b0*/  IADD3 R24, P1, R4, R11, RZ ;  /* 0x0000000b04187210 */ /* 0x010fca0007f3e0ff */
[----:B------:R-:W-:-:S05]  /*777c0*/  IMAD.X R25, R19, 0x1, R2, P1 ;  /* 0x0000000113197824 */ /* 0x000fca00008e0602 */
[----:B------:R4:W-:Y:S01]  /*777d0*/  STL.64 [R1+0xd00], R24 ;  /* 0x000d001801007387 */ /* 0x0009e20000100a00 */
[C---:B------:R-:W-:Y:S01]  /*777e0*/  IADD3 R48, P3, R4.reuse, R9, RZ ;  /* 0x0000000904307210 */ /* 0x040fe20007f7e0ff */
[C---:B------:R-:W-:Y:S01]  /*777f0*/  IMAD.IADD R5, R4.reuse, 0x1, R22 ;  /* 0x0000000104057824 */ /* 0x040fe200078e0216 */
[C---:B------:R-:W-:Y:S01]  /*77800*/  IADD3 R26, P4, R4.reuse, R8, RZ ;  /* 0x00000008041a7210 */ /* 0x040fe20007f9e0ff */
[----:B------:R-:W-:Y:S01]  /*77810*/  IMAD.MOV.U32 R53, RZ, RZ, R47 ;  /* 0x000000ffff357224 */ /* 0x000fe200078e002f */
[----:B------:R-:W3:Y:S01]  /*77820*/  LDC R22, c[0x0][0x248] ;  /* 0x00009200ff167b82 */ /* 0x000ee20000000800 */
[----:B----4-:R-:W-:-:S05]  /*77830*/  IADD3 R24, P1, R4, R0, RZ ;  /* 0x0000000004187210 */ /* 0x010fca0007f3e0ff */
[C---:B------:R-:W-:Y:S02]  /*77840*/  IMAD.X R25, R19.reuse, 0x1, R13, P1 ;  /* 0x0000000113197824 */ /* 0x040fe400008e060d */
[C---:B------:R-:W-:Y:S02]  /*77850*/  IMAD.X R49, R19.reuse, 0x1, R12, P3 ;  /* 0x0000000113317824 */ /* 0x040fe400018e060c */
[----:B------:R-:W-:Y:S01]  /*77860*/  IMAD.X R27, R19, 0x1, R3, P4 ;  /* 0x00000001131b7824 */ /* 0x000fe200020e0603 */
[----:B------:R4:W-:Y:S01]  /*77870*/  STL.64 [R1+0xce0], R24 ;  /* 0x000ce01801007387 */ /* 0x0009e20000100a00 */
[----:B------:R-:W-:Y:S02]  /*77880*/  SHF.R.S32.HI R19, RZ, 0x1f, R5 ;  /* 0x0000001fff137819 */ /* 0x000fe40000011405 */
[----:B----4-:R-:W-:Y:S01]  /*77890*/  IADD3 R24, P1, R5, R11, RZ ;  /* 0x0000000b05187210 */ /* 0x010fe20007f3e0ff */
[----:B------:R4:W-:Y:S04]  /*778a0*/  STL.64 [R1+0xcf0], R26 ;  /* 0x000cf01a01007387 */ /* 0x0009e80000100a00 */
[----:B------:R-:W-:Y:S01]  /*778b0*/  IMAD.X R25, R19, 0x1, R2, P1 ;  /* 0x0000000113197824 */ /* 0x000fe200008e0602 */
[----:B------:R-:W-:-:S04]  /*778c0*/  IADD3 R28, P3, R5, R9, RZ ;  /* 0x00000009051c7210 */ /* 0x000fc80007f7e0ff */
[----:B------:R1:W-:Y:S01]  /*778d0*/  STL.64 [R1+0xcd8], R24 ;  /* 0x000cd81801007387 */ /* 0x0003e20000100a00 */
[----:B------:R-:W-:Y:S01]  /*778e0*/  IMAD.X R29, R19, 0x1, R12, P3 ;  /* 0x00000001131d7824 */ /* 0x000fe200018e060c */
        /* <DEDUP_REMOVED lines=14> */
[C---:B-1----:R-:W-:Y:S01]  /*779d0*/  IADD3 R26, P4, R4.reuse, R8, RZ ;  /* 0x00000008041a7210 */ /* 0x042fe20007f9e0ff */
[C---:B------:R-:W-:Y:S02]  /*779e0*/  IMAD.X R29, R19.reuse, 0x1, R12, P3 ;  /* 0x00000001131d7824 */ /* 0x040fe400018e060c */
[C---:B------:R-:W-:Y:S02]  /*779f0*/  IMAD.IADD R5, R4.reuse, 0x1, R252 ;  /* 0x0000000104057824 */ /* 0x040fe400078e02fc */
[C---:B------:R-:W-:Y:S01]  /*77a00*/  IMAD.X R27, R19.reuse, 0x1, R3, P4 ;  /* 0x00000001131b7824 */ /* 0x040fe200020e0603 */
        /* <DEDUP_REMOVED lines=8> */
[----:B------:R-:W-:-:S05]  /*77a90*/  IMAD.X R25, R19, 0x1, R2, P1 ;  /* 0x0000000113197824 */ /* 0x000fca00008e0602 */
[----:B------:R4:W-:Y:S01]  /*77aa0*/  STL.64 [R1+0xc80], R24 ;  /* 0x000c801801007387 */ /* 0x0009e20000100a00 */
[C---:B------:R-:W-:Y:S01]  /*77ab0*/  IADD3 R46, P3, R5.reuse, R9, RZ ;  /* 0x00000009052e7210 */ /* 0x040fe20007f7e0ff */
[C---:B0-----:R-:W-:Y:S01]  /*77ac0*/  IMAD.IADD R4, R5.reuse, 0x1, R21 ;  /* 0x0000000105047824 */ /* 0x041fe200078e0215 */
[C---:B------:R-:W-:Y:S01]  /*77ad0*/  IADD3 R26, P4, R5.reuse, R8, RZ ;  /* 0x00000008051a7210 */ /* 0x040fe20007f9e0ff */
[----:B------:R-:W0:Y:S01]  /*77ae0*/  LDC R21, c[0x0][0x248] ;  /* 0x00009200ff157b82 */ /* 0x000e220000000800 */
        /* <DEDUP_REMOVED lines=8> */
[----:B------:R-:W-:-:S05]  /*77b70*/  IMAD.X R25, R19, 0x1, R2, P1 ;  /* 0x0000000113197824 */ /* 0x000fca00008e0602 */
[----:B------:R2:W-:Y:S01]  /*77b80*/  STL.64 [R1+0xc58], R24 ;  /* 0x000c581801007387 */ /* 0x0005e20000100a00 */
[C---:B------:R-:W-:Y:S01]  /*77b90*/  IADD3 R50, P3, R4.reuse, R9, RZ ;  /* 0x0000000904327210 */ /* 0x040fe20007f7e0ff */
[C---:B---3--:R-:W-:Y:S01]  /*77ba0*/  IMAD.IADD R5, R4.reuse, 0x1, R20 ;  /* 0x0000000104057824 */ /* 0x048fe200078e0214 */
[C---:B----4-:R-:W-:Y:S01]  /*77bb0*/  IADD3 R26, P4, R4.reuse, R8, RZ ;  /* 0x00000008041a7210 */ /* 0x050fe20007f9e0ff */
[----:B------:R-:W-:Y:S01]  /*77bc0*/  IMAD.MOV.U32 R55, RZ, RZ, R53 ;  /* 0x000000ffff377224 */ /* 0x000fe200078e0035 */
        /* <DEDUP_REMOVED lines=45> */
[----:B0-----:R-:W-:-:S05]  /*77ea0*/  IADD3 R24, P1, R5, R0, RZ ;  /* 0x0000000005187210 */ /* 0x001fca0007f3e0ff */
[C---:B------:R-:W-:Y:S02]  /*77eb0*/  IMAD.X R25, R19.reuse, 0x1, R13, P1 ;  /* 0x0000000113197824 */ /* 0x040fe400008e060d */
[C---:B------:R-:W-:Y:S02]  /*77ec0*/  IMAD.X R53, R19.reuse, 0x1, R12, P3 ;  /* 0x0000000113357824 */ /* 0x040fe400018e060c */
[----:B------:R-:W-:Y:S01]  /*77ed0*/  IMAD.X R27, R19, 0x1, R3, P4 ;  /* 0x00000001131b7824 */ /* 0x000fe200020e0603 */
[----:B------:R0:W-:Y:S01]  /*77ee0*/  STL.64 [R1+0xbc0], R24 ;  /* 0x000bc01801007387 */ /* 0x0001e20000100a00 */
[----:B------:R-:W-:Y:S02]  /*77ef0*/  SHF.R.S32.HI R19, RZ, 0x1f, R4 ;  /* 0x0000001fff137819 */ /* 0x000fe40000011404 */
[----:B0-----:R-:W-:Y:S01]  /*77f00*/  IADD3 R24, P1, R4, R11, RZ ;  /* 0x0000000b04187210 */ /* 0x001fe20007f3e0ff */
[----:B------:R0:W-:Y:S04]  /*77f10*/  STL.64 [R1+0xbc8], R26 ;  /* 0x000bc81a01007387 */ /* 0x0001e80000100a00 */
[----:B------:R-:W-:-:S05]  /*77f20*/  IMAD.X R25, R19, 0x1, R2, P1 ;  /* 0x0000000113197824 */ /* 0x000fca00008e0602 */
[----:B------:R4:W-:Y:S01]  /*77f30*/  STL.64 [R1+0xbb8], R24 ;  /* 0x000bb81801007387 */ /* 0x0009e20000100a00 */
[C---:B0-----:R-:W-:Y:S01]  /*77f40*/  IADD3 R26, P4, R4.reuse, R8, RZ ;  /* 0x00000008041a7210 */ /* 0x041fe20007f9e0ff */
[C---:B------:R-:W-:Y:S01]  /*77f50*/  IMAD.IADD R5, R4.reuse, 0x1, R21 ;  /* 0x0000000104057824 */ /* 0x040fe200078e0215 */
[C---:B------:R-:W-:Y:S01]  /*77f60*/  IADD3 R56, P3, R4.reuse, R9, RZ ;  /* 0x0000000904387210 */ /* 0x040fe20007f7e0ff */
[----:B------:R-:W-:Y:S01]  /*77f70*/  IMAD.MOV.U32 R59, RZ, RZ, R55 ;  /* 0x000000ffff3b7224 */ /* 0x000fe200078e0037 */
[----:B------:R-:W0:Y:S01]  /*77f80*/  LDC R21, c[0x0][0x248] ;  /* 0x00009200ff157b82 */ /* 0x000e220000000800 */
        /* <DEDUP_REMOVED lines=13> */
[C---:B---3--:R-:W-:Y:S02]  /*78060*/  IMAD.IADD R4, R5.reuse, 0x1, R20 ;  /* 0x0000000105047824 */ /* 0x048fe400078e0214 */
[----:B------:R-:W-:Y:S01]  /*78070*/  IMAD.MOV.U32 R61, RZ, RZ, R59 ;  /* 0x000000ffff3d7224 */ /* 0x000fe200078e003b */
[----:B----4-:R-:W-:Y:S01]  /*78080*/  IADD3 R24, P1, R5, R0, RZ ;  /* 0x0000000005187210 */ /* 0x010fe20007f3e0ff */
[----:B------:R-:W-:Y:S01]  /*78090*/  STL.64 [R1+0xb88], R28 ;  /* 0x000b881c01007387 */ /* 0x000fe20000100a00 */
[C---:B------:R-:W-:Y:S01]  /*780a0*/  IMAD.X R27, R19.reuse, 0x1, R3, P4 ;  /* 0x00000001131b7824 */ /* 0x040fe200020e0603 */
[----:B------:R-:W3:Y:S02]  /*780b0*/  LDC R20, c[0x0][0x248] ;  /* 0x00009200ff147b82 */ /* 0x000ee40000000800 */
        /* <DEDUP_REMOVED lines=12> */
[----:B------:R-:W-:Y:S01]  /*78180*/  STL.64 [R1+0xb60], R28 ;  /* 0x000b601c01007387 */ /* 0x000fe20000100a00 */
[C---:B------:R-:W-:Y:S01]  /*78190*/  IMAD.X R27, R19.reuse, 0x1, R3, P4 ;  /* 0x00000001131b7824 */ /* 0x040fe200020e0603 */
[----:B------:R-:W1:Y:S01]  /*781a0*/  LDC R22, c[0x0][0x248] ;  /* 0x00009200ff167b82 */ /* 0x000e620000000800 */
        /* <DEDUP_REMOVED lines=9> */
[----:B------:R-:W-:Y:S01]  /*78240*/  IADD3 R54, P3, R5, R9, RZ ;  /* 0x0000000905367210 */ /* 0x000fe20007f7e0ff */
[----:B------:R-:W2:Y:S02]  /*78250*/  LDC R18, c[0x0][0x248] ;  /* 0x00009200ff127b82 */ /* 0x000ea40000000800 */
        /* <DEDUP_REMOVED lines=14> */
[----:B------:R-:W2:Y:S01]  /*78340*/  LDC R252, c[0x0][0x248] ;  /* 0x00009200fffc7b82 */ /* 0x000ea20000000800 */
        /* <DEDUP_REMOVED lines=41> */
[C---:B-1----:R-:W-:Y:S01]  /*785e0*/  IMAD.IADD R4, R5.reuse, 0x1, R22 ;  /* 0x0000000105047824 */ /* 0x042fe200078e0216 */
[C---:B------:R-:W-:Y:S01]  /*785f0*/  IADD3 R26, P4, R5.reuse, R8, RZ ;  /* 0x00000008051a7210 */ /* 0x040fe20007f9e0ff */
[----:B------:R-:W1:Y:S01]  /*78600*/  LDC R22, c[0x0][0x248] ;  /* 0x00009200ff167b82 */ /* 0x000e620000000800 */
        /* <DEDUP_REMOVED lines=11> */
[C---:B--2---:R-:W-:Y:S01]  /*786c0*/  IMAD.IADD R5, R4.reuse, 0x1, R18 ;  /* 0x0000000104057824 */ /* 0x044fe200078e0212 */
[C---:B----4-:R-:W-:Y:S01]  /*786d0*/  IADD3 R26, P4, R4.reuse, R8, RZ ;  /* 0x00000008041a7210 */ /* 0x050fe20007f9e0ff */
[----:B------:R-:W-:Y:S01]  /*786e0*/  IMAD.MOV.U32 R69, RZ, RZ, R63 ;  /* 0x000000ffff457224 */ /* 0x000fe200078e003f */
[----:B------:R-:W2:Y:S01]  /*786f0*/  LDC R18, c[0x0][0x248] ;  /* 0x00009200ff127b82 */ /* 0x000ea20000000800 */
        /* <DEDUP_REMOVED lines=41> */
[C---:B0-----:R-:W-:Y:S01]  /*78990*/  IMAD.IADD R4, R5.reuse, 0x1, R20 ;  /* 0x0000000105047824 */ /* 0x041fe200078e0214 */
[C---:B----4-:R-:W-:Y:S01]  /*789a0*/  IADD3 R26, P4, R5.reuse, R8, RZ ;  /* 0x00000008051a7210 */ /* 0x050fe20007f9e0ff */
[----:B------:R-:W0:Y:S01]  /*789b0*/  LDC R20, c[0x0][0x248] ;  /* 0x00009200ff147b82 */ /* 0x000e220000000800 */
[----:B-1----:R-:W-:-:S05]  /*789c0*/  IADD3 R24, P1, R5, R0, RZ ;  /* 0x0000000005187210 */ /* 0x002fca0007f3e0ff */
[C---:B------:R-:W-:Y:S02]  /*789d0*/  IMAD.X R25, R19.reuse, 0x1, R13, P1 ;  /* 0x0000000113197824 */ /* 0x040fe400008e060d */
[C---:B------:R-:W-:Y:S02]  /*789e0*/  IMAD.X R63, R19.reuse, 0x1, R12, P3 ;  /* 0x00000001133f7824 */ /* 0x040fe400018e060c */
[----:B------:R-:W-:Y:S01]  /*789f0*/  IMAD.X R27, R19, 0x1, R3, P4 ;  /* 0x00000001131b7824 */ /* 0x000fe200020e0603 */
[----:B------:R1:W-:Y:S01]  /*78a00*/  STL.64 [R1+0x9d0], R24 ;  /* 0x0009d01801007387 */ /* 0x0003e20000100a00 */
[----:B------:R-:W-:Y:S02]  /*78a10*/  SHF.R.S32.HI R19, RZ, 0x1f, R4 ;  /* 0x0000001fff137819 */ /* 0x000fe40000011404 */
[----:B-1----:R-:W-:Y:S01]  /*78a20*/  IADD3 R24, P1, R4, R11, RZ ;  /* 0x0000000b04187210 */ /* 0x002fe20007f3e0ff */
[----:B------:R1:W-:Y:S04]  /*78a30*/  STL.64 [R1+0x9d8], R26 ;  /* 0x0009d81a01007387 */ /* 0x0003e80000100a00 */
[----:B------:R-:W-:-:S05]  /*78a40*/  IMAD.X R25, R19, 0x1, R2, P1 ;  /* 0x0000000113197824 */ /* 0x000fca00008e0602 */
[----:B------:R4:W-:Y:S01]  /*78a50*/  STL.64 [R1+0x9c8], R24 ;  /* 0x0009c81801007387 */ /* 0x0009e20000100a00 */
[C---:B-1----:R-:W-:Y:S01]  /*78a60*/  IADD3 R26, P4, R4.reuse, R8, RZ ;  /* 0x00000008041a7210 */ /* 0x042fe20007f9e0ff */
[C---:B------:R-:W-:Y:S01]  /*78a70*/  IMAD.IADD R5, R4.reuse, 0x1, R22 ;  /* 0x0000000104057824 */ /* 0x040fe200078e0216 */
[C---:B------:R-:W-:Y:S01]  /*78a80*/  IADD3 R66, P3, R4.reuse, R9, RZ ;  /* 0x0000000904427210 */ /* 0x040fe20007f7e0ff */
[----:B------:R-:W-:Y:S01]  /*78a90*/  IMAD.MOV.U32 R73, RZ, RZ, R69 ;  /* 0x000000ffff497224 */ /* 0x000fe200078e0045 */
[----:B------:R-:W1:Y:S01]  /*78aa0*/  LDC R22, c[0x0][0x248] ;  /* 0x00009200ff167b82 */ /* 0x000e620000000800 */
        /* <DEDUP_REMOVED lines=13> */
[C---:B--2---:R-:W-:Y:S02]  /*78b80*/  IMAD.IADD R4, R5.reuse, 0x1, R18 ;  /* 0x0000000105047824 */ /* 0x044fe400078e0212 */
[----:B------:R-:W-:Y:S01]  /*78b90*/  IMAD.MOV.U32 R71, RZ, RZ, R73 ;  /* 0x000000ffff477224 */ /* 0x000fe200078e0049 */
[----:B----4-:R-:W-:Y:S01]  /*78ba0*/  IADD3 R24, P1, R5, R0, RZ ;  /* 0x0000000005187210 */ /* 0x010fe20007f3e0ff */
[----:B------:R-:W-:Y:S01]  /*78bb0*/  STL.64 [R1+0x9a0], R28 ;  /* 0x0009a01c01007387 */ /* 0x000fe20000100a00 */
[C---:B------:R-:W-:Y:S01]  /*78bc0*/  IMAD.X R27, R19.reuse, 0x1, R3, P4 ;  /* 0x00000001131b7824 */ /* 0x040fe200020e0603 */
[----:B------:R-:W2:Y:S02]  /*78bd0*/  LDC R18, c[0x0][0x248] ;  /* 0x00009200ff127b82 */ /* 0x000ea40000000800 */
        /* <DEDUP_REMOVED lines=54> */
[C---:B-1----:R-:W-:Y:S01]  /*78f40*/  IMAD.IADD R4, R5.reuse, 0x1, R22 ;  /* 0x0000000105047824 */ /* 0x042fe200078e0216 */
[----:B--2---:R-:W-:Y:S02]  /*78f50*/  IADD3 R24, P1, R5, R0, RZ ;  /* 0x0000000005187210 */ /* 0x004fe40007f3e0ff */
        /* <DEDUP_REMOVED lines=347> */
[----:B------:R1:W-:Y:S01]  /*7a510*/  STL.64 [R1+0x530], R24 ;  /* 0x0005301801007387 */ /* 0x0003e20000100a00 */
[C---:B------:R-:W-:Y:S02]  /*7a520*/  IADD3 R28, P3, R5.reuse, R9, RZ ;  /* 0x00000009051c7210 */ /* 0x040fe40007f7e0ff */
[----:B-1----:R-:W-:-:S05]  /*7a530*/  IADD3 R24, P1, R5, R11, RZ ;  /* 0x0000000b05187210 */ /* 0x002fca0007f3e0ff */
[----:B------:R-:W-:-:S05]  /*7a540*/  IMAD.X R25, R19, 0x1, R2, P1 ;  /* 0x0000000113197824 */ /* 0x000fca00008e0602 */
[----:B------:R1:W-:Y:S01]  /*7a550*/  STL.64 [R1+0x528], R24 ;  /* 0x0005281801007387 */ /* 0x0003e20000100a00 */
[----:B------:R-:W-:Y:S01]  /*7a560*/  IMAD.X R29, R19, 0x1, R12, P3 ;  /* 0x00000001131d7824 */ /* 0x000fe200018e060c */
[C---:B------:R-:W-:Y:S01]  /*7a570*/  IADD3 R26, P4, R5.reuse, R8, RZ ;  /* 0x00000008051a7210 */ /* 0x040fe20007f9e0ff */
[C---:B------:R-:W-:Y:S02]  /*7a580*/  IMAD.IADD R4, R5.reuse, 0x1, R20 ;  /* 0x0000000105047824 */ /* 0x040fe400078e0214 */
[----:B------:R-:W4:Y:S01]  /*7a590*/  LDC R20, c[0x0][0x248] ;  /* 0x00009200ff147b82 */ /* 0x000f220000000800 */
[----:B-1----:R-:W-:Y:S01]  /*7a5a0*/  IADD3 R24, P1, R5, R0, RZ ;  /* 0x0000000005187210 */ /* 0x002fe20007f3e0ff */
[----:B------:R1:W-:Y:S04]  /*7a5b0*/  STL.64 [R1+0x520], R28 ;  /* 0x0005201c01007387 */ /* 0x0003e80000100a00 */
[----:B------:R-:W-:-:S02]  /*7a5c0*/  IMAD.X R25, R19, 0x1, R13, P1 ;  /* 0x0000000113197824 */ /* 0x000fc400008e060d */
[----:B------:R-:W-:Y:S01]  /*7a5d0*/  IMAD.X R27, R19, 0x1, R3, P4 ;  /* 0x00000001131b7824 */ /* 0x000fe200020e0603 */
[----:B------:R-:W-:Y:S02]  /*7a5e0*/  SHF.R.S32.HI R19, RZ, 0x1f, R4 ;  /* 0x0000001fff137819 */ /* 0x000fe40000011404 */
[----:B------:R2:W-:Y:S01]  /*7a5f0*/  STL.64 [R1+0x508], R24 ;  /* 0x0005081801007387 */ /* 0x0005e20000100a00 */
[C---:B-1----:R-:W-:Y:S02]  /*7a600*/  IADD3 R28, P3, R4.reuse, R9, RZ ;  /* 0x00000009041c7210 */ /* 0x042fe40007f7e0ff */
[----:B--2---:R-:W-:Y:S01]  /*7a610*/  IADD3 R24, P1, R4, R11, RZ ;  /* 0x0000000b04187210 */ /* 0x004fe20007f3e0ff */
[----:B------:R1:W-:Y:S04]  /*7a620*/  STL.64 [R1+0x518], R26 ;  /* 0x0005181a01007387 */ /* 0x0003e80000100a00 */
[----:B------:R-:W-:-:S05]  /*7a630*/  IMAD.X R25, R19, 0x1, R2, P1 ;  /* 0x0000000113197824 */ /* 0x000fca00008e0602 */
[----:B------:R2:W-:Y:S01]  /*7a640*/  STL.64 [R1+0x500], R24 ;  /* 0x0005001801007387 */ /* 0x0005e20000100a00 */
[C---:B-1----:R-:W-:Y:S01]  /*7a650*/  IADD3 R26, P4, R4.reuse, R8, RZ ;  /* 0x00000008041a7210 */ /* 0x042fe20007f9e0ff */
[C---:B------:R-:W-:Y:S02]  /*7a660*/  IMAD.X R29, R19.reuse, 0x1, R12, P3 ;  /* 0x00000001131d7824 */ /* 0x040fe400018e060c */
[C---:B------:R-:W-:Y:S02]  /*7a670*/  IMAD.IADD R5, R4.reuse, 0x1, R22 ;  /* 0x0000000104057824 */ /* 0x040fe400078e0216 */
[C---:B------:R-:W-:Y:S01]  /*7a680*/  IMAD.X R27, R19.reuse, 0x1, R3, P4 ;  /* 0x00000001131b7824 */ /* 0x040fe200020e0603 */
[----:B--2---:R-:W-:Y:S01]  /*7a690*/  IADD3 R24, P1, R4, R0, RZ ;  /* 0x0000000004187210 */ /* 0x004fe20007f3e0ff */
[----:B------:R-:W-:Y:S01]  /*7a6a0*/  STL.64 [R1+0x4f8], R28 ;  /* 0x0004f81c01007387 */ /* 0x000fe20000100a00 */
[----:B------:R-:W1:Y:S03]  /*7a6b0*/  LDC R22, c[0x0][0x248] ;  /* 0x00009200ff167b82 */ /* 0x000e660000000800 */
[----:B------:R-:W-:Y:S01]  /*7a6c0*/  IMAD.X R25, R19, 0x1, R13, P1 ;  /* 0x0000000113197824 */ /* 0x000fe200008e060d */
[----:B------:R-:W-:Y:S01]  /*7a6d0*/  STL.64 [R1+0x4f0], R26 ;  /* 0x0004f01a01007387 */ /* 0x000fe20000100a00 */
[----:B------:R-:W-:-:S03]  /*7a6e0*/  SHF.R.S32.HI R19, RZ, 0x1f, R5 ;  /* 0x0000001fff137819 */ /* 0x000fc60000011405 */
[----:B------:R2:W-:Y:S02]  /*7a6f0*/  STL.64 [R1+0x4d8], R24 ;  /* 0x0004d81801007387 */ /* 0x0005e40000100a00 */
[----:B--2---:R-:W-:-:S05]  /*7a700*/  IADD3 R24, P1, R5, R11, RZ ;  /* 0x0000000b05187210 */ /* 0x004fca0007f3e0ff */
[----:B------:R-:W-:-:S05]  /*7a710*/  IMAD.X R25, R19, 0x1, R2, P1 ;  /* 0x0000000113197824 */ /* 0x000fca00008e0602 */
[----:B------:R2:W-:Y:S01]  /*7a720*/  STL.64 [R1+0x4d0], R24 ;  /* 0x0004d01801007387 */ /* 0x0005e20000100a00 */
[C---:B------:R-:W-:Y:S01]  /*7a730*/  IADD3 R94, P3, R5.reuse, R9, RZ ;  /* 0x00000009055e7210 */ /* 0x040fe20007f7e0ff */
[C---:B0-----:R-:W-:Y:S01]  /*7a740*/  IMAD.IADD R4, R5.reuse, 0x1, R18 ;  /* 0x0000000105047824 */ /* 0x041fe200078e0212 */
[C---:B------:R-:W-:Y:S01]  /*7a750*/  IADD3 R26, P4, R5.reuse, R8, RZ ;  /* 0x00000008051a7210 */ /* 0x040fe20007f9e0ff */
[----:B------:R-:W0:Y:S01]  /*7a760*/  LDC R18, c[0x0][0x248] ;  /* 0x00009200ff127b82 */ /* 0x000e220000000800 */
[----:B--2---:R-:W-:-:S05]  /*7a770*/  IADD3 R24, P1, R5, R0, RZ ;  /* 0x0000000005187210 */ /* 0x004fca0007f3e0ff */
[C---:B------:R-:W-:Y:S02]  /*7a780*/  IMAD.X R25, R19.reuse, 0x1, R13, P1 ;  /* 0x0000000113197824 */ /* 0x040fe400008e060d */
[C---:B------:R-:W-:Y:S02]  /*7a790*/  IMAD.X R95, R19.reuse, 0x1, R12, P3 ;  /* 0x00000001135f7824 */ /* 0x040fe400018e060c */
[----:B------:R-:W-:Y:S01]  /*7a7a0*/  IMAD.X R27, R19, 0x1, R3, P4 ;  /* 0x00000001131b7824 */ /* 0x000fe200020e0603 */
[----:B------:R2:W-:Y:S01]  /*7a7b0*/  STL.64 [R1+0x4b8], R24 ;  /* 0x0004b81801007387 */ /* 0x0005e20000100a00 */
[----:B------:R-:W-:Y:S02]  /*7a7c0*/  SHF.R.S32.HI R19, RZ, 0x1f, R4 ;  /* 0x0000001fff137819 */ /* 0x000fe40000011404 */
[----:B--2---:R-:W-:Y:S01]  /*7a7d0*/  IADD3 R24, P1, R4, R11, RZ ;  /* 0x0000000b04187210 */ /* 0x004fe20007f3e0ff */
[----:B------:R2:W-:Y:S04]  /*7a7e0*/  STL.64 [R1+0x4c0], R26 ;  /* 0x0004c01a01007387 */ /* 0x0005e80000100a00 */
[----:B------:R-:W-:-:S05]  /*7a7f0*/  IMAD.X R25, R19, 0x1, R2, P1 ;  /* 0x0000000113197824 */ /* 0x000fca00008e0602 */
[----:B------:R4:W-:Y:S01]  /*7a800*/  STL.64 [R1+0x4b0], R24 ;  /* 0x0004b01801007387 */ /* 0x0009e20000100a00 */
[C---:B--2---:R-:W-:Y:S01]  /*7a810*/  IADD3 R26, P3, R4.reuse, R9, RZ ;  /* 0x00000009041a7210 */ /* 0x044fe20007f7e0ff */
[C---:B---3--:R-:W-:Y:S01]  /*7a820*/  IMAD.IADD R5, R4.reuse, 0x1, R252 ;  /* 0x0000000104057824 */ /* 0x048fe200078e02fc */
        /* <DEDUP_REMOVED lines=11> */
[----:B---3--:R-:W-:-:S05]  /*7a8e0*/  IADD3 R24, P1, R5, R11, RZ ;  /* 0x0000000b05187210 */ /* 0x008fca0007f3e0ff */
[----:B------:R-:W-:Y:S01]  /*7a8f0*/  IMAD.X R25, R19, 0x1, R2, P1 ;  /* 0x0000000113197824 */ /* 0x000fe200008e0602 */
[----:B------:R-:W-:-:S04]  /*7a900*/  IADD3 R26, P4, R5, R8, RZ ;  /* 0x00000008051a7210 */ /* 0x000fc80007f9e0ff */
        /* <DEDUP_REMOVED lines=78> */
[----:B-1----:R-:W-:Y:S02]  /*7adf0*/  IADD3 R24, P1, R4, R0, RZ ;  /* 0x0000000004187210 */ /* 0x002fe40007f3e0ff */
[----:B------:R-:W-:Y:S01]  /*7ae00*/  STL.64 [R1+0x3b0], R28 ;  /* 0x0003b01c01007387 */ /* 0x000fe20000100a00 */
[C---:B------:R-:W-:Y:S01]  /*7ae10*/  IMAD.X R27, R19.reuse, 0x1, R3, P4 ;  /* 0x00000001131b7824 */ /* 0x040fe200020e0603 */
[----:B------:R-:W1:Y:S01]  /*7ae20*/  LDC R21, c[0x0][0x248] ;  /* 0x00009200ff157b82 */ /* 0x000e620000000800 */
        /* <DEDUP_REMOVED lines=34> */
[----:B0-----:R-:W-:-:S05]  /*7b050*/  IADD3 R24, P1, R5, R11, RZ ;  /* 0x0000000b05187210 */ /* 0x001fca0007f3e0ff */
[----:B------:R-:W-:-:S05]  /*7b060*/  IMAD.X R25, R19, 0x1, R2, P1 ;  /* 0x0000000113197824 */ /* 0x000fca00008e0602 */
[----:B------:R0:W-:Y:S01]  /*7b070*/  STL.64 [R1+0x340], R24 ;  /* 0x0003401801007387 */ /* 0x0001e20000100a00 */
[----:B------:R-:W-:Y:S01]  /*7b080*/  IMAD.X R29, R19, 0x1, R12, P3 ;  /* 0x00000001131d7824 */ /* 0x000fe200018e060c */
[C---:B------:R-:W-:Y:S01]  /*7b090*/  IADD3 R26, P4, R5.reuse, R8, RZ ;  /* 0x00000008051a7210 */ /* 0x040fe20007f9e0ff */
[C---:B------:R-:W-:Y:S02]  /*7b0a0*/  IMAD.IADD R4, R5.reuse, 0x1, R18 ;  /* 0x0000000105047824 */ /* 0x040fe400078e0212 */
[----:B------:R-:W4:Y:S01]  /*7b0b0*/  LDC R18, c[0x0][0x248] ;  /* 0x00009200ff127b82 */ /* 0x000f220000000800 */
[----:B0-----:R-:W-:Y:S01]  /*7b0c0*/  IADD3 R24, P1, R5, R0, RZ ;  /* 0x0000000005187210 */ /* 0x001fe20007f3e0ff */
[----:B------:R0:W-:Y:S04]  /*7b0d0*/  STL.64 [R1+0x338], R28 ;  /* 0x0003381c01007387 */ /* 0x0001e80000100a00 */
[----:B------:R-:W-:-:S02]  /*7b0e0*/  IMAD.X R25, R19, 0x1, R13, P1 ;  /* 0x0000000113197824 */ /* 0x000fc400008e060d */
[----:B------:R-:W-:Y:S01]  /*7b0f0*/  IMAD.X R27, R19, 0x1, R3, P4 ;  /* 0x00000001131b7824 */ /* 0x000fe200020e0603 */
[----:B------:R-:W-:Y:S02]  /*7b100*/  SHF.R.S32.HI R19, RZ, 0x1f, R4 ;  /* 0x0000001fff137819 */ /* 0x000fe40000011404 */
[----:B------:R2:W-:Y:S01]  /*7b110*/  STL.64 [R1+0x320], R24 ;  /* 0x0003201801007387 */ /* 0x0005e20000100a00 */
[C---:B0-----:R-:W-:Y:S02]  /*7b120*/  IADD3 R28, P3, R4.reuse, R9, RZ ;  /* 0x00000009041c7210 */ /* 0x041fe40007f7e0ff */
[----:B--2---:R-:W-:Y:S01]  /*7b130*/  IADD3 R24, P1, R4, R11, RZ ;  /* 0x0000000b04187210 */ /* 0x004fe20007f3e0ff */
[----:B------:R0:W-:Y:S04]  /*7b140*/  STL.64 [R1+0x330], R26 ;  /* 0x0003301a01007387 */ /* 0x0001e80000100a00 */
[----:B------:R-:W-:-:S05]  /*7b150*/  IMAD.X R25, R19, 0x1, R2, P1 ;  /* 0x0000000113197824 */ /* 0x000fca00008e0602 */
[----:B------:R2:W-:Y:S01]  /*7b160*/  STL.64 [R1+0x318], R24 ;  /* 0x0003181801007387 */ /* 0x0005e20000100a00 */
[C---:B0-----:R-:W-:Y:S01]  /*7b170*/  IADD3 R26, P4, R4.reuse, R8, RZ ;  /* 0x00000008041a7210 */ /* 0x041fe20007f9e0ff */
[C---:B------:R-:W-:Y:S02]  /*7b180*/  IMAD.X R29, R19.reuse, 0x1, R12, P3 ;  /* 0x00000001131d7824 */ /* 0x040fe400018e060c */
[C---:B------:R-:W-:Y:S02]  /*7b190*/  IMAD.IADD R5, R4.reuse, 0x1, R252 ;  /* 0x0000000104057824 */ /* 0x040fe400078e02fc */
[C---:B------:R-:W-:Y:S01]  /*7b1a0*/  IMAD.X R27, R19.reuse, 0x1, R3, P4 ;  /* 0x00000001131b7824 */ /* 0x040fe200020e0603 */
[----:B--2---:R-:W-:Y:S01]  /*7b1b0*/  IADD3 R24, P1, R4, R0, RZ ;  /* 0x0000000004187210 */ /* 0x004fe20007f3e0ff */
[----:B------:R-:W-:Y:S01]  /*7b1c0*/  STL.64 [R1+0x310], R28 ;  /* 0x0003101c01007387 */ /* 0x000fe20000100a00 */
[----:B------:R-:W0:Y:S03]  /*7b1d0*/  LDC R252, c[0x0][0x248] ;  /* 0x00009200fffc7b82 */ /* 0x000e260000000800 */
        /* <DEDUP_REMOVED lines=8> */
[C---:B-1----:R-:W-:Y:S01]  /*7b260*/  IMAD.IADD R4, R5.reuse, 0x1, R21 ;  /* 0x0000000105047824 */ /* 0x042fe200078e0215 */
[C---:B------:R-:W-:Y:S01]  /*7b270*/  IADD3 R26, P4, R5.reuse, R8, RZ ;  /* 0x00000008051a7210 */ /* 0x040fe20007f9e0ff */
[----:B------:R-:W1:Y:S01]  /*7b280*/  LDC R21, c[0x0][0x248] ;  /* 0x00009200ff157b82 */ /* 0x000e620000000800 */
        /* <DEDUP_REMOVED lines=680> */
[----:B--2---:R-:W-:Y:S02]  /*7dd10*/  IADD3 R24, P1, R5, R0, RZ ;  /* 0x0000000005187210 */ /* 0x004fe40007f3e0ff */
[----:B------:R0:W-:Y:S01]  /*7dd20*/  STL.64 [R1+0x15f8], R28 ;  /* 0x0015f81c01007387 */ /* 0x0001e20000100a00 */
[C---:B------:R-:W-:Y:S01]  /*7dd30*/  IMAD.X R27, R19.reuse, 0x1, R3, P4 ;  /* 0x00000001131b7824 */ /* 0x040fe200020e0603 */
[----:B------:R-:W2:Y:S01]  /*7dd40*/  LDC R20, c[0x0][0x248] ;  /* 0x00009200ff147b82 */ /* 0x000ea20000000800 */
        /* <DEDUP_REMOVED lines=138> */
[----:B--2---:R-:W-:Y:S01]  /*7e5f0*/  IADD3 R24, P1, R5, R11, RZ ;  /* 0x0000000b05187210 */ /* 0x004fe20007f3e0ff */
[----:B------:R2:W-:Y:S04]  /*7e600*/  STL.64 [R1+0x1738], R26 ;  /* 0x0017381a01007387 */ /* 0x0005e80000100a00 */
[----:B------:R-:W-:Y:S02]  /*7e610*/  IMAD.X R25, R19, 0x1, R2, P1 ;  /* 0x0000000113197824 */ /* 0x000fe400008e0602 */
[----:B------:R-:W-:-:S02]  /*7e620*/  IMAD.IADD R4, R5, 0x1, R20 ;  /* 0x0000000105047824 */ /* 0x000fc400078e0214 */
[----:B------:R-:W-:Y:S01]  /*7e630*/  IMAD.X R165, R19, 0x1, R12, P3 ;  /* 0x0000000113a57824 */ /* 0x000fe200018e060c */
[----:B------:R4:W-:Y:S01]  /*7e640*/  STL.64 [R1+0x1748], R24 ;  /* 0x0017481801007387 */ /* 0x0009e20000100a00 */
[----:B------:R-:W0:Y:S01]  /*7e650*/  LDC R20, c[0x0][0x248] ;  /* 0x00009200ff147b82 */ /* 0x000e220000000800 */
[C---:B--2---:R-:W-:Y:S02]  /*7e660*/  IADD3 R26, P4, R5.reuse, R8, RZ ;  /* 0x00000008051a7210 */ /* 0x044fe40007f9e0ff */
[----:B----4-:R-:W-:-:S03]  /*7e670*/  IADD3 R24, P1, R5, R0, RZ ;  /* 0x0000000005187210 */ /* 0x010fc60007f3e0ff */
[C---:B------:R-:W-:Y:S02]  /*7e680*/  IMAD.X R27, R19.reuse, 0x1, R3, P4 ;  /* 0x00000001131b7824 */ /* 0x040fe400020e0603 */
        /* <DEDUP_REMOVED lines=8> */
[C---:B------:R-:W-:Y:S02]  /*7e710*/  IMAD.IADD R5, R4.reuse, 0x1, R22 ;  /* 0x0000000104057824 */ /* 0x040fe400078e0216 */
[----:B------:R-:W4:Y:S01]  /*7e720*/  LDC R22, c[0x0][0x248] ;  /* 0x00009200ff167b82 */ /* 0x000f220000000800 */
[C---:B--2---:R-:W-:Y:S02]  /*7e730*/  IADD3 R24, P1, R4.reuse, R0, RZ ;  /* 0x0000000004187210 */ /* 0x044fe40007f3e0ff */
[----:B------:R-:W-:-:S03]  /*7e740*/  IADD3 R26, P4, R4, R8, RZ ;  /* 0x00000008041a7210 */ /* 0x000fc60007f9e0ff */
[C---:B------:R-:W-:Y:S01]  /*7e750*/  IMAD.X R25, R19.reuse, 0x1, R13, P1 ;  /* 0x0000000113197824 */ /* 0x040fe200008e060d */
[----:B------:R-:W-:Y:S01]  /*7e760*/  STL.64 [R1+0x1788], R28 ;  /* 0x0017881c01007387 */ /* 0x000fe20000100a00 */
[----:B------:R-:W-:Y:S01]  /*7e770*/  IMAD.X R27, R19, 0x1, R3, P4 ;  /* 0x00000001131b7824 */ /* 0x000fe200020e0603 */
[----:B------:R-:W-:Y:S02]  /*7e780*/  SHF.R.S32.HI R19, RZ, 0x1f, R5 ;  /* 0x0000001fff137819 */ /* 0x000fe40000011405 */
[----:B------:R2:W-:Y:S02]  /*7e790*/  STL.64 [R1+0x1778], R24 ;  /* 0x0017781801007387 */ /* 0x0005e40000100a00 */
[----:B--2---:R-:W-:Y:S02]  /*7e7a0*/  IADD3 R24, P1, R5, R11, RZ ;  /* 0x0000000b05187210 */ /* 0x004fe40007f3e0ff */
[----:B------:R2:W-:Y:S03]  /*7e7b0*/  STL.64 [R1+0x1780], R26 ;  /* 0x0017801a01007387 */ /* 0x0005e60000100a00 */
[----:B------:R-:W-:Y:S01]  /*7e7c0*/  IMAD.X R25, R19, 0x1, R2, P1 ;  /* 0x0000000113197824 */ /* 0x000fe200008e0602 */
[----:B------:R-:W-:-:S04]  /*7e7d0*/  IADD3 R28, P3, R5, R9, RZ ;  /* 0x00000009051c7210 */ /* 0x000fc80007f7e0ff */
[----:B------:R3:W-:Y:S01]  /*7e7e0*/  STL.64 [R1+0x17a0], R24 ;  /* 0x0017a01801007387 */ /* 0x0007e20000100a00 */
[----:B------:R-:W-:Y:S01]  /*7e7f0*/  IMAD.X R29, R19, 0x1, R12, P3 ;  /* 0x00000001131d7824 */ /* 0x000fe200018e060c */
[C---:B--2---:R-:W-:Y:S01]  /*7e800*/  IADD3 R26, P4, R5.reuse, R8, RZ ;  /* 0x00000008051a7210 */ /* 0x044fe20007f9e0ff */
[C---:B-1----:R-:W-:Y:S01]  /*7e810*/  IMAD.IADD R4, R5.reuse, 0x1, R18 ;  /* 0x0000000105047824 */ /* 0x042fe200078e0212 */
[----:B---3--:R-:W-:Y:S02]  /*7e820*/  IADD3 R24, P1, R5, R0, RZ ;  /* 0x0000000005187210 */ /* 0x008fe40007f3e0ff */
        /* <DEDUP_REMOVED lines=13> */
[----:B------:R-:W2:Y:S02]  /*7e900*/  LDC R252, c[0x0][0x248] ;  /* 0x00009200fffc7b82 */ /* 0x000ea40000000800 */
[----:B------:R-:W-:Y:S01]  /*7e910*/  IMAD.X R27, R19, 0x1, R3, P4 ;  /* 0x00000001131b7824 */ /* 0x000fe200020e0603 */
[----:B---3--:R-:W-:-:S04]  /*7e920*/  IADD3 R24, P1, R4, R0, RZ ;  /* 0x0000000004187210 */ /* 0x008fc80007f3e0ff */
[----:B------:R-:W-:Y:S01]  /*7e930*/  STL.64 [R1+0x17d8], R26 ;  /* 0x0017d81a01007387 */ /* 0x000fe20000100a00 */
[C---:B------:R-:W-:Y:S02]  /*7e940*/  IMAD.X R25, R19.reuse, 0x1, R13, P1 ;  /* 0x0000000113197824 */ /* 0x040fe400008e060d */
[----:B------:R-:W-:Y:S01]  /*7e950*/  IMAD.X R167, R19, 0x1, R12, P3 ;  /* 0x0000000113a77824 */ /* 0x000fe200018e060c */
[----:B------:R-:W-:Y:S02]  /*7e960*/  SHF.R.S32.HI R19, RZ, 0x1f, R5 ;  /* 0x0000001fff137819 */ /* 0x000fe40000011405 */
[----:B------:R3:W-:Y:S01]  /*7e970*/  STL.64 [R1+0x17c8], R24 ;  /* 0x0017c81801007387 */ /* 0x0007e20000100a00 */
[C---:B------:R-:W-:Y:S02]  /*7e980*/  IADD3 R28, P3, R5.reuse, R9, RZ ;  /* 0x00000009051c7210 */ /* 0x040fe40007f7e0ff */
[----:B---3--:R-:W-:-:S05]  /*7e990*/  IADD3 R24, P1, R5, R11, RZ ;  /* 0x0000000b05187210 */ /* 0x008fca0007f3e0ff */
[----:B------:R-:W-:-:S05]  /*7e9a0*/  IMAD.X R25, R19, 0x1, R2, P1 ;  /* 0x0000000113197824 */ /* 0x000fca00008e0602 */
[----:B------:R3:W-:Y:S01]  /*7e9b0*/  STL.64 [R1+0x17d0], R24 ;  /* 0x0017d01801007387 */ /* 0x0007e20000100a00 */
[----:B------:R-:W-:Y:S01]  /*7e9c0*/  IMAD.X R29, R19, 0x1, R12, P3 ;  /* 0x00000001131d7824 */ /* 0x000fe200018e060c */
[C---:B------:R-:W-:Y:S01]  /*7e9d0*/  IADD3 R26, P4, R5.reuse, R8, RZ ;  /* 0x00000008051a7210 */ /* 0x040fe20007f9e0ff */
[C---:B0-----:R-:W-:Y:S02]  /*7e9e0*/  IMAD.IADD R4, R5.reuse, 0x1, R21 ;  /* 0x0000000105047824 */ /* 0x041fe400078e0215 */
[----:B------:R-:W0:Y:S01]  /*7e9f0*/  LDC R21, c[0x0][0x248] ;  /* 0x00009200ff157b82 */ /* 0x000e220000000800 */
[----:B---3--:R-:W-:Y:S01]  /*7ea00*/  IADD3 R24, P1, R5, R0, RZ ;  /* 0x0000000005187210 */ /* 0x008fe20007f3e0ff */
[----:B------:R-:W-:Y:S04]  /*7ea10*/  STL.64 [R1+0x17e8], R28 ;  /* 0x0017e81c01007387 */ /* 0x000fe80000100a00 */
[----:B------:R-:W-:-:S02]  /*7ea20*/  IMAD.X R25, R19, 0x1, R13, P1 ;  /* 0x0000000113197824 */ /* 0x000fc400008e060d */
[----:B------:R-:W-:Y:S01]  /*7ea30*/  IMAD.X R27, R19, 0x1, R3, P4 ;  /* 0x00000001131b7824 */ /* 0x000fe200020e0603 */
[----:B------:R-:W-:Y:S02]  /*7ea40*/  SHF.R.S32.HI R19, RZ, 0x1f, R4 ;  /* 0x0000001fff137819 */ /* 0x000fe40000011404 */
[----:B------:R3:W-:Y:S02]  /*7ea50*/  STL.64 [R1+0x1800], R24 ;  /* 0x0018001801007387 */ /* 0x0007e40000100a00 */
[----:B---3--:R-:W-:Y:S02]  /*7ea60*/  IADD3 R24, P1, R4, R11, RZ ;  /* 0x0000000b04187210 */ /* 0x008fe40007f3e0ff */
[----:B------:R3:W-:Y:S03]  /*7ea70*/  STL.64 [R1+0x17f0], R26 ;  /* 0x0017f01a01007387 */ /* 0x0007e60000100a00 */
[----:B------:R-:W-:-:S05]  /*7ea80*/  IMAD.X R25, R19, 0x1, R2, P1 ;  /* 0x0000000113197824 */ /* 0x000fca00008e0602 */
[----:B------:R4:W-:Y:S01]  /*7ea90*/  STL.64 [R1+0x17f8], R24 ;  /* 0x0017f81801007387 */ /* 0x0009e20000100a00 */
[C---:B------:R-:W-:Y:S01]  /*7eaa0*/  IADD3 R170, P3, R4.reuse, R9, RZ ;  /* 0x0000000904aa7210 */ /* 0x040fe20007f7e0ff */
[C---:B------:R-:W-:Y:S01]  /*7eab0*/  IMAD.IADD R5, R4.reuse, 0x1, R20 ;  /* 0x0000000104057824 */ /* 0x040fe200078e0214 */
[C---:B---3--:R-:W-:Y:S01]  /*7eac0*/  IADD3 R26, P4, R4.reuse, R8, RZ ;  /* 0x00000008041a7210 */ /* 0x048fe20007f9e0ff */
[----:B------:R-:W3:Y:S01]  /*7ead0*/  LDC R20, c[0x0][0x248] ;  /* 0x00009200ff147b82 */ /* 0x000ee20000000800 */
[----:B----4-:R-:W-:-:S05]  /*7eae0*/  IADD3 R24, P1, R4, R0, RZ ;  /* 0x0000000004187210 */ /* 0x010fca0007f3e0ff */
[C---:B------:R-:W-:Y:S02]  /*7eaf0*/  IMAD.X R25, R19.reuse, 0x1, R13, P1 ;  /* 0x0000000113197824 */ /* 0x040fe400008e060d */
[C---:B------:R-:W-:Y:S02]  /*7eb00*/  IMAD.X R171, R19.reuse, 0x1, R12, P3 ;  /* 0x0000000113ab7824 */ /* 0x040fe400018e060c */
[----:B------:R-:W-:Y:S01]  /*7eb10*/  IMAD.X R27, R19, 0x1, R3, P4 ;  /* 0x00000001131b7824 */ /* 0x000fe200020e0603 */
[----:B------:R4:W-:Y:S01]  /*7eb20*/  STL.64 [R1+0x1818], R24 ;  /* 0x0018181801007387 */ /* 0x0009e20000100a00 */
[----:B------:R-:W-:Y:S02]  /*7eb30*/  SHF.R.S32.HI R19, RZ, 0x1f, R5 ;  /* 0x0000001fff137819 */ /* 0x000fe40000011405 */
[C---:B------:R-:W-:Y:S02]  /*7eb40*/  IADD3 R28, P3, R5.reuse, R9, RZ ;  /* 0x00000009051c7210 */ /* 0x040fe40007f7e0ff */
[----:B----4-:R-:W-:Y:S01]  /*7eb50*/  IADD3 R24, P1, R5, R11, RZ ;  /* 0x0000000b05187210 */ /* 0x010fe20007f3e0ff */
[----:B------:R4:W-:Y:S04]  /*7eb60*/  STL.64 [R1+0x1810], R26 ;  /* 0x0018101a01007387 */ /* 0x0009e80000100a00 */
[----:B------:R-:W-:-:S05]  /*7eb70*/  IMAD.X R25, R19, 0x1, R2, P1 ;  /* 0x0000000113197824 */ /* 0x000fca00008e0602 */
[----:B------:R1:W-:Y:S01]  /*7eb80*/  STL.64 [R1+0x1828], R24 ;  /* 0x0018281801007387 */ /* 0x0003e20000100a00 */
[----:B----4-:R-:W-:Y:S01]  /*7eb90*/  IADD3 R26, P4, R5, R8, RZ ;  /* 0x00000008051a7210 */ /* 0x010fe20007f9e0ff */
[----:B------:R-:W-:Y:S02]  /*7eba0*/  IMAD.X R29, R19, 0x1, R12, P3 ;  /* 0x00000001131d7824 */ /* 0x000fe400018e060c */
[----:B------:R-:W-:Y:S02]  /*7ebb0*/  IMAD.IADD R4, R5, 0x1, R22 ;  /* 0x0000000105047824 */ /* 0x000fe400078e0216 */
[----:B------:R-:W-:Y:S01]  /*7ebc0*/  IMAD.X R27, R19, 0x1, R3, P4 ;  /* 0x00000001131b7824 */ /* 0x000fe200020e0603 */
[----:B-1----:R-:W-:Y:S01]  /*7ebd0*/  IADD3 R24, P1, R5, R0, RZ ;  /* 0x0000000005187210 */ /* 0x002fe20007f3e0ff */
[----:B------:R-:W-:Y:S01]  /*7ebe0*/  STL.64 [R1+0x1838], R28 ;  /* 0x0018381c01007387 */ /* 0x000fe20000100a00 */
[----:B------:R-:W-:Y:S01]  /*7ebf0*/  IMAD.MOV.U32 R179, RZ, RZ, R177 ;  /* 0x000000ffffb37224 */ /* 0x000fe200078e00b1 */
[----:B------:R-:W1:Y:S02]  /*7ec00*/  LDC R22, c[0x0][0x248] ;  /* 0x00009200ff167b82 */ /* 0x000e640000000800 */
        /* <DEDUP_REMOVED lines=23> */
[C---:B--2---:R-:W-:Y:S01]  /*7ed80*/  IMAD.IADD R4, R5.reuse, 0x1, R252 ;  /* 0x0000000105047824 */ /* 0x044fe200078e02fc */
[C---:B----4-:R-:W-:Y:S01]  /*7ed90*/  IADD3 R26, P4, R5.reuse, R8, RZ ;  /* 0x00000008051a7210 */ /* 0x050fe20007f9e0ff */
[----:B------:R-:W2:Y:S01]  /*7eda0*/  LDC R252, c[0x0][0x248] ;  /* 0x00009200fffc7b82 */ /* 0x000ea20000000800 */
        /* <DEDUP_REMOVED lines=13> */
[----:B------:R-:W0:Y:S02]  /*7ee80*/  LDC R21, c[0x0][0x248] ;  /* 0x00009200ff157b82 */ /* 0x000e240000000800 */
        /* <DEDUP_REMOVED lines=29> */
[C---:B-1----:R-:W-:Y:S01]  /*7f060*/  IMAD.IADD R5, R4.reuse, 0x1, R22 ;  /* 0x0000000104057824 */ /* 0x042fe200078e0216 */
[----:B--2---:R-:W-:Y:S02]  /*7f070*/  IADD3 R24, P1, R4, R0, RZ ;  /* 0x0000000004187210 */ /* 0x004fe40007f3e0ff */
        /* <DEDUP_REMOVED lines=806> */
[----:B------:R-:W-:Y:S01]  /*822e0*/  IMAD.X R25, R19, 0x1, R2, P1 ;  /* 0x0000000113197824 */ /* 0x000fe200008e0602 */
[----:B------:R-:W-:-:S04]  /*822f0*/  IADD3 R28, P3, R5, R9, RZ ;  /* 0x00000009051c7210 */ /* 0x000fc80007f7e0ff */
[----:B------:R4:W-:Y:S01]  /*82300*/  STL.64 [R1+0x18f0], R24 ;  /* 0x0018f01801007387 */ /* 0x0009e20000100a00 */
[----:B------:R-:W-:Y:S01]  /*82310*/  IMAD.X R29, R19, 0x1, R12, P3 ;  /* 0x00000001131d7824 */ /* 0x000fe200018e060c */
[C---:B---3--:R-:W-:Y:S01]  /*82320*/  IADD3 R26, P4, R5.reuse, R8, RZ ;  /* 0x00000008051a7210 */ /* 0x048fe20007f9e0ff */
[C---:B------:R-:W-:Y:S01]  /*82330*/  IMAD.IADD R4, R5.reuse, 0x1, R22 ;  /* 0x0000000105047824 */ /* 0x040fe200078e0216 */
[----:B----4-:R-:W-:Y:S02]  /*82340*/  IADD3 R24, P1, R5, R0, RZ ;  /* 0x0000000005187210 */ /* 0x010fe40007f3e0ff */
[----:B------:R-:W-:Y:S01]  /*82350*/  STL.64 [R1+0x1880], R28 ;  /* 0x0018801c01007387 */ /* 0x000fe20000100a00 */
[C---:B------:R-:W-:Y:S01]  /*82360*/  IMAD.X R27, R19.reuse, 0x1, R3, P4 ;  /* 0x00000001131b7824 */ /* 0x040fe200020e0603 */
[----:B------:R-:W3:Y:S01]  /*82370*/  LDC R22, c[0x0][0x248] ;  /* 0x00009200ff167b82 */ /* 0x000ee20000000800 */
        /* <DEDUP_REMOVED lines=10> */
[C---:B------:R-:W-:Y:S01]  /*82420*/  IMAD.IADD R5, R4.reuse, 0x1, R18 ;  /* 0x0000000104057824 */ /* 0x040fe200078e0212 */
[----:B0-----:R-:W-:Y:S02]  /*82430*/  IADD3 R24, P1, R4, R0, RZ ;  /* 0x0000000004187210 */ /* 0x001fe40007f3e0ff */
[----:B------:R-:W-:Y:S01]  /*82440*/  STL.64 [R1+0x1700], R28 ;  /* 0x0017001c01007387 */ /* 0x000fe20000100a00 */
[C---:B------:R-:W-:Y:S01]  /*82450*/  IMAD.X R27, R19.reuse, 0x1, R3, P4 ;  /* 0x00000001131b7824 */ /* 0x040fe200020e0603 */
[----:B------:R-:W0:Y:S01]  /*82460*/  LDC R18, c[0x0][0x248] ;  /* 0x00009200ff127b82 */ /* 0x000e220000000800 */
[----:B------:R-:W-:Y:S01]  /*82470*/  IMAD.X R25, R19, 0x1, R13, P1 ;  /* 0x0000000113197824 */ /* 0x000fe200008e060d */
[----:B------:R-:W-:-:S04]  /*82480*/  SHF.R.S32.HI R19, RZ, 0x1f, R5 ;  /* 0x0000001fff137819 */ /* 0x000fc80000011405 */
[----:B------:R4:W-:Y:S02]  /*82490*/  STL.64 [R1+0x1610], R24 ;  /* 0x0016101801007387 */ /* 0x0009e40000100a00 */
[----:B----4-:R-:W-:Y:S02]  /*824a0*/  IADD3 R24, P1, R5, R11, RZ ;  /* 0x0000000b05187210 */ /* 0x010fe40007f3e0ff */
[----:B------:R4:W-:Y:S03]  /*824b0*/  STL.64 [R1+0x1690], R26 ;  /* 0x0016901a01007387 */ /* 0x0009e60000100a00 */
[----:B------:R-:W-:-:S05]  /*824c0*/  IMAD.X R25, R19, 0x1, R2, P1 ;  /* 0x0000000113197824 */ /* 0x000fca00008e0602 */
[----:B------:R1:W-:Y:S01]  /*824d0*/  STL.64 [R1+0x1588], R24 ;  /* 0x0015881801007387 */ /* 0x0003e20000100a00 */
[C---:B------:R-:W-:Y:S01]  /*824e0*/  IADD3 R230, P3, R5.reuse, R9, RZ ;  /* 0x0000000905e67210 */ /* 0x040fe20007f7e0ff */
[C---:B------:R-:W-:Y:S01]  /*824f0*/  IMAD.IADD R4, R5.reuse, 0x1, R252 ;  /* 0x0000000105047824 */ /* 0x040fe200078e02fc */
[C---:B----4-:R-:W-:Y:S01]  /*82500*/  IADD3 R26, P4, R5.reuse, R8, RZ ;  /* 0x00000008051a7210 */ /* 0x050fe20007f9e0ff */
[----:B------:R-:W4:Y:S01]  /*82510*/  LDC R252, c[0x0][0x248] ;  /* 0x00009200fffc7b82 */ /* 0x000f220000000800 */
        /* <DEDUP_REMOVED lines=10> */
[C---:B------:R-:W-:Y:S01]  /*825c0*/  IADD3 R234, P3, R4.reuse, R9, RZ ;  /* 0x0000000904ea7210 */ /* 0x040fe20007f7e0ff */
[C---:B------:R-:W-:Y:S01]  /*825d0*/  IMAD.IADD R5, R4.reuse, 0x1, R21 ;  /* 0x0000000104057824 */ /* 0x040fe200078e0215 */
[C---:B-1----:R-:W-:Y:S01]  /*825e0*/  IADD3 R26, P4, R4.reuse, R8, RZ ;  /* 0x00000008041a7210 */ /* 0x042fe20007f9e0ff */
[----:B------:R-:W-:Y:S01]  /*825f0*/  IMAD.MOV.U32 R248, RZ, RZ, R236 ;  /* 0x000000fffff87224 */ /* 0x000fe200078e00ec */
        /* <DEDUP_REMOVED lines=9> */
[----:B------:R-:W-:Y:S01]  /*82690*/  IMAD.X R25, R19, 0x1, R2, P1 ;  /* 0x0000000113197824 */ /* 0x000fe200008e0602 */
[----:B------:R-:W-:-:S04]  /*826a0*/  IADD3 R28, P3, R5, R9, RZ ;  /* 0x00000009051c7210 */ /* 0x000fc80007f7e0ff */
[----:B------:R3:W-:Y:S01]  /*826b0*/  STL.64 [R1+0xc68], R24 ;  /* 0x000c681801007387 */ /* 0x0007e20000100a00 */
[----:B------:R-:W-:Y:S01]  /*826c0*/  IMAD.X R29, R19, 0x1, R12, P3 ;  /* 0x00000001131d7824 */ /* 0x000fe200018e060c */
[C---:B--2---:R-:W-:Y:S01]  /*826d0*/  IADD3 R26, P4, R5.reuse, R8, RZ ;  /* 0x00000008051a7210 */ /* 0x044fe20007f9e0ff */
[C---:B------:R-:W-:Y:S01]  /*826e0*/  IMAD.IADD R4, R5.reuse, 0x1, R20 ;  /* 0x0000000105047824 */ /* 0x040fe200078e0214 */
[----:B---3--:R-:W-:Y:S02]  /*826f0*/  IADD3 R24, P1, R5, R0, RZ ;  /* 0x0000000005187210 */ /* 0x008fe40007f3e0ff */
[----:B------:R-:W-:Y:S01]  /*82700*/  STL.64 [R1+0xb20], R28 ;  /* 0x000b201c01007387 */ /* 0x000fe20000100a00 */
[C---:B------:R-:W-:Y:S01]  /*82710*/  IMAD.X R27, R19.reuse, 0x1, R3, P4 ;  /* 0x00000001131b7824 */ /* 0x040fe200020e0603 */
[----:B------:R-:W2:Y:S01]  /*82720*/  LDC R20, c[0x0][0x248] ;  /* 0x00009200ff147b82 */ /* 0x000ea20000000800 */
        /* <DEDUP_REMOVED lines=12> */
[----:B------:R0:W-:Y:S01]  /*827f0*/  STL.64 [R1+0x5d8], R28 ;  /* 0x0005d81c01007387 */ /* 0x0001e20000100a00 */
[C---:B------:R-:W-:Y:S01]  /*82800*/  IMAD.X R27, R19.reuse, 0x1, R3, P4 ;  /* 0x00000001131b7824 */ /* 0x040fe200020e0603 */
[----:B------:R-:W3:Y:S01]  /*82810*/  LDC R22, c[0x0][0x248] ;  /* 0x00009200ff167b82 */ /* 0x000ee20000000800 */
[----:B------:R-:W-:Y:S01]  /*82820*/  IMAD.X R25, R19, 0x1, R13, P1 ;  /* 0x0000000113197824 */ /* 0x000fe200008e060d */
[----:B------:R-:W-:-:S04]  /*82830*/  SHF.R.S32.HI R19, RZ, 0x1f, R5 ;  /* 0x0000001fff137819 */ /* 0x000fc80000011405 */
[----:B------:R4:W-:Y:S01]  /*82840*/  STL.64 [R1+0x2f0], R24 ;  /* 0x0002f01801007387 */ /* 0x0009e20000100a00 */
[C---:B------:R-:W-:Y:S01]  /*82850*/  IADD3 R236, P3, R5.reuse, R9, RZ ;  /* 0x0000000905ec7210 */ /* 0x040fe20007f7e0ff */
[C---:B------:R-:W-:Y:S01]  /*82860*/  IMAD.IADD R4, R5.reuse, 0x1, R18 ;  /* 0x0000000105047824 */ /* 0x040fe200078e0212 */
[----:B0-----:R-:W0:Y:S01]  /*82870*/  LDC R28, c[0x0][0x248] ;  /* 0x00009200ff1c7b82 */ /* 0x001e220000000800 */
[----:B----4-:R-:W-:Y:S01]  /*82880*/  IADD3 R24, P1, R5, R11, RZ ;  /* 0x0000000b05187210 */ /* 0x010fe20007f3e0ff */
[----:B------:R4:W-:Y:S04]  /*82890*/  STL.64 [R1+0x490], R26 ;  /* 0x0004901a01007387 */ /* 0x0009e80000100a00 */
[----:B------:R-:W-:-:S05]  /*828a0*/  IMAD.X R25, R19, 0x1, R2, P1 ;  /* 0x0000000113197824 */ /* 0x000fca00008e0602 */
[----:B------:R1:W-:Y:S01]  /*828b0*/  STL.64 [R1+0x260], R24 ;  /* 0x0002601801007387 */ /* 0x0003e20000100a00 */
[C---:B----4-:R-:W-:Y:S02]  /*828c0*/  IADD3 R26, P4, R5.reuse, R8, RZ ;  /* 0x00000008051a7210 */ /* 0x050fe40007f9e0ff */
[----:B-1----:R-:W-:Y:S01]  /*828d0*/  IADD3 R24, P1, R5, R0, RZ ;  /* 0x0000000005187210 */ /* 0x002fe20007f3e0ff */
[----:B------:R-:W-:-:S04]  /*828e0*/  IMAD.MOV.U32 R249, RZ, RZ, R237 ;  /* 0x000000fffff97224 */ /* 0x000fc800078e00ed */
        /* <DEDUP_REMOVED lines=9> */
[----:B------:R-:W-:Y:S02]  /*82980*/  IMAD.MOV.U32 R245, RZ, RZ, R249 ;  /* 0x000000fffff57224 */ /* 0x000fe400078e00f9 */
[----:B------:R-:W-:Y:S01]  /*82990*/  IMAD.MOV.U32 R249, RZ, RZ, R240 ;  /* 0x000000fffff97224 */ /* 0x000fe200078e00f0 */
[C---:B------:R-:W-:Y:S01]  /*829a0*/  IADD3 R240, P3, R4.reuse, R9, RZ ;  /* 0x0000000904f07210 */ /* 0x040fe20007f7e0ff */
[C---:B------:R-:W-:Y:S01]  /*829b0*/  IMAD.IADD R5, R4.reuse, 0x1, R252 ;  /* 0x0000000104057824 */ /* 0x040fe200078e02fc */
[C---:B-1----:R-:W-:Y:S01]  /*829c0*/  IADD3 R26, P4, R4.reuse, R8, RZ ;  /* 0x00000008041a7210 */ /* 0x042fe20007f9e0ff */
[----:B------:R-:W-:Y:S01]  /*829d0*/  IMAD.MOV.U32 R18, RZ, RZ, R241 ;  /* 0x000000ffff127224 */ /* 0x000fe200078e00f1 */
[----:B------:R-:W1:Y:S01]  /*829e0*/  LDC R252, c[0x0][0x248] ;  /* 0x00009200fffc7b82 */ /* 0x000e620000000800 */
        /* <DEDUP_REMOVED lines=15> */
[----:B--2---:R-:W-:Y:S01]  /*82ae0*/  IADD3 R24, P1, R5, R0, RZ ;  /* 0x0000000005187210 */ /* 0x004fe20007f3e0ff */
[----:B------:R2:W-:Y:S01]  /*82af0*/  STL.64 [R1+0x218], R30 ;  /* 0x0002181e01007387 */ /* 0x0005e20000100a00 */
[----:B------:R-:W-:Y:S01]  /*82b00*/  IMAD.MOV.U32 R250, RZ, RZ, R238 ;  /* 0x000000fffffa7224 */ /* 0x000fe200078e00ee */
[----:B------:R-:W4:Y:S02]  /*82b10*/  LDC R21, c[0x0][0x248] ;  /* 0x00009200ff157b82 */ /* 0x000f240000000800 */
[----:B------:R-:W-:Y:S01]  /*82b20*/  IMAD.X R25, R19, 0x1, R13, P1 ;  /* 0x0000000113197824 */ /* 0x000fe200008e060d */
[----:B------:R-:W-:Y:S01]  /*82b30*/  STL.64 [R1+0x210], R26 ;  /* 0x0002101a01007387 */ /* 0x000fe20000100a00 */
[----:B------:R-:W-:-:S03]  /*82b40*/  SHF.R.S32.HI R19, RZ, 0x1f, R4 ;  /* 0x0000001fff137819 */ /* 0x000fc60000011404 */
[----:B------:R3:W-:Y:S01]  /*82b50*/  STL.64 [R1+0x208], R24 ;  /* 0x0002081801007387 */ /* 0x0007e20000100a00 */
[C---:B--2---:R-:W-:Y:S02]  /*82b60*/  IADD3 R30, P3, R4.reuse, R9, RZ ;  /* 0x00000009041e7210 */ /* 0x044fe40007f7e0ff */
[----:B---3--:R-:W-:-:S05]  /*82b70*/  IADD3 R24, P1, R4, R11, RZ ;  /* 0x0000000b04187210 */ /* 0x008fca0007f3e0ff */
[----:B------:R-:W-:Y:S01]  /*82b80*/  IMAD.X R25, R19, 0x1, R2, P1 ;  /* 0x0000000113197824 */ /* 0x000fe200008e0602 */
[----:B------:R-:W-:-:S04]  /*82b90*/  IADD3 R26, P4, R4, R8, RZ ;  /* 0x00000008041a7210 */ /* 0x000fc80007f9e0ff */
[----:B------:R2:W-:Y:S01]  /*82ba0*/  STL.64 [R1+0x200], R24 ;  /* 0x0002001801007387 */ /* 0x0005e20000100a00 */
[C---:B------:R-:W-:Y:S02]  /*82bb0*/  IMAD.X R31, R19.reuse, 0x1, R12, P3 ;  /* 0x00000001131f7824 */ /* 0x040fe400018e060c */
[C---:B------:R-:W-:Y:S02]  /*82bc0*/  IMAD.X R27, R19.reuse, 0x1, R3, P4 ;  /* 0x00000001131b7824 */ /* 0x040fe400020e0603 */
[C---:B------:R-:W-:Y:S01]  /*82bd0*/  IMAD.IADD R5, R4.reuse, 0x1, R20 ;  /* 0x0000000104057824 */ /* 0x040fe200078e0214 */
[----:B--2---:R-:W-:Y:S01]  /*82be0*/  IADD3 R24, P1, R4, R0, RZ ;  /* 0x0000000004187210 */ /* 0x004fe20007f3e0ff */
[----:B------:R2:W-:Y:S01]  /*82bf0*/  STL.64 [R1+0x1f8], R30 ;  /* 0x0001f81e01007387 */ /* 0x0005e20000100a00 */
[----:B------:R-:W-:Y:S01]  /*82c00*/  IMAD.MOV.U32 R251, RZ, RZ, R239 ;  /* 0x000000fffffb7224 */ /* 0x000fe200078e00ef */
[----:B------:R-:W3:Y:S02]  /*82c10*/  LDC R20, c[0x0][0x248] ;  /* 0x00009200ff147b82 */ /* 0x000ee40000000800 */
[----:B------:R-:W-:Y:S01]  /*82c20*/  IMAD.X R25, R19, 0x1, R13, P1 ;  /* 0x0000000113197824 */ /* 0x000fe200008e060d */
[----:B------:R-:W-:Y:S01]  /*82c30*/  STL.64 [R1+0x1f0], R26 ;  /* 0x0001f01a01007387 */ /* 0x000fe20000100a00 */
[----:B------:R-:W-:-:S03]  /*82c40*/  SHF.R.S32.HI R19, RZ, 0x1f, R5 ;  /* 0x0000001fff137819 */ /* 0x000fc60000011405 */
[----:B------:R0:W-:Y:S01]  /*82c50*/  STL.64 [R1+0x1e8], R24 ;  /* 0x0001e81801007387 */ /* 0x0001e20000100a00 */
[C---:B------:R-:W-:Y:S01]  /*82c60*/  IADD3 R238, P3, R5.reuse, R9, RZ ;  /* 0x0000000905ee7210 */ /* 0x040fe20007f7e0ff */
[C---:B------:R-:W-:Y:S01]  /*82c70*/  IMAD.IADD R4, R5.reuse, 0x1, R22 ;  /* 0x0000000105047824 */ /* 0x040fe200078e0216 */
[----:B--2---:R-:W2:Y:S01]  /*82c80*/  LDC R30, c[0x0][0x248] ;  /* 0x00009200ff1e7b82 */ /* 0x004ea20000000800 */
[C---:B0-----:R-:W-:Y:S02]  /*82c90*/  IADD3 R24, P1, R5.reuse, R11, RZ ;  /* 0x0000000b05187210 */ /* 0x041fe40007f3e0ff */
[----:B------:R-:W-:Y:S01]  /*82ca0*/  IADD3 R26, P4, R5, R8, RZ ;  /* 0x00000008051a7210 */ /* 0x000fe20007f9e0ff */
[----:B------:R-:W-:-:S04]  /*82cb0*/  IMAD.X R239, R19, 0x1, R12, P3 ;  /* 0x0000000113ef7824 */ /* 0x000fc800018e060c */
[----:B------:R-:W0:Y:S01]  /*82cc0*/  LDC R22, c[0x0][0x248] ;  /* 0x00009200ff167b82 */ /* 0x000e220000000800 */
[----:B------:R-:W-:-:S05]  /*82cd0*/  IMAD.X R25, R19, 0x1, R2, P1 ;  /* 0x0000000113197824 */ /* 0x000fca00008e0602 */
[----:B------:R1:W-:Y:S01]  /*82ce0*/  STL.64 [R1+0x1e0], R24 ;  /* 0x0001e01801007387 */ /* 0x0003e20000100a00 */
[----:B------:R-:W-:Y:S01]  /*82cf0*/  IMAD.X R27, R19, 0x1, R3, P4 ;  /* 0x00000001131b7824 */ /* 0x000fe200020e0603 */
[----:B-1----:R-:W-:-:S05]  /*82d00*/  IADD3 R24, P1, R5, R0, RZ ;  /* 0x0000000005187210 */ /* 0x002fca0007f3e0ff */
[----:B------:R-:W-:Y:S01]  /*82d10*/  IMAD.X R25, R19, 0x1, R13, P1 ;  /* 0x0000000113197824 */ /* 0x000fe200008e060d */
[----:B------:R-:W-:-:S04]  /*82d20*/  SHF.R.S32.HI R19, RZ, 0x1f, R4 ;  /* 0x0000001fff137819 */ /* 0x000fc80000011404 */
[----:B------:R1:W-:Y:S02]  /*82d30*/  STL.64 [R1+0x1c8], R24 ;  /* 0x0001c81801007387 */ /* 0x0003e40000100a00 */
[----:B-1----:R-:W-:Y:S02]  /*82d40*/  IADD3 R24, P1, R4, R11, RZ ;  /* 0x0000000b04187210 */ /* 0x002fe40007f3e0ff */
[----:B------:R1:W-:Y:S03]  /*82d50*/  STL.64 [R1+0x1d0], R26 ;  /* 0x0001d01a01007387 */ /* 0x0003e60000100a00 */
[----:B------:R-:W-:-:S05]  /*82d60*/  IMAD.X R25, R19, 0x1, R2, P1 ;  /* 0x0000000113197824 */ /* 0x000fca00008e0602 */
[----:B------:R4:W-:Y:S01]  /*82d70*/  STL.64 [R1+0x1c0], R24 ;  /* 0x0001c01801007387 */ /* 0x0009e20000100a00 */
[C---:B-1----:R-:W-:Y:S01]  /*82d80*/  IADD3 R26, P3, R4.reuse, R9, RZ ;  /* 0x00000009041a7210 */ /* 0x042fe20007f7e0ff */
[----:B------:R-:W-:Y:S01]  /*82d90*/  IMAD.MOV.U32 R246, RZ, RZ, R242 ;  /* 0x000000fffff67224 */ /* 0x000fe200078e00f2 */
[C---:B------:R-:W-:Y:S01]  /*82da0*/  IADD3 R242, P4, R4.reuse, R8, RZ ;  /* 0x0000000804f27210 */ /* 0x040fe20007f9e0ff */
[C---:B------:R-:W-:Y:S02]  /*82db0*/  IMAD.IADD R5, R4.reuse, 0x1, R28 ;  /* 0x0000000104057824 */ /* 0x040fe400078e021c */
[----:B------:R-:W-:Y:S01]  /*82dc0*/  IMAD.X R27, R19, 0x1, R12, P3 ;  /* 0x00000001131b7824 */ /* 0x000fe200018e060c */
[----:B----4-:R-:W-:Y:S01]  /*82dd0*/  IADD3 R24, P1, R4, R0, RZ ;  /* 0x0000000004187210 */ /* 0x010fe20007f3e0ff */
[----:B------:R-:W-:-:S04]  /*82de0*/  IMAD.MOV.U32 R247, RZ, RZ, R243 ;  /* 0x000000fffff77224 */ /* 0x000fc800078e00f3 */
[C---:B------:R-:W-:Y:S01]  /*82df0*/  IMAD.X R25, R19.reuse, 0x1, R13, P1 ;  /* 0x0000000113197824 */ /* 0x040fe200008e060d */
[----:B------:R-:W-:Y:S01]  /*82e00*/  STL.64 [R1+0x1b8], R26 ;  /* 0x0001b81a01007387 */ /* 0x000fe20000100a00 */
[----:B------:R-:W-:Y:S01]  /*82e10*/  IMAD.X R243, R19, 0x1, R3, P4 ;  /* 0x0000000113f37824 */ /* 0x000fe200020e0603 */
[----:B------:R-:W-:Y:S02]  /*82e20*/  SHF.R.S32.HI R19, RZ, 0x1f, R5 ;  /* 0x0000001fff137819 */ /* 0x000fe40000011405 */
        /* <DEDUP_REMOVED lines=16> */
[----:B---3--:R-:W-:Y:S01]  /*82f30*/  IADD3 R24, P1, R4, R11, RZ ;  /* 0x0000000b04187210 */ /* 0x008fe20007f3e0ff */
[----:B------:R1:W-:Y:S04]  /*82f40*/  STL.64 [R1+0x190], R26 ;  /* 0x0001901a01007387 */ /* 0x0003e80000100a00 */
[----:B------:R-:W-:-:S05]  /*82f50*/  IMAD.X R25, R19, 0x1, R2, P1 ;  /* 0x0000000113197824 */ /* 0x000fca00008e0602 */
[----:B------:R3:W-:Y:S01]  /*82f60*/  STL.64 [R1+0x180], R24 ;  /* 0x0001801801007387 */ /* 0x0007e20000100a00 */
[C---:B-1----:R-:W-:Y:S01]  /*82f70*/  IADD3 R26, P4, R4.reuse, R8, RZ ;  /* 0x00000008041a7210 */ /* 0x042fe20007f9e0ff */
[C---:B------:R-:W-:Y:S02]  /*82f80*/  IMAD.X R29, R19.reuse, 0x1, R12, P3 ;  /* 0x00000001131d7824 */ /* 0x040fe400018e060c */
[C---:B------:R-:W-:Y:S02]  /*82f90*/  IMAD.IADD R5, R4.reuse, 0x1, R21 ;  /* 0x0000000104057824 */ /* 0x040fe400078e0215 */
[C---:B------:R-:W-:Y:S01]  /*82fa0*/  IMAD.X R27, R19.reuse, 0x1, R3, P4 ;  /* 0x00000001131b7824 */ /* 0x040fe200020e0603 */
[----:B---3--:R-:W-:Y:S01]  /*82fb0*/  IADD3 R24, P1, R4, R0, RZ ;  /* 0x0000000004187210 */ /* 0x008fe20007f3e0ff */
[----:B------:R1:W-:Y:S01]  /*82fc0*/  STL.64 [R1+0x178], R28 ;  /* 0x0001781c01007387 */ /* 0x0003e20000100a00 */
[----:B------:R-:W3:Y:S03]  /*82fd0*/  LDC R21, c[0x0][0x248] ;  /* 0x00009200ff157b82 */ /* 0x000ee60000000800 */
[----:B------:R-:W-:Y:S01]  /*82fe0*/  IMAD.X R25, R19, 0x1, R13, P1 ;  /* 0x0000000113197824 */ /* 0x000fe200008e060d */
[----:B------:R-:W-:Y:S01]  /*82ff0*/  STL.64 [R1+0x170], R26 ;  /* 0x0001701a01007387 */ /* 0x000fe20000100a00 */
[----:B------:R-:W-:-:S03]  /*83000*/  SHF.R.S32.HI R19, RZ, 0x1f, R5 ;  /* 0x0000001fff137819 */ /* 0x000fc60000011405 */
[----:B------:R2:W-:Y:S01]  /*83010*/  STL.64 [R1+0x168], R24 ;  /* 0x0001681801007387 */ /* 0x0005e20000100a00 */
[C---:B-1----:R-:W-:Y:S02]  /*83020*/  IADD3 R28, P3, R5.reuse, R9, RZ ;  /* 0x00000009051c7210 */ /* 0x042fe40007f7e0ff */
[----:B--2---:R-:W-:-:S05]  /*83030*/  IADD3 R24, P1, R5, R11, RZ ;  /* 0x0000000b05187210 */ /* 0x004fca0007f3e0ff */
[----:B------:R-:W-:Y:S01]  /*83040*/  IMAD.X R25, R19, 0x1, R2, P1 ;  /* 0x0000000113197824 */ /* 0x000fe200008e0602 */
[----:B------:R-:W-:-:S04]  /*83050*/  IADD3 R26, P4, R5, R8, RZ ;  /* 0x00000008051a7210 */ /* 0x000fc80007f9e0ff */
[----:B------:R1:W-:Y:S01]  /*83060*/  STL.64 [R1+0x160], R24 ;  /* 0x0001601801007387 */ /* 0x0003e20000100a00 */
[C---:B------:R-:W-:Y:S02]  /*83070*/  IMAD.X R29, R19.reuse, 0x1, R12, P3 ;  /* 0x00000001131d7824 */ /* 0x040fe400018e060c */
[----:B------:R-:W-:Y:S02]  /*83080*/  IMAD.X R27, R19, 0x1, R3, P4 ;  /* 0x00000001131b7824 */ /* 0x000fe400020e0603 */
[C---:B------:R-:W-:Y:S01]  /*83090*/  IMAD.IADD R4, R5.reuse, 0x1, R20 ;  /* 0x0000000105047824 */ /* 0x040fe200078e0214 */
[----:B-1----:R-:W-:Y:S01]  /*830a0*/  IADD3 R24, P1, R5, R0, RZ ;  /* 0x0000000005187210 */ /* 0x002fe20007f3e0ff */
[----:B------:R-:W-:Y:S01]  /*830b0*/  STL.64 [R1+0x158], R28 ;  /* 0x0001581c01007387 */ /* 0x000fe20000100a00 */
[----:B------:R-:W1:Y:S03]  /*830c0*/  LDC R20, c[0x0][0x248] ;  /* 0x00009200ff147b82 */ /* 0x000e660000000800 */
[----:B------:R-:W-:Y:S01]  /*830d0*/  IMAD.X R25, R19, 0x1, R13, P1 ;  /* 0x0000000113197824 */ /* 0x000fe200008e060d */
[----:B------:R-:W-:Y:S01]  /*830e0*/  STL.64 [R1+0x150], R26 ;  /* 0x0001501a01007387 */ /* 0x000fe20000100a00 */
[----:B------:R-:W-:-:S03]  /*830f0*/  SHF.R.S32.HI R19, RZ, 0x1f, R4 ;  /* 0x0000001fff137819 */ /* 0x000fc60000011404 */
[----:B------:R2:W-:Y:S02]  /*83100*/  STL.64 [R1+0x148], R24 ;  /* 0x0001481801007387 */ /* 0x0005e40000100a00 */
[----:B--2---:R-:W-:-:S05]  /*83110*/  IADD3 R24, P1, R4, R11, RZ ;  /* 0x0000000b04187210 */ /* 0x004fca0007f3e0ff */
[----:B------:R-:W-:Y:S01]  /*83120*/  IMAD.X R25, R19, 0x1, R2, P1 ;  /* 0x0000000113197824 */ /* 0x000fe200008e0602 */
[----:B------:R-:W-:-:S04]  /*83130*/  IADD3 R28, P3, R4, R9, RZ ;  /* 0x00000009041c7210 */ /* 0x000fc80007f7e0ff */
[----:B------:R2:W-:Y:S01]  /*83140*/  STL.64 [R1+0x140], R24 ;  /* 0x0001401801007387 */ /* 0x0005e20000100a00 */
[C---:B------:R-:W-:Y:S01]  /*83150*/  IMAD.X R29, R19.reuse, 0x1, R12, P3 ;  /* 0x00000001131d7824 */ /* 0x040fe200018e060c */
[C---:B------:R-:W-:Y:S01]  /*83160*/  IADD3 R26, P4, R4.reuse, R8, RZ ;  /* 0x00000008041a7210 */ /* 0x040fe20007f9e0ff */
[C---:B0-----:R-:W-:Y:S02]  /*83170*/  IMAD.IADD R5, R4.reuse, 0x1, R22 ;  /* 0x0000000104057824 */ /* 0x041fe400078e0216 */
[----:B------:R-:W0:Y:S01]  /*83180*/  LDC R22, c[0x0][0x248] ;  /* 0x00009200ff167b82 */ /* 0x000e220000000800 */
[----:B--2---:R-:W-:Y:S01]  /*83190*/  IADD3 R24, P1, R4, R0, RZ ;  /* 0x0000000004187210 */ /* 0x004fe20007f3e0ff */
[----:B------:R2:W-:Y:S04]  /*831a0*/  STL.64 [R1+0x138], R28 ;  /* 0x0001381c01007387 */ /* 0x0005e80000100a00 */
[----:B------:R-:W-:-:S02]  /*831b0*/  IMAD.X R25, R19, 0x1, R13, P1 ;  /* 0x0000000113197824 */ /* 0x000fc400008e060d */
[----:B------:R-:W-:Y:S01]  /*831c0*/  IMAD.X R27, R19, 0x1, R3, P4 ;  /* 0x00000001131b7824 */ /* 0x000fe200020e0603 */
[----:B------:R-:W-:Y:S02]  /*831d0*/  SHF.R.S32.HI R19, RZ, 0x1f, R5 ;  /* 0x0000001fff137819 */ /* 0x000fe40000011405 */
[----:B------:R4:W-:Y:S01]  /*831e0*/  STL.64 [R1+0x128], R24 ;  /* 0x0001281801007387 */ /* 0x0009e20000100a00 */
[C---:B--2---:R-:W-:Y:S02]  /*831f0*/  IADD3 R28, P3, R5.reuse, R9, RZ ;  /* 0x00000009051c7210 */ /* 0x044fe40007f7e0ff */
[----:B----4-:R-:W-:Y:S01]  /*83200*/  IADD3 R24, P1, R5, R11, RZ ;  /* 0x0000000b05187210 */ /* 0x010fe20007f3e0ff */
        /* <DEDUP_REMOVED lines=8> */
[----:B------:R-:W-:Y:S04]  /*83290*/  STL.64 [R1+0x118], R28 ;  /* 0x0001181c01007387 */ /* 0x000fe80000100a00 */
        /* <DEDUP_REMOVED lines=10> */
[C---:B------:R-:W-:Y:S02]  /*83340*/  IMAD.IADD R5, R4.reuse, 0x1, R252 ;  /* 0x0000000104057824 */ /* 0x040fe400078e02fc */
[----:B------:R-:W-:Y:S01]  /*83350*/  IMAD.MOV.U32 R244, RZ, RZ, R248 ;  /* 0x000000fffff47224 */ /* 0x000fe200078e00f8 */
[----:B--2---:R-:W-:Y:S01]  /*83360*/  IADD3 R24, P1, R4, R0, RZ ;  /* 0x0000000004187210 */ /* 0x004fe20007f3e0ff */
[----:B------:R2:W-:Y:S01]  /*83370*/  STL.64 [R1+0xf8], R28 ;  /* 0x0000f81c01007387 */ /* 0x0005e20000100a00 */
[C---:B------:R-:W-:Y:S01]  /*83380*/  IMAD.X R27, R19.reuse, 0x1, R3, P4 ;  /* 0x00000001131b7824 */ /* 0x040fe200020e0603 */
[----:B------:R-:W4:Y:S02]  /*83390*/  LDC R252, c[0x0][0x228] ;  /* 0x00008a00fffc7b82 */ /* 0x000f240000000800 */
[----:B------:R-:W-:Y:S01]  /*833a0*/  IMAD.X R25, R19, 0x1, R13, P1 ;  /* 0x0000000113197824 */ /* 0x000fe200008e060d */
[----:B------:R-:W-:-:S04]  /*833b0*/  SHF.R.S32.HI R19, RZ, 0x1f, R5 ;  /* 0x0000001fff137819 */ /* 0x000fc80000011405 */
[----:B------:R3:W-:Y:S01]  /*833c0*/  STL.64 [R1+0xe8], R24 ;  /* 0x0000e81801007387 */ /* 0x0007e20000100a00 */
[C---:B--2---:R-:W-:Y:S02]  /*833d0*/  IADD3 R28, P3, R5.reuse, R9, RZ ;  /* 0x00000009051c7210 */ /* 0x044fe40007f7e0ff */
[----:B---3--:R-:W-:Y:S01]  /*833e0*/  IADD3 R24, P1, R5, R11, RZ ;  /* 0x0000000b05187210 */ /* 0x008fe20007f3e0ff */
[----:B------:R2:W-:Y:S04]  /*833f0*/  STL.64 [R1+0xf0], R26 ;  /* 0x0000f01a01007387 */ /* 0x0005e80000100a00 */
[----:B------:R-:W-:-:S05]  /*83400*/  IMAD.X R25, R19, 0x1, R2, P1 ;  /* 0x0000000113197824 */ /* 0x000fca00008e0602 */
[----:B------:R3:W-:Y:S01]  /*83410*/  STL.64 [R1+0xe0], R24 ;  /* 0x0000e01801007387 */ /* 0x0007e20000100a00 */
[----:B--2---:R-:W-:Y:S01]  /*83420*/  IADD3 R26, P4, R5, R8, RZ ;  /* 0x00000008051a7210 */ /* 0x004fe20007f9e0ff */
[----:B------:R-:W-:Y:S02]  /*83430*/  IMAD.X R29, R19, 0x1, R12, P3 ;  /* 0x00000001131d7824 */ /* 0x000fe400018e060c */
[----:B------:R-:W-:Y:S02]  /*83440*/  IMAD.IADD R4, R5, 0x1, R21 ;  /* 0x0000000105047824 */ /* 0x000fe400078e0215 */
[----:B------:R-:W-:Y:S01]  /*83450*/  IMAD.X R27, R19, 0x1, R3, P4 ;  /* 0x00000001131b7824 */ /* 0x000fe200020e0603 */
[----:B---3--:R-:W-:Y:S01]  /*83460*/  IADD3 R24, P1, R5, R0, RZ ;  /* 0x0000000005187210 */ /* 0x008fe20007f3e0ff */
[----:B------:R2:W-:Y:S01]  /*83470*/  STL.64 [R1+0xd8], R28 ;  /* 0x0000d81c01007387 */ /* 0x0005e20000100a00 */
[----:B------:R-:W-:Y:S01]  /*83480*/  IMAD.MOV.U32 R248, RZ, RZ, R249 ;  /* 0x000000fffff87224 */ /* 0x000fe200078e00f9 */
[----:B------:R-:W3:Y:S02]  /*83490*/  LDC R21, c[0x0][0x228] ;  /* 0x00008a00ff157b82 */ /* 0x000ee40000000800 */
[----:B------:R-:W-:Y:S01]  /*834a0*/  IMAD.X R25, R19, 0x1, R13, P1 ;  /* 0x0000000113197824 */ /* 0x000fe200008e060d */
[----:B------:R-:W-:Y:S01]  /*834b0*/  STL.64 [R1+0xd0], R26 ;  /* 0x0000d01a01007387 */ /* 0x000fe20000100a00 */
[----:B------:R-:W-:-:S03]  /*834c0*/  SHF.R.S32.HI R5, RZ, 0x1f, R4 ;  /* 0x0000001fff057819 */ /* 0x000fc60000011404 */
[----:B------:R1:W-:Y:S01]  /*834d0*/  STL.64 [R1+0xc8], R24 ;  /* 0x0000c81801007387 */ /* 0x0003e20000100a00 */
[C---:B------:R-:W-:Y:S02]  /*834e0*/  IADD3 R30, P3, R4.reuse, R9, RZ ;  /* 0x00000009041e7210 */ /* 0x040fe40007f7e0ff */
[C---:B--2---:R-:W-:Y:S02]  /*834f0*/  IADD3 R28, P4, R4.reuse, R8, RZ ;  /* 0x00000008041c7210 */ /* 0x044fe40007f9e0ff */
[----:B-1----:R-:W-:-:S05]  /*83500*/  IADD3 R24, P1, R4, R11, RZ ;  /* 0x0000000b04187210 */ /* 0x002fca0007f3e0ff */
[C---:B------:R-:W-:Y:S01]  /*83510*/  IMAD.X R25, R5.reuse, 0x1, R2, P1 ;  /* 0x0000000105197824 */ /* 0x040fe200008e0602 */
[C---:B------:R-:W-:Y:S01]  /*83520*/  IADD3 R26, P1, R4.reuse, R0, RZ ;  /* 0x00000000041a7210 */ /* 0x040fe20007f3e0ff */
[C---:B------:R-:W-:Y:S02]  /*83530*/  IMAD.X R31, R5.reuse, 0x1, R12, P3 ;  /* 0x00000001051f7824 */ /* 0x040fe400018e060c */
[C---:B------:R-:W-:Y:S02]  /*83540*/  IMAD.X R29, R5.reuse, 0x1, R3, P4 ;  /* 0x00000001051d7824 */ /* 0x040fe400020e0603 */
[----:B------:R-:W-:Y:S01]  /*83550*/  IMAD.X R27, R5, 0x1, R13, P1 ;  /* 0x00000001051b7824 */ /* 0x000fe200008e060d */
[----:B------:R-:W-:Y:S01]  /*83560*/  STL.64 [R1+0xc0], R24 ;  /* 0x0000c01801007387 */ /* 0x000fe20000100a00 */
[----:B------:R-:W-:Y:S02]  /*83570*/  IMAD.IADD R19, R4, 0x1, R20 ;  /* 0x0000000104137824 */ /* 0x000fe400078e0214 */
[----:B------:R-:W1:Y:S01]  /*83580*/  LDC R20, c[0x0][0x248] ;  /* 0x00009200ff147b82 */ /* 0x000e620000000800 */
[----:B------:R-:W-:Y:S04]  /*83590*/  STL.64 [R1+0xa8], R26 ;  /* 0x0000a81a01007387 */ /* 0x000fe80000100a00 */
[----:B------:R-:W-:Y:S01]  /*835a0*/  STL.64 [R1+0xb8], R30 ;  /* 0x0000b81e01007387 */ /* 0x000fe20000100a00 */
[----:B------:R-:W-:-:S03]  /*835b0*/  SHF.R.S32.HI R5, RZ, 0x1f, R19 ;  /* 0x0000001fff057819 */ /* 0x000fc60000011413 */
[----:B------:R2:W-:Y:S02]  /*835c0*/  STL.64 [R1+0xb0], R28 ;  /* 0x0000b01c01007387 */ /* 0x0005e40000100a00 */
[----:B--2---:R-:W-:Y:S01]  /*835d0*/  IMAD.MOV.U32 R28, RZ, RZ, R16 ;  /* 0x000000ffff1c7224 */ /* 0x004fe200078e0010 */
[----:B------:R-:W-:Y:S01]  /*835e0*/  IADD3 R16, P1, R19, R11, RZ ;  /* 0x0000000b13107210 */ /* 0x000fe20007f3e0ff */
[----:B------:R-:W-:-:S04]  /*835f0*/  IMAD.MOV.U32 R29, RZ, RZ, R17 ;  /* 0x000000ffff1d7224 */ /* 0x000fc800078e0011 */
[----:B------:R-:W-:-:S05]  /*83600*/  IMAD.X R17, R5, 0x1, R2, P1 ;  /* 0x0000000105117824 */ /* 0x000fca00008e0602 */
[----:B------:R2:W-:Y:S02]  /*83610*/  STL.64 [R1+0x98], R16 ;  /* 0x0000981001007387 */ /* 0x0005e40000100a00 */
[----:B--2---:R-:W2:Y:S01]  /*83620*/  LDC.64 R16, c[0x0][0x228] ;  /* 0x00008a00ff107b82 */ /* 0x004ea20000000a00 */
[----:B------:R-:W-:Y:S02]  /*83630*/  IMAD.MOV.U32 R249, RZ, RZ, R18 ;  /* 0x000000fffff97224 */ /* 0x000fe400078e0012 */
[----:B------:R-:W-:Y:S01]  /*83640*/  IMAD.MOV.U32 R26, RZ, RZ, R250 ;  /* 0x000000ffff1a7224 */ /* 0x000fe200078e00fa */
[C---:B------:R-:W-:Y:S01]  /*83650*/  IADD3 R250, P3, R19.reuse, R9, RZ ;  /* 0x0000000913fa7210 */ /* 0x040fe20007f7e0ff */
[----:B------:R-:W-:Y:S01]  /*83660*/  IMAD.MOV.U32 R18, RZ, RZ, R32 ;  /* 0x000000ffff127224 */ /* 0x000fe200078e0020 */
[C---:B------:R-:W-:Y:S02]  /*83670*/  IADD3 R32, P4, R19.reuse, R8, RZ ;  /* 0x0000000813207210 */ /* 0x040fe40007f9e0ff */
[----:B------:R-:W-:Y:S01]  /*83680*/  IADD3 R30, P1, R19, R0, RZ ;  /* 0x00000000131e7210 */ /* 0x000fe20007f3e0ff */
[----:B------:R-:W-:-:S02]  /*83690*/  IMAD.MOV.U32 R27, RZ, RZ, R251 ;  /* 0x000000ffff1b7224 */ /* 0x000fc400078e00fb */
[----:B------:R-:W-:Y:S02]  /*836a0*/  IMAD.MOV.U32 R25, RZ, RZ, R33 ;  /* 0x000000ffff197224 */ /* 0x000fe400078e0021 */
[C---:B------:R-:W-:Y:S02]  /*836b0*/  IMAD.X R251, R5.reuse, 0x1, R12, P3 ;  /* 0x0000000105fb7824 */ /* 0x040fe400018e060c */
[----:B------:R-:W-:Y:S02]  /*836c0*/  IMAD.X R33, R5, 0x1, R3, P4 ;  /* 0x0000000105217824 */ /* 0x000fe400020e0603 */
[----:B0-----:R-:W-:Y:S02]  /*836d0*/  IMAD.IADD R4, R19, 0x1, R22 ;  /* 0x0000000113047824 */ /* 0x001fe400078e0216 */
[----:B------:R-:W-:Y:S02]  /*836e0*/  IMAD.X R31, R5, 0x1, R13, P1 ;  /* 0x00000001051f7824 */ /* 0x000fe400008e060d */
[----:B--2---:R-:W-:-:S02]  /*836f0*/  IMAD.MOV.U32 R22, RZ, RZ, R17 ;  /* 0x000000ffff167224 */ /* 0x004fc400078e0011 */
[----:B------:R-:W-:Y:S02]  /*83700*/  IMAD.MOV.U32 R24, RZ, RZ, R16 ;  /* 0x000000ffff187224 */ /* 0x000fe400078e0010 */
[----:B------:R-:W3:Y:S01]  /*83710*/  LDL.LU.64 R16, [R1+0x3130] ;  /* 0x0031300001107983 */ /* 0x000ee20000300a00 */
[----:B------:R-:W-:-:S03]  /*83720*/  SHF.R.S32.HI R19, RZ, 0x1f, R4 ;  /* 0x0000001fff137819 */ /* 0x000fc60000011404 */
[----:B------:R0:W-:Y:S04]  /*83730*/  STL.64 [R1+0x90], R250 ;  /* 0x000090fa01007387 */ /* 0x0001e80000100a00 */
[----:B------:R-:W-:Y:S04]  /*83740*/  STL.64 [R1+0x58], R32 ;  /* 0x0000582001007387 */ /* 0x000fe80000100a00 */
[----:B------:R2:W-:Y:S01]  /*83750*/  STL.64 [R1+0x50], R30 ;  /* 0x0000501e01007387 */ /* 0x0005e20000100a00 */
[----:B0-----:R-:W-:Y:S02]  /*83760*/  IMAD.MOV.U32 R251, RZ, RZ, R248 ;  /* 0x000000fffffb7224 */ /* 0x001fe400078e00f8 */
[----:B------:R-:W-:Y:S01]  /*83770*/  IMAD.MOV.U32 R248, RZ, RZ, R14 ;  /* 0x000000fffff87224 */ /* 0x000fe200078e000e */
[C---:B------:R-:W-:Y:S01]  /*83780*/  IADD3 R14, P4, R4.reuse, R8, RZ ;  /* 0x00000008040e7210 */ /* 0x040fe20007f9e0ff */
[----:B------:R-:W-:Y:S01]  /*83790*/  IMAD.MOV.U32 R250, RZ, RZ, R249 ;  /* 0x000000fffffa7224 */ /* 0x000fe200078e00f9 */
[C---:B--2---:R-:W-:Y:S01]  /*837a0*/  IADD3 R30, P1, R4.reuse, R11, RZ ;  /* 0x0000000b041e7210 */ /* 0x044fe20007f3e0ff */
[----:B------:R-:W-:Y:S01]  /*837b0*/  IMAD.MOV.U32 R249, RZ, RZ, R15 ;  /* 0x000000fffff97224 */ /* 0x000fe200078e000f */
[----:B------:R-:W-:Y:S01]  /*837c0*/  IADD3 R32, P3, R4, R9, RZ ;  /* 0x0000000904207210 */ /* 0x000fe20007f7e0ff */
[----:B------:R-:W-:-:S02]  /*837d0*/  IMAD.X R15, R19, 0x1, R3, P4 ;  /* 0x00000001130f7824 */ /* 0x000fc400020e0603 */
[C---:B------:R-:W-:Y:S02]  /*837e0*/  IMAD.X R31, R19.reuse, 0x1, R2, P1 ;  /* 0x00000001131f7824 */ /* 0x040fe400008e0602 */
[C---:B-1----:R-:W-:Y:S02]  /*837f0*/  IMAD.IADD R5, R4.reuse, 0x1, R20 ;  /* 0x0000000104057824 */ /* 0x042fe400078e0214 */
[----:B------:R-:W-:Y:S01]  /*83800*/  IMAD.X R33, R19, 0x1, R12, P3 ;  /* 0x0000000113217824 */ /* 0x000fe200018e060c */
[----:B------:R0:W-:Y:S04]  /*83810*/  STL.64 [R1+0x48], R30 ;  /* 0x0000481e01007387 */ /* 0x0001e80000100a00 */
[----:B------:R1:W-:Y:S01]  /*83820*/  STL.64 [R1+0x38], R14 ;  /* 0x0000380e01007387 */ /* 0x0003e20000100a00 */
[----:B0-----:R-:W-:-:S02]  /*83830*/  IADD3 R30, P1, R4, R0, RZ ;  /* 0x00000000041e7210 */ /* 0x001fc40007f3e0ff */
[----:B------:R-:W-:Y:S02]  /*83840*/  SHF.R.S32.HI R4, RZ, 0x1f, R5 ;  /* 0x0000001fff047819 */ /* 0x000fe40000011405 */
[----:B-1----:R-:W-:Y:S01]  /*83850*/  IADD3 R14, P3, R5, R11, RZ ;  /* 0x0000000b050e7210 */ /* 0x002fe20007f7e0ff */
[----:B------:R-:W-:Y:S01]  /*83860*/  IMAD.X R31, R19, 0x1, R13, P1 ;  /* 0x00000001131f7824 */ /* 0x000fe200008e060d */
[----:B------:R-:W-:Y:S01]  /*83870*/  STL.64 [R1+0x40], R32 ;  /* 0x0000402001007387 */ /* 0x000fe20000100a00 */
[C---:B------:R-:W-:Y:S01]  /*83880*/  IADD3 R20, P5, R5.reuse, R0, RZ ;  /* 0x0000000005147210 */ /* 0x040fe20007fbe0ff */
[----:B------:R-:W0:Y:S01]  /*83890*/  LDC R19, c[0x0][0x228] ;  /* 0x00008a00ff137b82 */ /* 0x000e220000000800 */
[----:B------:R-:W-:Y:S01]  /*838a0*/  IMAD.X R15, R4, 0x1, R2, P3 ;  /* 0x00000001040f7824 */ /* 0x000fe200018e0602 */
[----:B------:R-:W2:Y:S04]  /*838b0*/  LDL.LU R11, [R1+0x2cb8] ;  /* 0x002cb800010b7983 */ /* 0x000ea80000300800 */
[----:B------:R-:W-:Y:S04]  /*838c0*/  STL.64 [R1+0x30], R30 ;  /* 0x0000301e01007387 */ /* 0x000fe80000100a00 */
[----:B------:R1:W-:Y:S04]  /*838d0*/  STL.64 [R1+0x28], R14 ;  /* 0x0000280e01007387 */ /* 0x0003e80000100a00 */
[----:B-1----:R-:W4:Y:S01]  /*838e0*/  LDL.LU.64 R14, [R1+0x3128] ;  /* 0x00312800010e7983 */ /* 0x002f220000300a00 */
[----:B------:R-:W-:Y:S01]  /*838f0*/  IMAD.MOV.U32 R32, RZ, RZ, R26 ;  /* 0x000000ffff207224 */ /* 0x000fe200078e001a */
[----:B------:R-:W-:-:S02]  /*83900*/  IADD3 R26, P1, R5, R8, RZ ;  /* 0x00000008051a7210 */ /* 0x000fc40007f3e0ff */
[----:B------:R-:W-:Y:S01]  /*83910*/  IADD3 R30, P4, R5, R9, RZ ;  /* 0x00000009051e7210 */ /* 0x000fe20007f9e0ff */
[----:B------:R-:W1:Y:S08]  /*83920*/  LDC R8, c[0x0][0x228] ;  /* 0x00008a00ff087b82 */ /* 0x000e700000000800 */
[----:B------:R-:W0:Y:S01]  /*83930*/  LDC R9, c[0x0][0x228] ;  /* 0x00008a00ff097b82 */ /* 0x000e220000000800 */
[----:B------:R-:W-:-:S07]  /*83940*/  VIADD R0, R10, 0x6 ;  /* 0x000000060a007836 */ /* 0x000fce0000000000 */
[----:B------:R-:W0:Y:S01]  /*83950*/  LDC R5, c[0x0][0x228] ;  /* 0x00008a00ff057b82 */ /* 0x000e220000000800 */
[----:B------:R-:W-:Y:S02]  /*83960*/  IMAD.MOV.U32 R33, RZ, RZ, R27 ;  /* 0x000000ffff217224 */ /* 0x000fe400078e001b */
[----:B------:R-:W-:Y:S01]  /*83970*/  IMAD.X R31, R4, 0x1, R12, P4 ;  /* 0x00000001041f7824 */ /* 0x000fe200020e060c */
[----:B------:R-:W-:Y:S01]  /*83980*/  ISETP.GE.AND P4, PT, R0, R22, PT ;  /* 0x000000160000720c */ /* 0x000fe20003f86270 */
[----:B------:R-:W-:Y:S01]  /*83990*/  IMAD.X R27, R4, 0x1, R3, P1 ;  /* 0x00000001041b7824 */ /* 0x000fe200008e0603 */
[----:B------:R-:W-:Y:S02]  /*839a0*/  PRMT R0, R6, 0x7772, RZ ;  /* 0x0000777206007816 */ /* 0x000fe400000000ff */
[----:B------:R1:W-:Y:S01]  /*839b0*/  STL.64 [R1+0x20], R30 ;  /* 0x0000201e01007387 */ /* 0x0003e20000100a00 */
[----:B------:R-:W0:Y:S03]  /*839c0*/  LDC.64 R2, c[0x0][0x228] ;  /* 0x00008a00ff027b82 */ /* 0x000e260000000a00 */
[----:B------:R1:W-:Y:S05]  /*839d0*/  STL.64 [R1+0x18], R26 ;  /* 0x0000181a01007387 */ /* 0x0003ea0000100a00 */
[----:B------:R-:W0:Y:S01]  /*839e0*/  LDC R12, c[0x0][0x228] ;  /* 0x00008a00ff0c7b82 */ /* 0x000e220000000800 */
[----:B-1----:R-:W2:Y:S04]  /*839f0*/  LDL.LU.64 R30, [R1+0x1398] ;  /* 0x00139800011e7983 */ /* 0x002ea80000300a00 */
[----:B------:R-:W2:Y:S03]  /*83a00*/  LDL.LU.64 R26, [R1+0x1380] ;  /* 0x00138000011a7983 */ /* 0x000ea60000300a00 */
[----:B------:R-:W1:Y:S01]  /*83a10*/  LDC R22, c[0x0][0x228] ;  /* 0x00008a00ff167b82 */ /* 0x000e620000000800 */
[----:B---3--:R-:W-:Y:S01]  /*83a20*/  ISETP.LT.AND P3, PT, R16, R21, !P6 ;  /* 0x000000151000720c */ /* 0x008fe20007761270 */
[----:B------:R-:W-:Y:S01]  /*83a30*/  IMAD.X R21, R4, 0x1, R13, P5 ;  /* 0x0000000104157824 */ /* 0x000fe200028e060d */
[----:B------:R-:W-:-:S05]  /*83a40*/  PRMT R4, R6, 0x7771, RZ ;  /* 0x0000777106047816 */ /* 0x000fca00000000ff */
[----:B------:R-:W3:Y:S01]  /*83a50*/  LDC R13, c[0x0][0x228] ;  /* 0x00008a00ff0d7b82 */ /* 0x000ee20000000800 */
[----:B------:R-:W-:-:S05]  /*83a60*/  PRMT R6, R6, 0x7773, RZ ;  /* 0x0000777306067816 */ /* 0x000fca00000000ff */
[----:B------:R0:W-:Y:S04]  /*83a70*/  @P3 STG.E.U8 desc[UR60][R246.64], R4 ;  /* 0x00000004f6003986 */ /* 0x0001e8000c10113c */
[----:B0-----:R-:W3:Y:S01]  /*83a80*/  LDL.LU R247, [R1+0x1500] ;  /* 0x0015000001f77983 */ /* 0x001ee20000300800 */
[----:B----4-:R-:W-:Y:S02]  /*83a90*/  ISETP.LT.AND P5, PT, R14, R252, !P6 ;  /* 0x000000fc0e00720c */ /* 0x010fe400077a1270 */
[----:B------:R-:W-:Y:S02]  /*83aa0*/  ISETP.LT.AND P6, PT, R17, R250, !P6 ;  /* 0x000000fa1100720c */ /* 0x000fe400077c1270 */
[----:B------:R-:W-:-:S09]  /*83ab0*/  ISETP.LT.AND P3, PT, R15, R8, !P4 ;  /* 0x000000080f00720c */ /* 0x000fd20006761270 */
[----:B------:R0:W-:Y:S01]  /*83ac0*/  @P5 STG.E.U8 desc[UR60][R32.64], R0 ;  /* 0x0000000020005986 */ /* 0x0001e2000c10113c */
[----:B------:R-:W-:Y:S02]  /*83ad0*/  ISETP.LT.AND P5, PT, R16, R9, !P4 ;  /* 0x000000091000720c */ /* 0x000fe400067a1270 */
[C---:B------:R-:W-:Y:S01]  /*83ae0*/  PRMT R4, R23.reuse, 0x7772, RZ ;  /* 0x0000777217047816 */ /* 0x040fe200000000ff */
[----:B------:R4:W-:Y:S01]  /*83af0*/  @P6 STG.E.U8 desc[UR60][R28.64], R6 ;  /* 0x000000061c006986 */ /* 0x0009e2000c10113c */
[----:B------:R-:W-:Y:S01]  /*83b00*/  ISETP.LT.AND P6, PT, R14, R5, !P4 ;  /* 0x000000050e00720c */ /* 0x000fe200067c1270 */
[----:B------:R-:W1:Y:S01]  /*83b10*/  LDC.64 R8, c[0x0][0x228] ;  /* 0x00008a00ff087b82 */ /* 0x000e620000000a00 */
[----:B------:R-:W-:Y:S02]  /*83b20*/  PRMT R5, R23, 0x7771, RZ ;  /* 0x0000777117057816 */ /* 0x000fe400000000ff */
[----:B------:R-:W-:Y:S01]  /*83b30*/  ISETP.LT.AND P4, PT, R17, R251, !P4 ;  /* 0x000000fb1100720c */ /* 0x000fe20006781270 */
[----:B0-----:R-:W3:Y:S01]  /*83b40*/  LDL.LU.64 R32, [R1+0x1370] ;  /* 0x0013700001207983 */ /* 0x001ee20000300a00 */
[----:B----4-:R-:W-:-:S03]  /*83b50*/  PRMT R6, R23, 0x7770, RZ ;  /* 0x0000777017067816 */ /* 0x010fc600000000ff */
[----:B------:R-:W4:Y:S04]  /*83b60*/  LDL.LU.64 R28, [R1+0x1368] ;  /* 0x00136800011c7983 */ /* 0x000f280000300a00 */
[----:B------:R-:W4:Y:S04]  /*83b70*/  LDL.LU.64 R250, [R1+0x1360] ;  /* 0x0013600001fa7983 */ /* 0x000f280000300a00 */
[----:B------:R0:W-:Y:S04]  /*83b80*/  @P3 STG.E.U8 desc[UR60][R244.64], R6 ;  /* 0x00000006f4003986 */ /* 0x0001e8000c10113c */
[----:B------:R2:W-:Y:S04]  /*83b90*/  @P5 STG.E.U8 desc[UR60][R248.64], R5 ;  /* 0x00000005f8005986 */ /* 0x0005e8000c10113c */
[----:B0-----:R-:W4:Y:S01]  /*83ba0*/  LDL.LU.64 R244, [R1+0x3120] ;  /* 0x0031200001f47983 */ /* 0x001f220000300a00 */
[----:B------:R-:W-:Y:S01]  /*83bb0*/  VIADD R0, R10, 0x7 ;  /* 0x000000070a007836 */ /* 0x000fe20000000000 */
[----:B------:R-:W-:Y:S01]  /*83bc0*/  PRMT R23, R23, 0x7773, RZ ;  /* 0x0000777317177816 */ /* 0x000fe200000000ff */
[----:B------:R-:W0:Y:S01]  /*83bd0*/  LDC R6, c[0x0][0x228] ;  /* 0x00008a00ff067b82 */ /* 0x000e220000000800 */
[----:B--2---:R-:W2:Y:S02]  /*83be0*/  LDL.LU.64 R248, [R1+0x3118] ;  /* 0x0031180001f87983 */ /* 0x004ea40000300a00 */
[----:B------:R-:W-:-:S04]  /*83bf0*/  ISETP.GE.AND P3, PT, R0, R3, PT ;  /* 0x000000030000720c */ /* 0x000fc80003f66270 */
[----:B------:R-:W-:Y:S02]  /*83c00*/  ISETP.LT.AND P5, PT, R15, R12, !P3 ;  /* 0x0000000c0f00720c */ /* 0x000fe40005fa1270 */
[----:B------:R-:W-:Y:S01]  /*83c10*/  PRMT R5, R7, 0x7770, RZ ;  /* 0x0000777007057816 */ /* 0x000fe200000000ff */
[----:B------:R1:W-:Y:S04]  /*83c20*/  @P6 STG.E.U8 desc[UR60][R30.64], R4 ;  /* 0x000000041e006986 */ /* 0x0003e8000c10113c */
[----:B------:R1:W-:Y:S04]  /*83c30*/  @P4 STG.E.U8 desc[UR60][R26.64], R23 ;  /* 0x000000171a004986 */ /* 0x0003e8000c10113c */
[----:B-1----:R-:W4:Y:S04]  /*83c40*/  LDL.LU.64 R30, [R1+0x1358] ;  /* 0x00135800011e7983 */ /* 0x002f280000300a00 */
[----:B------:R-:W4:Y:S01]  /*83c50*/  LDL.LU.64 R26, [R1+0x1348] ;  /* 0x00134800011a7983 */ /* 0x000f220000300a00 */
[----:B------:R-:W-:Y:S01]  /*83c60*/  ISETP.GE.AND P1, PT, R11, R25, PT ;  /* 0x000000190b00720c */ /* 0x000fe20003f26270 */
[----:B------:R-:W-:Y:S01]  /*83c70*/  VIADD R0, R10, 0x8 ;  /* 0x000000080a007836 */ /* 0x000fe20000000000 */
[----:B------:R-:W1:Y:S01]  /*83c80*/  LDC R11, c[0x0][0x228] ;  /* 0x00008a00ff0b7b82 */ /* 0x000e620000000800 */
[----:B---3--:R-:W-:-:S02]  /*83c90*/  ISETP.LT.AND P6, PT, R16, R13, !P3 ;  /* 0x0000000d1000720c */ /* 0x008fc40005fc1270 */
[C---:B------:R-:W-:Y:S02]  /*83ca0*/  PRMT R4, R7.reuse, 0x7771, RZ ;  /* 0x0000777107047816 */ /* 0x040fe400000000ff */
[----:B------:R-:W-:-:S03]  /*83cb0*/  PRMT R3, R7, 0x7772, RZ ;  /* 0x0000777207037816 */ /* 0x000fc600000000ff */
[----:B------:R-:W3:Y:S01]  /*83cc0*/  LDC R23, c[0x0][0x228] ;  /* 0x00008a00ff177b82 */ /* 0x000ee20000000800 */
[----:B------:R-:W-:-:S07]  /*83cd0*/  ISETP.LT.AND P4, PT, R17, R247, !P3 ;  /* 0x000000f71100720c */ /* 0x000fce0005f81270 */
[----:B------:R-:W0:Y:S01]  /*83ce0*/  LDC.64 R12, c[0x0][0x228] ;  /* 0x00008a00ff0c7b82 */ /* 0x000e220000000a00 */
[----:B------:R-:W3:Y:S04]  /*83cf0*/  LDL.LU.64 R246, [R1+0x1338] ;  /* 0x0013380001f67983 */ /* 0x000ee80000300a00 */
[----:B--2---:R2:W-:Y:S04]  /*83d00*/  @P5 STG.E.U8 desc[UR60][R248.64], R5 ;  /* 0x00000005f8005986 */ /* 0x0045e8000c10113c */
[----:B--2---:R-:W2:Y:S01]  /*83d10*/  LDL.LU.64 R248, [R1+0x3110] ;  /* 0x0031100001f87983 */ /* 0x004ea20000300a00 */
[----:B-1----:R-:W-:Y:S01]  /*83d20*/  ISETP.LT.AND P3, PT, R14, R11, !P3 ;  /* 0x0000000b0e00720c */ /* 0x002fe20005f61270 */
[----:B------:R-:W1:Y:S01]  /*83d30*/  LDC R5, c[0x0][0x228] ;  /* 0x00008a00ff057b82 */ /* 0x000e620000000800 */
[----:B------:R-:W-:Y:S01]  /*83d40*/  ISETP.GE.AND P5, PT, R0, R9, PT ;  /* 0x000000090000720c */ /* 0x000fe20003fa6270 */
[----:B------:R-:W-:Y:S03]  /*83d50*/  @P6 STG.E.U8 desc[UR60][R32.64], R4 ;  /* 0x0000000420006986 */ /* 0x000fe6000c10113c */
[----:B------:R-:W-:-:S02]  /*83d60*/  ISETP.LT.AND P6, PT, R15, R22, !P5 ;  /* 0x000000160f00720c */ /* 0x000fc40006fc1270 */
[----:B------:R-:W-:Y:S01]  /*83d70*/  PRMT R7, R7, 0x7773, RZ ;  /* 0x0000777307077816 */ /* 0x000fe200000000ff */
[----:B------:R-:W1:Y:S04]  /*83d80*/  LDC R11, c[0x0][0x228] ;  /* 0x00008a00ff0b7b82 */ /* 0x000e680000000800 */
[----:B----4-:R-:W-:Y:S01]  /*83d90*/  @P3 STG.E.U8 desc[UR60][R28.64], R3 ;  /* 0x000000031c003986 */ /* 0x010fe2000c10113c */
[----:B------:R-:W-:-:S03]  /*83da0*/  ISETP.LT.AND P3, PT, R16, R19, !P5 ;  /* 0x000000131000720c */ /* 0x000fc60006f61270 */
[----:B------:R4:W-:Y:S01]  /*83db0*/  @P4 STG.E.U8 desc[UR60][R250.64], R7 ;  /* 0x00000007fa004986 */ /* 0x0009e2000c10113c */
[----:B------:R-:W1:Y:S01]  /*83dc0*/  LDC R9, c[0x0][0x228] ;  /* 0x00008a00ff097b82 */ /* 0x000e620000000800 */
[----:B------:R-:W-:-:S07]  /*83dd0*/  VIADD R0, R10, 0x9 ;  /* 0x000000090a007836 */ /* 0x000fce0000000000 */
[----:B------:R-:W3:Y:S01]  /*83de0*/  LDC R19, c[0x0][0x228] ;  /* 0x00008a00ff137b82 */ /* 0x000ee20000000800 */
[----:B----4-:R-:W4:Y:S07]  /*83df0*/  LDL.LU.64 R250, [R1+0x1330] ;  /* 0x0013300001fa7983 */ /* 0x010f2e0000300a00 */
[----:B------:R-:W4:Y:S01]  /*83e00*/  LDC R22, c[0x0][0x228] ;  /* 0x00008a00ff167b82 */ /* 0x000f220000000800 */
[C---:B--2---:R-:W-:Y:S02]  /*83e10*/  PRMT R4, R248.reuse, 0x7770, RZ ;  /* 0x00007770f8047816 */ /* 0x044fe400000000ff */
[----:B------:R-:W-:-:S02]  /*83e20*/  PRMT R3, R248, 0x7771, RZ ;  /* 0x00007771f8037816 */ /* 0x000fc400000000ff */
[----:B------:R-:W-:Y:S01]  /*83e30*/  ISETP.LT.AND P4, PT, R17, R249, !P5 ;  /* 0x000000f91100720c */ /* 0x000fe20006f81270 */
[----:B------:R-:W-:Y:S04]  /*83e40*/  @P6 STG.E.U8 desc[UR60][R30.64], R4 ;  /* 0x000000041e006986 */ /* 0x000fe8000c10113c */
[----:B------:R-:W2:Y:S04]  /*83e50*/  LDL.LU R249, [R1+0x3108] ;  /* 0x0031080001f97983 */ /* 0x000ea80000300800 */
[----:B------:R-:W2:Y:S04]  /*83e60*/  LDL.LU.64 R28, [R1+0x1328] ;  /* 0x00132800011c7983 */ /* 0x000ea80000300a00 */
[----:B------:R-:W2:Y:S04]  /*83e70*/  LDL.LU.64 R32, [R1+0x1320] ;  /* 0x0013200001207983 */ /* 0x000ea80000300a00 */
[----:B------:R0:W-:Y:S04]  /*83e80*/  @P3 STG.E.U8 desc[UR60][R244.64], R3 ;  /* 0x00000003f4003986 */ /* 0x0001e8000c10113c */
[----:B0-----:R-:W4:Y:S01]  /*83e90*/  LDL.LU.64 R244, [R1+0x3100] ;  /* 0x0031000001f47983 */ /* 0x001f220000300a00 */
[----:B------:R-:W-:-:S02]  /*83ea0*/  ISETP.LT.AND P5, PT, R14, R6, !P5 ;  /* 0x000000060e00720c */ /* 0x000fc40006fa1270 */
[----:B------:R-:W-:Y:S01]  /*83eb0*/  ISETP.GE.AND P6, PT, R0, R13, PT ;  /* 0x0000000d0000720c */ /* 0x000fe20003fc6270 */
[----:B------:R-:W2:Y:S01]  /*83ec0*/  LDL.LU.64 R30, [R1+0x1308] ;  /* 0x00130800011e7983 */ /* 0x000ea20000300a00 */
[C---:B------:R-:W-:Y:S01]  /*83ed0*/  PRMT R0, R248.reuse, 0x7772, RZ ;  /* 0x00007772f8007816 */ /* 0x040fe200000000ff */
[----:B------:R-:W0:Y:S01]  /*83ee0*/  LDC.64 R6, c[0x0][0x228] ;  /* 0x00008a00ff067b82 */ /* 0x000e220000000a00 */
[----:B-1----:R-:W-:Y:S02]  /*83ef0*/  ISETP.LT.AND P3, PT, R15, R11, !P6 ;  /* 0x0000000b0f00720c */ /* 0x002fe40007761270 */
[----:B------:R-:W-:-:S05]  /*83f00*/  PRMT R248, R248, 0x7773, RZ ;  /* 0x00007773f8f87816 */ /* 0x000fca00000000ff */
[----:B------:R1:W-:Y:S01]  /*83f10*/  @P5 STG.E.U8 desc[UR60][R26.64], R0 ;  /* 0x000000001a005986 */ /* 0x0003e2000c10113c */
[----:B------:R-:W-:Y:S01]  /*83f20*/  ISETP.LT.AND P5, PT, R16, R9, !P6 ;  /* 0x000000091000720c */ /* 0x000fe200077a1270 */
[----:B------:R-:W2:Y:S02]  /*83f30*/  LDC R13, c[0x0][0x228] ;  /* 0x00008a00ff0d7b82 */ /* 0x000ea40000000800 */
[----:B---3--:R3:W-:Y:S01]  /*83f40*/  @P4 STG.E.U8 desc[UR60][R246.64], R248 ;  /* 0x000000f8f6004986 */ /* 0x0087e2000c10113c */
[----:B------:R-:W-:-:S05]  /*83f50*/  ISETP.LT.AND P4, PT, R17, R24, !P6 ;  /* 0x000000181100720c */ /* 0x000fca0007781270 */
[----:B------:R-:W2:Y:S01]  /*83f60*/  LDC R11, c[0x0][0x228] ;  /* 0x00008a00ff0b7b82 */ /* 0x000ea20000000800 */
[----:B-1----:R-:W2:Y:S04]  /*83f70*/  LDL.LU.64 R26, [R1+0x1300] ;  /* 0x00130000011a7983 */ /* 0x002ea80000300a00 */
[----:B---3--:R-:W3:Y:S04]  /*83f80*/  LDL.LU.64 R246, [R1+0x12f8] ;  /* 0x0012f80001f67983 */ /* 0x008ee80000300a00 */
[----:B------:R-:W3:Y:S01]  /*83f90*/  LDL.LU.64 R24, [R1+0x12f0] ;  /* 0x0012f00001187983 */ /* 0x000ee20000300a00 */
[----:B----4-:R-:W-:-:S05]  /*83fa0*/  PRMT R9, R244, 0x7770, RZ ;  /* 0x00007770f4097816 */ /* 0x010fca00000000ff */
[----:B------:R1:W-:Y:S04]  /*83fb0*/  @P3 STG.E.U8 desc[UR60][R250.64], R9 ;  /* 0x00000009fa003986 */ /* 0x0003e8000c10113c */
[----:B-1----:R-:W4:Y:S01]  /*83fc0*/  LDL.LU.64 R250, [R1+0x12d8] ;  /* 0x0012d80001fa7983 */ /* 0x002f220000300a00 */
[----:B------:R-:W-:Y:S01]  /*83fd0*/  ISETP.LT.AND P6, PT, R14, R5, !P6 ;  /* 0x000000050e00720c */ /* 0x000fe200077c1270 */
[----:B------:R-:W-:Y:S01]  /*83fe0*/  VIADD R0, R10, 0xa ;  /* 0x0000000a0a007836 */ /* 0x000fe20000000000 */
[----:B------:R-:W1:Y:S01]  /*83ff0*/  LDC.64 R4, c[0x0][0x228] ;  /* 0x00008a00ff047b82 */ /* 0x000e620000000a00 */
[----:B------:R-:W-:-:S03]  /*84000*/  PRMT R3, R244, 0x7771, RZ ;  /* 0x00007771f4037816 */ /* 0x000fc600000000ff */
[----:B0-----:R-:W-:Y:S02]  /*84010*/  ISETP.GE.AND P3, PT, R0, R7, PT ;  /* 0x000000070000720c */ /* 0x001fe40003f66270 */
[----:B--2---:R0:W-:Y:S01]  /*84020*/  @P5 STG.E.U8 desc[UR60][R28.64], R3 ;  /* 0x000000031c005986 */ /* 0x0041e2000c10113c */
[C---:B------:R-:W-:Y:S02]  /*84030*/  PRMT R0, R244.reuse, 0x7772, RZ ;  /* 0x00007772f4007816 */ /* 0x040fe400000000ff */
[----:B------:R-:W-:Y:S02]  /*84040*/  ISETP.LT.AND P5, PT, R15, R19, !P3 ;  /* 0x000000130f00720c */ /* 0x000fe40005fa1270 */
[----:B------:R-:W-:Y:S01]  /*84050*/  PRMT R244, R244, 0x7773, RZ ;  /* 0x00007773f4f47816 */ /* 0x000fe200000000ff */
[----:B------:R2:W-:Y:S01]  /*84060*/  @P6 STG.E.U8 desc[UR60][R32.64], R0 ;  /* 0x0000000020006986 */ /* 0x0005e2000c10113c */
[----:B------:R-:W-:Y:S01]  /*84070*/  ISETP.LT.AND P6, PT, R16, R23, !P3 ;  /* 0x000000171000720c */ /* 0x000fe20005fc1270 */
[----:B------:R-:W4:Y:S02]  /*84080*/  LDC R19, c[0x0][0x228] ;  /* 0x00008a00ff137b82 */ /* 0x000f240000000800 */
[----:B------:R3:W-:Y:S01]  /*84090*/  @P4 STG.E.U8 desc[UR60][R30.64], R244 ;  /* 0x000000f41e004986 */ /* 0x0007e2000c10113c */
[----:B------:R-:W-:-:S02]  /*840a0*/  ISETP.LT.AND P4, PT, R17, R2, !P3 ;  /* 0x000000021100720c */ /* 0x000fc40005f81270 */
[----:B------:R-:W-:Y:S01]  /*840b0*/  ISETP.LT.AND P3, PT, R14, R13, !P3 ;  /* 0x0000000d0e00720c */ /* 0x000fe20005f61270 */
[----:B0-----:R-:W4:Y:S01]  /*840c0*/  LDL.LU.64 R28, [R1+0x30f8] ;  /* 0x0030f800011c7983 */ /* 0x001f220000300a00 */
[C---:B------:R-:W-:Y:S01]  /*840d0*/  PRMT R9, R249.reuse, 0x7770, RZ ;  /* 0x00007770f9097816 */ /* 0x040fe200000000ff */
[----:B------:R-:W0:Y:S01]  /*840e0*/  LDC.64 R2, c[0x0][0x228] ;  /* 0x00008a00ff027b82 */ /* 0x000e220000000a00 */
[----:B--2---:R-:W-:Y:S01]  /*840f0*/  VIADD R0, R10, 0xb ;  /* 0x0000000b0a007836 */ /* 0x004fe20000000000 */
[C---:B------:R-:W-:Y:S02]  /*84100*/  PRMT R7, R249.reuse, 0x7771, RZ ;  /* 0x00007771f9077816 */ /* 0x040fe400000000ff */
[----:B------:R2:W-:Y:S02]  /*84110*/  @P5 STG.E.U8 desc[UR60][R26.64], R9 ;  /* 0x000000091a005986 */ /* 0x0005e4000c10113c */
[----:B-1----:R-:W-:Y:S02]  /*84120*/  ISETP.GE.AND P5, PT, R0, R5, PT ;  /* 0x000000050000720c */ /* 0x002fe40003fa6270 */
[----:B------:R-:W4:Y:S01]  /*84130*/  LDL.LU.64 R32, [R1+0x12d0] ;  /* 0x0012d00001207983 */ /* 0x000f220000300a00 */
[C---:B------:R-:W-:Y:S01]  /*84140*/  PRMT R0, R249.reuse, 0x7772, RZ ;  /* 0x00007772f9007816 */ /* 0x040fe200000000ff */
[----:B------:R-:W1:Y:S01]  /*84150*/  LDC R13, c[0x0][0x228] ;  /* 0x00008a00ff0d7b82 */ /* 0x000e620000000800 */
[----:B------:R-:W-:Y:S01]  /*84160*/  PRMT R249, R249, 0x7773, RZ ;  /* 0x00007773f9f97816 */ /* 0x000fe200000000ff */
[----:B---3--:R-:W3:Y:S04]  /*84170*/  LDL.LU.64 R30, [R1+0x12c0] ;  /* 0x0012c000011e7983 */ /* 0x008ee80000300a00 */
[----:B--2---:R-:W2:Y:S02]  /*84180*/  LDL.LU.64 R26, [R1+0x12b8] ;  /* 0x0012b800011a7983 */ /* 0x004ea40000300a00 */
[----:B------:R-:W3:Y:S02]  /*84190*/  LDC R23, c[0x0][0x228] ;  /* 0x00008a00ff177b82 */ /* 0x000ee40000000800 */
[----:B------:R0:W-:Y:S04]  /*841a0*/  @P6 STG.E.U8 desc[UR60][R246.64], R7 ;  /* 0x00000007f6006986 */ /* 0x0001e8000c10113c */
[----:B------:R0:W-:Y:S04]  /*841b0*/  @P3 STG.E.U8 desc[UR60][R24.64], R0 ;  /* 0x0000000018003986 */ /* 0x0001e8000c10113c */
[----:B0-----:R-:W2:Y:S04]  /*841c0*/  LDL.LU.64 R246, [R1+0x30f0] ;  /* 0x0030f00001f67983 */ /* 0x001ea80000300a00 */
[----:B------:R-:W2:Y:S04]  /*841d0*/  LDL.LU.64 R24, [R1+0x12b0] ;  /* 0x0012b00001187983 */ /* 0x000ea80000300a00 */
[----:B----4-:R0:W-:Y:S04]  /*841e0*/  @P4 STG.E.U8 desc[UR60][R250.64], R249 ;  /* 0x000000f9fa004986 */ /* 0x0101e8000c10113c */
[----:B0-----:R-:W4:Y:S01]  /*841f0*/  LDL.LU.64 R250, [R1+0x30e8] ;  /* 0x0030e80001fa7983 */ /* 0x001f220000300a00 */
[----:B------:R-:W-:-:S02]  /*84200*/  ISETP.LT.AND P6, PT, R15, R11, !P5 ;  /* 0x0000000b0f00720c */ /* 0x000fc40006fc1270 */
[----:B------:R-:W-:Y:S01]  /*84210*/  ISETP.LT.AND P3, PT, R16, R22, !P5 ;  /* 0x000000161000720c */ /* 0x000fe20006f61270 */
[----:B------:R-:W2:Y:S01]  /*84220*/  LDL.LU.64 R248, [R1+0x12a0] ;  /* 0x0012a00001f87983 */ /* 0x000ea20000300a00 */
[C---:B------:R-:W-:Y:S01]  /*84230*/  PRMT R7, R245.reuse, 0x7770, RZ ;  /* 0x00007770f5077816 */ /* 0x040fe200000000ff */
[----:B------:R-:W0:Y:S01]  /*84240*/  LDC R11, c[0x0][0x228] ;  /* 0x00008a00ff0b7b82 */ /* 0x000e220000000800 */
[----:B------:R-:W-:Y:S02]  /*84250*/  PRMT R5, R245, 0x7771, RZ ;  /* 0x00007771f5057816 */ /* 0x000fe400000000ff */
[----:B------:R-:W-:Y:S01]  /*84260*/  ISETP.LT.AND P4, PT, R17, R8, !P5 ;  /* 0x000000081100720c */ /* 0x000fe20006f81270 */
[----:B------:R-:W-:-:S04]  /*84270*/  VIADD R0, R10, 0xc ;  /* 0x0000000c0a007836 */ /* 0x000fc80000000000 */
[----:B------:R-:W0:Y:S01]  /*84280*/  LDC R22, c[0x0][0x228] ;  /* 0x00008a00ff167b82 */ /* 0x000e220000000800 */
[----:B------:R1:W-:Y:S01]  /*84290*/  @P6 STG.E.U8 desc[UR60][R32.64], R7 ;  /* 0x0000000720006986 */ /* 0x0003e2000c10113c */
[----:B------:R-:W-:-:S06]  /*842a0*/  ISETP.LT.AND P5, PT, R14, R19, !P5 ;  /* 0x000000130e00720c */ /* 0x000fcc0006fa1270 */
[----:B------:R-:W0:Y:S01]  /*842b0*/  LDC.64 R8, c[0x0][0x228] ;  /* 0x00008a00ff087b82 */ /* 0x000e220000000a00 */
[----:B------:R-:W-:-:S07]  /*842c0*/  ISETP.GE.AND P6, PT, R0, R3, PT ;  /* 0x000000030000720c */ /* 0x000fce0003fc6270 */
[----:B-1----:R-:W1:Y:S01]  /*842d0*/  LDC R7, c[0x0][0x228] ;  /* 0x00008a00ff077b82 */ /* 0x002e620000000800 */
[----:B----4-:R4:W-:Y:S07]  /*842e0*/  @P3 STG.E.U8 desc[UR60][R250.64], R5 ;  /* 0x00000005fa003986 */ /* 0x0109ee000c10113c */
[----:B------:R-:W1:Y:S01]  /*842f0*/  LDC R19, c[0x0][0x228] ;  /* 0x00008a00ff137b82 */ /* 0x000e620000000800 */
[----:B----4-:R-:W4:Y:S01]  /*84300*/  LDL.LU.64 R250, [R1+0x30e0] ;  /* 0x0030e00001fa7983 */ /* 0x010f220000300a00 */
[----:B------:R-:W-:-:S02]  /*84310*/  PRMT R0, R245, 0x7772, RZ ;  /* 0x00007772f5007816 */ /* 0x000fc400000000ff */
[----:B------:R-:W-:Y:S01]  /*84320*/  ISETP.LT.AND P3, PT, R15, R13, !P6 ;  /* 0x0000000d0f00720c */ /* 0x000fe20007761270 */
[----:B------:R-:W4:Y:S04]  /*84330*/  LDL.LU.64 R32, [R1+0x1290] ;  /* 0x0012900001207983 */ /* 0x000f280000300a00 */
[----:B---3--:R3:W-:Y:S01]  /*84340*/  @P5 STG.E.U8 desc[UR60][R30.64], R0 ;  /* 0x000000001e005986 */ /* 0x0087e2000c10113c */
[----:B------:R-:W-:Y:S02]  /*84350*/  ISETP.LT.AND P5, PT, R16, R23, !P6 ;  /* 0x000000171000720c */ /* 0x000fe400077a1270 */
[----:B------:R-:W-:-:S05]  /*84360*/  PRMT R245, R245, 0x7773, RZ ;  /* 0x00007773f5f57816 */ /* 0x000fca00000000ff */
[----:B--2---:R2:W-:Y:S01]  /*84370*/  @P4 STG.E.U8 desc[UR60][R26.64], R245 ;  /* 0x000000f51a004986 */ /* 0x0045e2000c10113c */
[----:B------:R-:W-:Y:S02]  /*84380*/  ISETP.LT.AND P4, PT, R17, R12, !P6 ;  /* 0x0000000c1100720c */ /* 0x000fe40007781270 */
[----:B0-----:R-:W-:Y:S01]  /*84390*/  ISETP.LT.AND P6, PT, R14, R11, !P6 ;  /* 0x0000000b0e00720c */ /* 0x001fe200077c1270 */
[----:B---3--:R-:W-:Y:S01]  /*843a0*/  VIADD R0, R10, 0xd ;  /* 0x0000000d0a007836 */ /* 0x008fe20000000000 */
[----:B------:R-:W0:Y:S01]  /*843b0*/  LDC.64 R12, c[0x0][0x228] ;  /* 0x00008a00ff0c7b82 */ /* 0x000e220000000a00 */
[----:B--2---:R-:W2:Y:S07]  /*843c0*/  LDL.LU.64 R26, [R1+0x1270] ;  /* 0x00127000011a7983 */ /* 0x004eae0000300a00 */
[----:B------:R-:W3:Y:S01]  /*843d0*/  LDC R11, c[0x0][0x228] ;  /* 0x00008a00ff0b7b82 */ /* 0x000ee20000000800 */
[----:B------:R-:W3:Y:S01]  /*843e0*/  LDL.LU.64 R30, [R1+0x1280] ;  /* 0x00128000011e7983 */ /* 0x000ee20000300a00 */
[----:B----4-:R-:W-:-:S02]  /*843f0*/  PRMT R5, R250, 0x7770, RZ ;  /* 0x00007770fa057816 */ /* 0x010fc400000000ff */
[----:B------:R-:W-:-:S03]  /*84400*/  PRMT R3, R250, 0x7771, RZ ;  /* 0x00007771fa037816 */ /* 0x000fc600000000ff */
[----:B------:R4:W-:Y:S04]  /*84410*/  @P3 STG.E.U8 desc[UR60][R24.64], R5 ;  /* 0x0000000518003986 */ /* 0x0009e8000c10113c */
[----:B------:R1:W-:Y:S01]  /*84420*/  @P5 STG.E.U8 desc[UR60][R246.64], R3 ;  /* 0x00000003f6005986 */ /* 0x0003e2000c10113c */
[----:B------:R-:W-:Y:S02]  /*84430*/  ISETP.GE.AND P3, PT, R0, R9, PT ;  /* 0x000000090000720c */ /* 0x000fe40003f66270 */
[----:B------:R-:W-:Y:S01]  /*84440*/  PRMT R0, R250, 0x7772, RZ ;  /* 0x00007772fa007816 */ /* 0x000fe200000000ff */
[----:B------:R-:W3:Y:S01]  /*84450*/  LDC R9, c[0x0][0x228] ;  /* 0x00008a00ff097b82 */ /* 0x000ee20000000800 */
[----:B----4-:R-:W4:Y:S04]  /*84460*/  LDL.LU.64 R24, [R1+0x1268] ;  /* 0x0012680001187983 */ /* 0x010f280000300a00 */
[----:B-1----:R-:W2:Y:S04]  /*84470*/  LDL.LU.64 R246, [R1+0x30d8] ;  /* 0x0030d80001f67983 */ /* 0x002ea80000300a00 */
[----:B------:R1:W-:Y:S01]  /*84480*/  @P6 STG.E.U8 desc[UR60][R248.64], R0 ;  /* 0x00000000f8006986 */ /* 0x0003e2000c10113c */
[----:B------:R-:W-:-:S03]  /*84490*/  ISETP.LT.AND P6, PT, R16, R22, !P3 ;  /* 0x000000161000720c */ /* 0x000fc60005fc1270 */
[----:B------:R-:W3:Y:S01]  /*844a0*/  LDL.LU.64 R22, [R1+0x1288] ;  /* 0x0012880001167983 */ /* 0x000ee20000300a00 */
[----:B------:R-:W-:Y:S02]  /*844b0*/  ISETP.LT.AND P5, PT, R15, R19, !P3 ;  /* 0x000000130f00720c */ /* 0x000fe40005fa1270 */
[----:B------:R-:W-:Y:S01]  /*844c0*/  PRMT R250, R250, 0x7773, RZ ;  /* 0x00007773fafa7816 */ /* 0x000fe200000000ff */
[----:B------:R-:W4:Y:S01]  /*844d0*/  LDL.LU.64 R244, [R1+0x1260] ;  /* 0x0012600001f47983 */ /* 0x000f220000300a00 */
[----:B------:R-:W4:Y:S03]  /*844e0*/  LDC R19, c[0x0][0x228] ;  /* 0x00008a00ff137b82 */ /* 0x000f260000000800 */
[----:B------:R0:W-:Y:S01]  /*844f0*/  @P4 STG.E.U8 desc[UR60][R32.64], R250 ;  /* 0x000000fa20004986 */ /* 0x0001e2000c10113c */
[----:B------:R-:W-:Y:S02]  /*84500*/  ISETP.LT.AND P4, PT, R17, R6, !P3 ;  /* 0x000000061100720c */ /* 0x000fe40005f81270 */
[----:B------:R-:W-:Y:S01]  /*84510*/  ISETP.LT.AND P3, PT, R14, R7, !P3 ;  /* 0x000000070e00720c */ /* 0x000fe20005f61270 */
[----:B-1----:R-:W4:Y:S01]  /*84520*/  LDL.LU.64 R248, [R1+0x1258] ;  /* 0x0012580001f87983 */ /* 0x002f220000300a00 */
[----:B------:R-:W-:Y:S01]  /*84530*/  VIADD R0, R10, 0xe ;  /* 0x0000000e0a007836 */ /* 0x000fe20000000000 */
[----:B------:R-:W1:Y:S02]  /*84540*/  LDC.64 R6, c[0x0][0x228] ;  /* 0x00008a00ff067b82 */ /* 0x000e640000000a00 */
[----:B0-----:R-:W4:Y:S01]  /*84550*/  LDL.LU.64 R32, [R1+0x1250] ;  /* 0x0012500001207983 */ /* 0x001f220000300a00 */
[----:B--2---:R-:W-:-:S02]  /*84560*/  PRMT R3, R246, 0x7770, RZ ;  /* 0x00007770f6037816 */ /* 0x004fc400000000ff */
[----:B------:R-:W-:-:S03]  /*84570*/  PRMT R5, R246, 0x7771, RZ ;  /* 0x00007771f6057816 */ /* 0x000fc600000000ff */
[----:B------:R0:W-:Y:S01]  /*84580*/  @P5 STG.E.U8 desc[UR60][R26.64], R3 ;  /* 0x000000031a005986 */ /* 0x0001e2000c10113c */
[----:B------:R-:W-:Y:S02]  /*84590*/  ISETP.GE.AND P5, PT, R0, R13, PT ;  /* 0x0000000d0000720c */ /* 0x000fe40003fa6270 */
[C---:B------:R-:W-:Y:S01]  /*845a0*/  PRMT R0, R246.reuse, 0x7772, RZ ;  /* 0x00007772f6007816 */ /* 0x040fe200000000ff */
[----:B---3--:R2:W-:Y:S01]  /*845b0*/  @P6 STG.E.U8 desc[UR60][R22.64], R5 ;  /* 0x0000000516006986 */ /* 0x0085e2000c10113c */
[----:B------:R-:W-:Y:S01]  /*845c0*/  PRMT R246, R246, 0x7773, RZ ;  /* 0x00007773f6f67816 */ /* 0x000fe200000000ff */
[----:B------:R-:W3:Y:S02]  /*845d0*/  LDC R13, c[0x0][0x228] ;  /* 0x00008a00ff0d7b82 */ /* 0x000ee40000000800 */
[----:B------:R-:W-:Y:S04]  /*845e0*/  @P3 STG.E.U8 desc[UR60][R30.64], R0 ;  /* 0x000000001e003986 */ /* 0x000fe8000c10113c */
[----:B0-----:R-:W3:Y:S04]  /*845f0*/  LDL.LU.64 R26, [R1+0x1238] ;  /* 0x00123800011a7983 */ /* 0x001ee80000300a00 */
[----:B----4-:R0:W-:Y:S01]  /*84600*/  @P4 STG.E.U8 desc[UR60][R24.64], R246 ;  /* 0x000000f618004986 */ /* 0x0101e2000c10113c */
[----:B------:R-:W-:Y:S01]  /*84610*/  PRMT R3, R251, 0x7772, RZ ;  /* 0x00007772fb037816 */ /* 0x000fe200000000ff */
[----:B--2---:R-:W2:Y:S08]  /*84620*/  LDC R22, c[0x0][0x228] ;  /* 0x00008a00ff167b82 */ /* 0x004eb00000000800 */
[----:B------:R-:W4:Y:S01]  /*84630*/  LDC R23, c[0x0][0x228] ;  /* 0x00008a00ff177b82 */ /* 0x000f220000000800 */
[----:B0-----:R-:W2:Y:S01]  /*84640*/  LDL.LU.64 R24, [R1+0x1230] ;  /* 0x0012300001187983 */ /* 0x001ea20000300a00 */
[----:B------:R-:W-:-:S02]  /*84650*/  ISETP.LT.AND P6, PT, R15, R11, !P5 ;  /* 0x0000000b0f00720c */ /* 0x000fc40006fc1270 */
[----:B------:R-:W-:Y:S01]  /*84660*/  ISETP.LT.AND P3, PT, R16, R19, !P5 ;  /* 0x000000131000720c */ /* 0x000fe20006f61270 */
[----:B------:R-:W-:Y:S01]  /*84670*/  VIADD R0, R10, 0xf ;  /* 0x0000000f0a007836 */ /* 0x000fe20000000000 */
[C---:B------:R-:W-:Y:S01]  /*84680*/  PRMT R11, R251.reuse, 0x7770, RZ ;  /* 0x00007770fb0b7816 */ /* 0x040fe200000000ff */
[----:B------:R-:W4:Y:S01]  /*84690*/  LDL.LU.64 R30, [R1+0x1218] ;  /* 0x00121800011e7983 */ /* 0x000f220000300a00 */
[----:B------:R-:W-:Y:S01]  /*846a0*/  ISETP.LT.AND P4, PT, R14, R9, !P5 ;  /* 0x000000090e00720c */ /* 0x000fe20006f81270 */
[----:B------:R-:W0:Y:S01]  /*846b0*/  LDC R19, c[0x0][0x228] ;  /* 0x00008a00ff137b82 */ /* 0x000e220000000800 */
[----:B------:R-:W-:Y:S02]  /*846c0*/  PRMT R9, R251, 0x7771, RZ ;  /* 0x00007771fb097816 */ /* 0x000fe400000000ff */
[----:B------:R-:W-:-:S03]  /*846d0*/  ISETP.LT.AND P5, PT, R17, R4, !P5 ;  /* 0x000000041100720c */ /* 0x000fc60006fa1270 */
[----:B------:R3:W-:Y:S01]  /*846e0*/  @P6 STG.E.U8 desc[UR60][R244.64], R11 ;  /* 0x0000000bf4006986 */ /* 0x0007e2000c10113c */
[----:B-1----:R-:W-:Y:S01]  /*846f0*/  ISETP.GE.AND P6, PT, R0, R7, PT ;  /* 0x000000070000720c */ /* 0x002fe20003fc6270 */
[----:B------:R-:W1:Y:S02]  /*84700*/  LDC.64 R4, c[0x0][0x228] ;  /* 0x00008a00ff047b82 */ /* 0x000e640000000a00 */
[----:B------:R3:W-:Y:S02]  /*84710*/  @P3 STG.E.U8 desc[UR60][R248.64], R9 ;  /* 0x00000009f8003986 */ /* 0x0007e4000c10113c */
[----:B---3--:R-:W-:Y:S02]  /*84720*/  ISETP.LT.AND P3, PT, R15, R13, !P6 ;  /* 0x0000000d0f00720c */ /* 0x008fe40007761270 */
[----:B------:R-:W-:Y:S01]  /*84730*/  PRMT R251, R251, 0x7773, RZ ;  /* 0x00007773fbfb7816 */ /* 0x000fe200000000ff */
[----:B------:R-:W-:Y:S01]  /*84740*/  @P4 STG.E.U8 desc[UR60][R32.64], R3 ;  /* 0x0000000320004986 */ /* 0x000fe2000c10113c */
[----:B------:R-:W3:Y:S01]  /*84750*/  LDC R13, c[0x0][0x228] ;  /* 0x00008a00ff0d7b82 */ /* 0x000ee20000000800 */
[----:B------:R-:W-:-:S02]  /*84760*/  PRMT R11, R247, 0x7770, RZ ;  /* 0x00007770f70b7816 */ /* 0x000fc400000000ff */
[----:B------:R-:W4:Y:S05]  /*84770*/  LDL.LU.64 R248, [R1+0x1210] ;  /* 0x0012100001f87983 */ /* 0x000f2a0000300a00 */
[----:B------:R-:W3:Y:S01]  /*84780*/  LDC R244, c[0x0][0x228] ;  /* 0x00008a00fff47b82 */ /* 0x000ee20000000800 */
[----:B------:R0:W-:Y:S04]  /*84790*/  @P5 STG.E.U8 desc[UR60][R26.64], R251 ;  /* 0x000000fb1a005986 */ /* 0x0001e8000c10113c */
[----:B0-----:R-:W4:Y:S04]  /*847a0*/  LDL.LU.64 R250, [R1+0x1220] ;  /* 0x0012200001fa7983 */ /* 0x001f280000300a00 */
[----:B------:R-:W4:Y:S04]  /*847b0*/  LDL.LU.64 R32, [R1+0x1200] ;  /* 0x0012000001207983 */ /* 0x000f280000300a00 */
[----:B------:R-:W4:Y:S04]  /*847c0*/  LDL.LU.64 R26, [R1+0x11f0] ;  /* 0x0011f000011a7983 */ /* 0x000f280000300a00 */
[----:B--2---:R0:W-:Y:S04]  /*847d0*/  @P3 STG.E.U8 desc[UR60][R24.64], R11 ;  /* 0x0000000b18003986 */ /* 0x0041e8000c10113c */
[----:B0-----:R-:W2:Y:S01]  /*847e0*/  LDL.LU.64 R24, [R1+0x30d0] ;  /* 0x0030d00001187983 */ /* 0x001ea20000300a00 */
[----:B------:R-:W-:Y:S01]  /*847f0*/  ISETP.LT.AND P4, PT, R16, R22, !P6 ;  /* 0x000000161000720c */ /* 0x000fe20007781270 */
[----:B------:R-:W-:Y:S01]  /*84800*/  VIADD R0, R10, 0x10 ;  /* 0x000000100a007836 */ /* 0x000fe20000000000 */
[----:B------:R-:W-:Y:S01]  /*84810*/  PRMT R9, R247, 0x7771, RZ ;  /* 0x00007771f7097816 */ /* 0x000fe200000000ff */
[----:B------:R-:W0:Y:S01]  /*84820*/  LDC R22, c[0x0][0x228] ;  /* 0x00008a00ff167b82 */ /* 0x000e220000000800 */
[----:B------:R-:W-:-:S02]  /*84830*/  ISETP.LT.AND P5, PT, R17, R2, !P6 ;  /* 0x000000021100720c */ /* 0x000fc400077a1270 */
[----:B------:R-:W-:Y:S02]  /*84840*/  ISETP.LT.AND P6, PT, R14, R19, !P6 ;  /* 0x000000130e00720c */ /* 0x000fe400077c1270 */
[----:B------:R-:W-:Y:S02]  /*84850*/  PRMT R7, R247, 0x7772, RZ ;  /* 0x00007772f7077816 */ /* 0x000fe400000000ff */
[----:B-1----:R-:W-:Y:S01]  /*84860*/  ISETP.GE.AND P3, PT, R0, R5, PT ;  /* 0x000000050000720c */ /* 0x002fe20003f66270 */
[----:B------:R-:W1:Y:S08]  /*84870*/  LDC.64 R2, c[0x0][0x228] ;  /* 0x00008a00ff027b82 */ /* 0x000e700000000a00 */
[----:B------:R-:W1:Y:S01]  /*84880*/  LDC R11, c[0x0][0x228] ;  /* 0x00008a00ff0b7b82 */ /* 0x000e620000000800 */
[----:B--2---:R2:W-:Y:S07]  /*84890*/  @P4 STG.E.U8 desc[UR60][R24.64], R9 ;  /* 0x0000000918004986 */ /* 0x0045ee000c10113c */
[----:B------:R-:W1:Y:S01]  /*848a0*/  LDC R19, c[0x0][0x228] ;  /* 0x00008a00ff137b82 */ /* 0x000e620000000800 */
[----:B--2---:R-:W2:Y:S01]  /*848b0*/  LDL.LU.64 R24, [R1+0x30c8] ;  /* 0x0030c80001187983 */ /* 0x004ea20000300a00 */
[----:B---3--:R-:W-:-:S03]  /*848c0*/  ISETP.LT.AND P4, PT, R15, R244, !P3 ;  /* 0x000000f40f00720c */ /* 0x008fc60005f81270 */
[----:B----4-:R-:W-:Y:S01]  /*848d0*/  @P6 STG.E.U8 desc[UR60][R250.64], R7 ;  /* 0x00000007fa006986 */ /* 0x010fe2000c10113c */
[----:B------:R-:W-:Y:S02]  /*848e0*/  ISETP.LT.AND P6, PT, R16, R13, !P3 ;  /* 0x0000000d1000720c */ /* 0x000fe40005fc1270 */
[----:B------:R-:W-:Y:S01]  /*848f0*/  PRMT R247, R247, 0x7773, RZ ;  /* 0x00007773f7f77816 */ /* 0x000fe200000000ff */
[----:B------:R-:W-:Y:S01]  /*84900*/  VIADD R0, R10, 0x11 ;  /* 0x000000110a007836 */ /* 0x000fe20000000000 */
[----:B------:R-:W3:Y:S03]  /*84910*/  LDC R13, c[0x0][0x228] ;  /* 0x00008a00ff0d7b82 */ /* 0x000ee60000000800 */
[----:B------:R4:W-:Y:S04]  /*84920*/  @P5 STG.E.U8 desc[UR60][R30.64], R247 ;  /* 0x000000f71e005986 */ /* 0x0009e8000c10113c */
[----:B----4-:R-:W4:Y:S04]  /*84930*/  LDL.LU.64 R246, [R1+0x11e8] ;  /* 0x0011e80001f67983 */ /* 0x010f280000300a00 */
[----:B------:R-:W4:Y:S01]  /*84940*/  LDL.LU.64 R30, [R1+0x11e0] ;  /* 0x0011e000011e7983 */ /* 0x000f220000300a00 */
[----:B------:R-:W-:-:S02]  /*84950*/  ISETP.LT.AND P5, PT, R17, R8, !P3 ;  /* 0x000000081100720c */ /* 0x000fc40005fa1270 */
[----:B0-----:R-:W-:Y:S01]  /*84960*/  ISETP.LT.AND P3, PT, R14, R22, !P3 ;  /* 0x000000160e00720c */ /* 0x001fe20005f61270 */
[----:B------:R-:W0:Y:S08]  /*84970*/  LDC.64 R8, c[0x0][0x228] ;  /* 0x00008a00ff087b82 */ /* 0x000e300000000a00 */
[----:B------:R-:W0:Y:S01]  /*84980*/  LDC R22, c[0x0][0x228] ;  /* 0x00008a00ff167b82 */ /* 0x000e220000000800 */
[----:B--2---:R-:W-:-:S02]  /*84990*/  PRMT R7, R24, 0x7770, RZ ;  /* 0x0000777018077816 */ /* 0x004fc400000000ff */
[----:B------:R-:W-:-:S03]  /*849a0*/  PRMT R5, R24, 0x7771, RZ ;  /* 0x0000777118057816 */ /* 0x000fc600000000ff */
[----:B------:R2:W-:Y:S04]  /*849b0*/  @P4 STG.E.U8 desc[UR60][R248.64], R7 ;  /* 0x00000007f8004986 */ /* 0x0005e8000c10113c */
[----:B------:R1:W-:Y:S04]  /*849c0*/  @P6 STG.E.U8 desc[UR60][R28.64], R5 ;  /* 0x000000051c006986 */ /* 0x0003e8000c10113c */
[----:B--2---:R-:W2:Y:S01]  /*849d0*/  LDL.LU.64 R248, [R1+0x11d8] ;  /* 0x0011d80001f87983 */ /* 0x004ea20000300a00 */
[----:B------:R-:W2:Y:S03]  /*849e0*/  LDC R7, c[0x0][0x228] ;  /* 0x00008a00ff077b82 */ /* 0x000ea60000000800 */
[----:B-1----:R-:W4:Y:S01]  /*849f0*/  LDL.LU.64 R28, [R1+0x30c0] ;  /* 0x0030c000011c7983 */ /* 0x002f220000300a00 */
[----:B------:R-:W-:-:S02]  /*84a00*/  ISETP.GE.AND P4, PT, R0, R3, PT ;  /* 0x000000030000720c */ /* 0x000fc40003f86270 */
[C---:B------:R-:W-:Y:S01]  /*84a10*/  PRMT R0, R24.reuse, 0x7772, RZ ;  /* 0x0000777218007816 */ /* 0x040fe200000000ff */
[----:B------:R-:W2:Y:S01]  /*84a20*/  LDL.LU.64 R244, [R1+0x11c8] ;  /* 0x0011c80001f47983 */ /* 0x000ea20000300a00 */
[----:B------:R-:W-:-:S03]  /*84a30*/  PRMT R24, R24, 0x7773, RZ ;  /* 0x0000777318187816 */ /* 0x000fc600000000ff */
[----:B------:R1:W-:Y:S04]  /*84a40*/  @P3 STG.E.U8 desc[UR60][R32.64], R0 ;  /* 0x0000000020003986 */ /* 0x0003e8000c10113c */
[----:B------:R3:W-:Y:S04]  /*84a50*/  @P5 STG.E.U8 desc[UR60][R26.64], R24 ;  /* 0x000000181a005986 */ /* 0x0007e8000c10113c */
[----:B-1----:R-:W2:Y:S04]  /*84a60*/  LDL.LU.64 R32, [R1+0x11c0] ;  /* 0x0011c00001207983 */ /* 0x002ea80000300a00 */
[----:B---3--:R-:W3:Y:S01]  /*84a70*/  LDL.LU.64 R26, [R1+0x11b8] ;  /* 0x0011b800011a7983 */ /* 0x008ee20000300a00 */
[----:B------:R-:W-:-:S02]  /*84a80*/  ISETP.LT.AND P6, PT, R15, R23, !P4 ;  /* 0x000000170f00720c */ /* 0x000fc400067c1270 */
[----:B------:R-:W1:Y:S01]  /*84a90*/  LDC R23, c[0x0][0x228] ;  /* 0x00008a00ff177b82 */ /* 0x000e620000000800 */
[----:B------:R-:W-:Y:S01]  /*84aa0*/  ISETP.LT.AND P3, PT, R16, R19, !P4 ;  /* 0x000000131000720c */ /* 0x000fe20006761270 */
[----:B------:R-:W-:Y:S01]  /*84ab0*/  VIADD R0, R10, 0x12 ;  /* 0x000000120a007836 */ /* 0x000fe20000000000 */
[----:B------:R-:W-:Y:S01]  /*84ac0*/  ISETP.LT.AND P5, PT, R17, R12, !P4 ;  /* 0x0000000c1100720c */ /* 0x000fe200067a1270 */
[----:B------:R-:W3:Y:S01]  /*84ad0*/  LDL.LU.64 R250, [R1+0x11b0] ;  /* 0x0011b00001fa7983 */ /* 0x000ee20000300a00 */
[----:B------:R-:W-:-:S03]  /*84ae0*/  ISETP.LT.AND P4, PT, R14, R13, !P4 ;  /* 0x0000000d0e00720c */ /* 0x000fc60006781270 */
[----:B------:R-:W3:Y:S08]  /*84af0*/  LDC.64 R12, c[0x0][0x228] ;  /* 0x00008a00ff0c7b82 */ /* 0x000ef00000000a00 */
[----:B------:R-:W3:Y:S01]  /*84b00*/  LDC R19, c[0x0][0x228] ;  /* 0x00008a00ff137b82 */ /* 0x000ee20000000800 */
[C---:B----4-:R-:W-:Y:S02]  /*84b10*/  PRMT R5, R28.reuse, 0x7770, RZ ;  /* 0x000077701c057816 */ /* 0x050fe400000000ff */
[----:B------:R-:W-:-:S03]  /*84b20*/  PRMT R3, R28, 0x7771, RZ ;  /* 0x000077711c037816 */ /* 0x000fc600000000ff */
[----:B------:R4:W-:Y:S01]  /*84b30*/  @P6 STG.E.U8 desc[UR60][R246.64], R5 ;  /* 0x00000005f6006986 */ /* 0x0009e2000c10113c */
[----:B0-----:R-:W-:Y:S02]  /*84b40*/  ISETP.GE.AND P6, PT, R0, R9, PT ;  /* 0x000000090000720c */ /* 0x001fe40003fc6270 */
[----:B------:R-:W-:Y:S01]  /*84b50*/  PRMT R0, R28, 0x7772, RZ ;  /* 0x000077721c007816 */ /* 0x000fe200000000ff */
[----:B------:R0:W-:Y:S01]  /*84b60*/  @P3 STG.E.U8 desc[UR60][R30.64], R3 ;  /* 0x000000031e003986 */ /* 0x0001e2000c10113c */
[----:B------:R-:W-:Y:S01]  /*84b70*/  ISETP.LT.AND P3, PT, R15, R11, !P6 ;  /* 0x0000000b0f00720c */ /* 0x000fe20007761270 */
[----:B------:R-:W3:Y:S02]  /*84b80*/  LDC R9, c[0x0][0x228] ;  /* 0x00008a00ff097b82 */ /* 0x000ee40000000800 */
[----:B--2---:R2:W-:Y:S01]  /*84b90*/  @P4 STG.E.U8 desc[UR60][R248.64], R0 ;  /* 0x00000000f8004986 */ /* 0x0045e2000c10113c */
[----:B-1----:R-:W-:Y:S02]  /*84ba0*/  ISETP.LT.AND P4, PT, R16, R23, !P6 ;  /* 0x000000171000720c */ /* 0x002fe40007781270 */
[----:B------:R-:W-:Y:S01]  /*84bb0*/  PRMT R28, R28, 0x7773, RZ ;  /* 0x000077731c1c7816 */ /* 0x000fe200000000ff */
[----:B----4-:R-:W4:Y:S01]  /*84bc0*/  LDL.LU.64 R246, [R1+0x1198] ;  /* 0x0011980001f67983 */ /* 0x010f220000300a00 */
[C---:B------:R-:W-:Y:S01]  /*84bd0*/  PRMT R5, R25.reuse, 0x7770, RZ ;  /* 0x0000777019057816 */ /* 0x040fe200000000ff */
[----:B------:R-:W1:Y:S01]  /*84be0*/  LDC R11, c[0x0][0x228] ;  /* 0x00008a00ff0b7b82 */ /* 0x000e620000000800 */
[----:B0-----:R-:W-:Y:S01]  /*84bf0*/  PRMT R3, R25, 0x7771, RZ ;  /* 0x0000777119037816 */ /* 0x001fe200000000ff */
[----:B------:R-:W4:Y:S04]  /*84c00*/  LDL.LU.64 R30, [R1+0x30b8] ;  /* 0x0030b800011e7983 */ /* 0x000f280000300a00 */
[----:B--2---:R-:W2:Y:S01]  /*84c10*/  LDL.LU.64 R248, [R1+0x1190] ;  /* 0x0011900001f87983 */ /* 0x004ea20000300a00 */
[----:B------:R-:W-:Y:S01]  /*84c20*/  VIADD R0, R10, 0x13 ;  /* 0x000000130a007836 */ /* 0x000fe20000000000 */
[----:B------:R-:W0:Y:S02]  /*84c30*/  LDC R23, c[0x0][0x228] ;  /* 0x00008a00ff177b82 */ /* 0x000e240000000800 */
[----:B------:R3:W-:Y:S04]  /*84c40*/  @P5 STG.E.U8 desc[UR60][R244.64], R28 ;  /* 0x0000001cf4005986 */ /* 0x0007e8000c10113c */
[----:B------:R3:W-:Y:S04]  /*84c50*/  @P3 STG.E.U8 desc[UR60][R32.64], R5 ;  /* 0x0000000520003986 */ /* 0x0007e8000c10113c */
[----:B---3--:R3:W-:Y:S04]  /*84c60*/  @P4 STG.E.U8 desc[UR60][R26.64], R3 ;  /* 0x000000031a004986 */ /* 0x0087e8000c10113c */
[----:B------:R-:W2:Y:S04]  /*84c70*/  LDL.LU.64 R244, [R1+0x1180] ;  /* 0x0011800001f47983 */ /* 0x000ea80000300a00 */
[----:B------:R-:W2:Y:S04]  /*84c80*/  LDL.LU.64 R32, [R1+0x1178] ;  /* 0x0011780001207983 */ /* 0x000ea80000300a00 */
[----:B---3--:R-:W3:Y:S01]  /*84c90*/  LDL.LU.64 R26, [R1+0x30b0] ;  /* 0x0030b000011a7983 */ /* 0x008ee20000300a00 */
[----:B------:R-:W-:-:S02]  /*84ca0*/  ISETP.LT.AND P5, PT, R17, R6, !P6 ;  /* 0x000000061100720c */ /* 0x000fc400077a1270 */
[----:B------:R-:W-:Y:S02]  /*84cb0*/  ISETP.LT.AND P6, PT, R14, R7, !P6 ;  /* 0x000000070e00720c */ /* 0x000fe400077c1270 */
[----:B------:R-:W-:Y:S01]  /*84cc0*/  ISETP.GE.AND P3, PT, R0, R13, PT ;  /* 0x0000000d0000720c */ /* 0x000fe20003f66270 */
[----:B------:R-:W1:Y:S01]  /*84cd0*/  LDC.64 R6, c[0x0][0x228] ;  /* 0x00008a00ff067b82 */ /* 0x000e620000000a00 */
[----:B------:R-:W-:Y:S02]  /*84ce0*/  PRMT R0, R25, 0x7772, RZ ;  /* 0x0000777219007816 */ /* 0x000fe400000000ff */
[----:B------:R-:W-:Y:S02]  /*84cf0*/  ISETP.LT.AND P4, PT, R15, R19, !P3 ;  /* 0x000000130f00720c */ /* 0x000fe40005f81270 */
[----:B------:R-:W-:Y:S02]  /*84d00*/  PRMT R25, R25, 0x7773, RZ ;  /* 0x0000777319197816 */ /* 0x000fe400000000ff */
[----:B------:R-:W-:Y:S01]  /*84d10*/  PRMT R3, R29, 0x7771, RZ ;  /* 0x000077711d037816 */ /* 0x000fe200000000ff */
[----:B------:R-:W0:Y:S02]  /*84d20*/  LDC R19, c[0x0][0x228] ;  /* 0x00008a00ff137b82 */ /* 0x000e240000000800 */
[----:B------:R1:W-:Y:S01]  /*84d30*/  @P6 STG.E.U8 desc[UR60][R250.64], R0 ;  /* 0x00000000fa006986 */ /* 0x0003e2000c10113c */
[----:B------:R-:W-:-:S05]  /*84d40*/  ISETP.LT.AND P6, PT, R16, R22, !P3 ;  /* 0x000000161000720c */ /* 0x000fca0005fc1270 */
[----:B------:R-:W0:Y:S01]  /*84d50*/  LDC R13, c[0x0][0x228] ;  /* 0x00008a00ff0d7b82 */ /* 0x000e220000000800 */
[----:B-1----:R-:W3:Y:S01]  /*84d60*/  LDL.LU.64 R250, [R1+0x1170] ;  /* 0x0011700001fa7983 */ /* 0x002ee20000300a00 */
[----:B------:R-:W-:-:S06]  /*84d70*/  VIADD R0, R10, 0x14 ;  /* 0x000000140a007836 */ /* 0x000fcc0000000000 */
[----:B------:R-:W1:Y:S01]  /*84d80*/  LDC R22, c[0x0][0x228] ;  /* 0x00008a00ff167b82 */ /* 0x000e620000000800 */
[----:B----4-:R4:W-:Y:S01]  /*84d90*/  @P5 STG.E.U8 desc[UR60][R246.64], R25 ;  /* 0x00000019f6005986 */ /* 0x0109e2000c10113c */
[----:B------:R-:W-:Y:S02]  /*84da0*/  ISETP.LT.AND P5, PT, R17, R4, !P3 ;  /* 0x000000041100720c */ /* 0x000fe40005fa1270 */
[----:B------:R-:W-:-:S04]  /*84db0*/  ISETP.LT.AND P3, PT, R14, R9, !P3 ;  /* 0x000000090e00720c */ /* 0x000fc80005f61270 */
[----:B------:R-:W1:Y:S01]  /*84dc0*/  LDC.64 R4, c[0x0][0x228] ;  /* 0x00008a00ff047b82 */ /* 0x000e620000000a00 */
[----:B------:R-:W-:-:S05]  /*84dd0*/  PRMT R9, R29, 0x7770, RZ ;  /* 0x000077701d097816 */ /* 0x000fca00000000ff */
[----:B--2---:R-:W-:Y:S04]  /*84de0*/  @P4 STG.E.U8 desc[UR60][R248.64], R9 ;  /* 0x00000009f8004986 */ /* 0x004fe8000c10113c */
[----:B----4-:R-:W2:Y:S04]  /*84df0*/  LDL.LU.64 R246, [R1+0x1160] ;  /* 0x0011600001f67983 */ /* 0x010ea80000300a00 */
[----:B---3--:R3:W-:Y:S04]  /*84e00*/  @P6 STG.E.U8 desc[UR60][R26.64], R3 ;  /* 0x000000031a006986 */ /* 0x0087e8000c10113c */
[----:B---3--:R-:W3:Y:S01]  /*84e10*/  LDL.LU.64 R26, [R1+0x30a8] ;  /* 0x0030a800011a7983 */ /* 0x008ee20000300a00 */
[----:B------:R-:W-:-:S02]  /*84e20*/  ISETP.GE.AND P4, PT, R0, R7, PT ;  /* 0x000000070000720c */ /* 0x000fc40003f86270 */
[----:B------:R-:W-:Y:S01]  /*84e30*/  PRMT R0, R29, 0x7772, RZ ;  /* 0x000077721d007816 */ /* 0x000fe200000000ff */
[----:B------:R-:W4:Y:S01]  /*84e40*/  LDL.LU.64 R248, [R1+0x1150] ;  /* 0x0011500001f87983 */ /* 0x000f220000300a00 */
[----:B------:R-:W-:Y:S02]  /*84e50*/  ISETP.LT.AND P6, PT, R15, R11, !P4 ;  /* 0x0000000b0f00720c */ /* 0x000fe400067c1270 */
[----:B------:R-:W-:Y:S01]  /*84e60*/  PRMT R29, R29, 0x7773, RZ ;  /* 0x000077731d1d7816 */ /* 0x000fe200000000ff */
[----:B------:R1:W-:Y:S01]  /*84e70*/  @P3 STG.E.U8 desc[UR60][R244.64], R0 ;  /* 0x00000000f4003986 */ /* 0x0003e2000c10113c */
[----:B0-----:R-:W-:Y:S01]  /*84e80*/  ISETP.LT.AND P3, PT, R16, R23, !P4 ;  /* 0x000000171000720c */ /* 0x001fe20006761270 */
[----:B------:R-:W0:Y:S02]  /*84e90*/  LDC R11, c[0x0][0x228] ;  /* 0x00008a00ff0b7b82 */ /* 0x000e240000000800 */
[----:B------:R3:W-:Y:S04]  /*84ea0*/  @P5 STG.E.U8 desc[UR60][R32.64], R29 ;  /* 0x0000001d20005986 */ /* 0x0007e8000c10113c */
[----:B-1----:R-:W4:Y:S01]  /*84eb0*/  LDL.LU.64 R244, [R1+0x1128] ;  /* 0x0011280001f47983 */ /* 0x002f220000300a00 */
[----:B---3--:R-:W-:-:S03]  /*84ec0*/  PRMT R9, R26, 0x7770, RZ ;  /* 0x000077701a097816 */ /* 0x008fc600000000ff */
[----:B------:R-:W3:Y:S01]  /*84ed0*/  LDL.LU.64 R32, [R1+0x1148] ;  /* 0x0011480001207983 */ /* 0x000ee20000300a00 */
[----:B------:R-:W-:Y:S01]  /*84ee0*/  PRMT R7, R26, 0x7771, RZ ;  /* 0x000077711a077816 */ /* 0x000fe200000000ff */
[----:B------:R-:W-:Y:S01]  /*84ef0*/  VIADD R0, R10, 0x15 ;  /* 0x000000150a007836 */ /* 0x000fe20000000000 */
[----:B------:R-:W1:Y:S01]  /*84f00*/  LDC R23, c[0x0][0x228] ;  /* 0x00008a00ff177b82 */ /* 0x000e620000000800 */
[----:B------:R0:W-:Y:S04]  /*84f10*/  @P6 STG.E.U8 desc[UR60][R250.64], R9 ;  /* 0x00000009fa006986 */ /* 0x0001e8000c10113c */
[----:B------:R-:W3:Y:S04]  /*84f20*/  LDL.LU.64 R28, [R1+0x1140] ;  /* 0x00114000011c7983 */ /* 0x000ee80000300a00 */
[----:B------:R2:W-:Y:S04]  /*84f30*/  @P3 STG.E.U8 desc[UR60][R30.64], R7 ;  /* 0x000000071e003986 */ /* 0x0005e8000c10113c */
[----:B0-----:R-:W3:Y:S04]  /*84f40*/  LDL.LU.64 R250, [R1+0x1120] ;  /* 0x0011200001fa7983 */ /* 0x001ee80000300a00 */
[----:B--2---:R-:W2:Y:S01]  /*84f50*/  LDL.LU.64 R30, [R1+0x30a0] ;  /* 0x0030a000011e7983 */ /* 0x004ea20000300a00 */
[----:B------:R-:W-:-:S02]  /*84f60*/  ISETP.GE.AND P6, PT, R0, R5, PT ;  /* 0x000000050000720c */ /* 0x000fc40003fc6270 */
[----:B------:R-:W-:Y:S01]  /*84f70*/  ISETP.LT.AND P5, PT, R17, R2, !P4 ;  /* 0x000000021100720c */ /* 0x000fe200067a1270 */
[----:B------:R-:W3:Y:S01]  /*84f80*/  LDL.LU.64 R24, [R1+0x1118] ;  /* 0x0011180001187983 */ /* 0x000ee20000300a00 */
[----:B------:R-:W-:Y:S01]  /*84f90*/  ISETP.LT.AND P4, PT, R14, R19, !P4 ;  /* 0x000000130e00720c */ /* 0x000fe20006781270 */
[----:B------:R-:W0:Y:S01]  /*84fa0*/  LDC.64 R2, c[0x0][0x228] ;  /* 0x00008a00ff027b82 */ /* 0x000e220000000a00 */
[----:B------:R-:W-:Y:S02]  /*84fb0*/  ISETP.LT.AND P3, PT, R15, R13, !P6 ;  /* 0x0000000d0f00720c */ /* 0x000fe40007761270 */
[C---:B------:R-:W-:Y:S02]  /*84fc0*/  PRMT R0, R26.reuse, 0x7772, RZ ;  /* 0x000077721a007816 */ /* 0x040fe400000000ff */
[----:B------:R-:W-:-:S03]  /*84fd0*/  PRMT R26, R26, 0x7773, RZ ;  /* 0x000077731a1a7816 */ /* 0x000fc600000000ff */
[----:B------:R-:W1:Y:S04]  /*84fe0*/  LDC R19, c[0x0][0x228] ;  /* 0x00008a00ff137b82 */ /* 0x000e680000000800 */
[----:B------:R4:W-:Y:S04]  /*84ff0*/  @P4 STG.E.U8 desc[UR60][R246.64], R0 ;  /* 0x00000000f6004986 */ /* 0x0009e8000c10113c */
[----:B----4-:R4:W-:Y:S01]  /*85000*/  @P5 STG.E.U8 desc[UR60][R248.64], R26 ;  /* 0x0000001af8005986 */ /* 0x0109e2000c10113c */
[----:B------:R-:W1:Y:S03]  /*85010*/  LDC R13, c[0x0][0x228] ;  /* 0x00008a00ff0d7b82 */ /* 0x000e660000000800 */
[----:B------:R-:W3:Y:S04]  /*85020*/  LDL.LU.64 R246, [R1+0x1110] ;  /* 0x0011100001f67983 */ /* 0x000ee80000300a00 */
[----:B----4-:R-:W4:Y:S01]  /*85030*/  LDL.LU.64 R248, [R1+0x1108] ;  /* 0x0011080001f87983 */ /* 0x010f220000300a00 */
[----:B--2---:R-:W-:-:S05]  /*85040*/  PRMT R5, R30, 0x7770, RZ ;  /* 0x000077701e057816 */ /* 0x004fca00000000ff */
[----:B------:R2:W-:Y:S04]  /*85050*/  @P3 STG.E.U8 desc[UR60][R244.64], R5 ;  /* 0x00000005f4003986 */ /* 0x0005e8000c10113c */
[----:B--2---:R-:W2:Y:S01]  /*85060*/  LDL.LU.64 R244, [R1+0x10f0] ;  /* 0x0010f00001f47983 */ /* 0x004ea20000300a00 */
[----:B------:R-:W-:Y:S02]  /*85070*/  ISETP.LT.AND P4, PT, R16, R22, !P6 ;  /* 0x000000161000720c */ /* 0x000fe40007781270 */
[----:B------:R-:W-:Y:S01]  /*85080*/  ISETP.LT.AND P5, PT, R17, R8, !P6 ;  /* 0x000000081100720c */ /* 0x000fe200077a1270 */
[----:B------:R-:W-:Y:S01]  /*85090*/  VIADD R0, R10, 0x16 ;  /* 0x000000160a007836 */ /* 0x000fe20000000000 */
[----:B------:R-:W-:Y:S01]  /*850a0*/  ISETP.LT.AND P6, PT, R14, R11, !P6 ;  /* 0x0000000b0e00720c */ /* 0x000fe200077c1270 */
[----:B------:R-:W2:Y:S01]  /*850b0*/  LDC.64 R8, c[0x0][0x228] ;  /* 0x00008a00ff087b82 */ /* 0x000ea20000000a00 */
[----:B------:R-:W-:-:S02]  /*850c0*/  PRMT R7, R30, 0x7771, RZ ;  /* 0x000077711e077816 */ /* 0x000fc400000000ff */
[----:B0-----:R-:W-:Y:S02]  /*850d0*/  ISETP.GE.AND P3, PT, R0, R3, PT ;  /* 0x000000030000720c */ /* 0x001fe40003f66270 */
[C---:B------:R-:W-:Y:S02]  /*850e0*/  PRMT R0, R30.reuse, 0x7772, RZ ;  /* 0x000077721e007816 */ /* 0x040fe400000000ff */
[----:B------:R-:W-:Y:S01]  /*850f0*/  PRMT R30, R30, 0x7773, RZ ;  /* 0x000077731e1e7816 */ /* 0x000fe200000000ff */
[----:B---3--:R0:W-:Y:S01]  /*85100*/  @P4 STG.E.U8 desc[UR60][R32.64], R7 ;  /* 0x0000000720004986 */ /* 0x0081e2000c10113c */
[----:B-1----:R-:W-:Y:S01]  /*85110*/  ISETP.LT.AND P4, PT, R15, R19, !P3 ;  /* 0x000000130f00720c */ /* 0x002fe20005f81270 */
[----:B------:R-:W1:Y:S02]  /*85120*/  LDC R11, c[0x0][0x228] ;  /* 0x00008a00ff0b7b82 */ /* 0x000e640000000800 */
[----:B------:R3:W-:Y:S01]  /*85130*/  @P6 STG.E.U8 desc[UR60][R28.64], R0 ;  /* 0x000000001c006986 */ /* 0x0007e2000c10113c */
[----:B------:R-:W-:-:S03]  /*85140*/  ISETP.LT.AND P6, PT, R16, R23, !P3 ;  /* 0x000000171000720c */ /* 0x000fc60005fc1270 */
[----:B------:R4:W-:Y:S01]  /*85150*/  @P5 STG.E.U8 desc[UR60][R250.64], R30 ;  /* 0x0000001efa005986 */ /* 0x0009e2000c10113c */
[----:B------:R-:W-:Y:S01]  /*85160*/  ISETP.LT.AND P5, PT, R14, R13, !P3 ;  /* 0x0000000d0e00720c */ /* 0x000fe20005fa1270 */
[----:B------:R-:W1:Y:S01]  /*85170*/  LDC R22, c[0x0][0x228] ;  /* 0x00008a00ff167b82 */ /* 0x000e620000000800 */
[----:B------:R-:W-:Y:S01]  /*85180*/  ISETP.LT.AND P3, PT, R17, R12, !P3 ;  /* 0x0000000c1100720c */ /* 0x000fe20005f61270 */
[----:B0-----:R-:W2:Y:S01]  /*85190*/  LDL.LU.64 R32, [R1+0x3098] ;  /* 0x0030980001207983 */ /* 0x001ea20000300a00 */
[C---:B------:R-:W-:Y:S02]  /*851a0*/  PRMT R7, R27.reuse, 0x7770, RZ ;  /* 0x000077701b077816 */ /* 0x040fe400000000ff */
[C---:B------:R-:W-:Y:S01]  /*851b0*/  PRMT R5, R27.reuse, 0x7771, RZ ;  /* 0x000077711b057816 */ /* 0x040fe200000000ff */
[----:B---3--:R-:W3:Y:S01]  /*851c0*/  LDL.LU.64 R28, [R1+0x10d8] ;  /* 0x0010d800011c7983 */ /* 0x008ee20000300a00 */
[C---:B------:R-:W-:Y:S01]  /*851d0*/  PRMT R3, R27.reuse, 0x7772, RZ ;  /* 0x000077721b037816 */ /* 0x040fe200000000ff */
[----:B------:R-:W-:Y:S01]  /*851e0*/  VIADD R0, R10, 0x17 ;  /* 0x000000170a007836 */ /* 0x000fe20000000000 */
[----:B------:R-:W-:Y:S01]  /*851f0*/  PRMT R27, R27, 0x7773, RZ ;  /* 0x000077731b1b7816 */ /* 0x000fe200000000ff */
[----:B------:R0:W-:Y:S01]  /*85200*/  @P4 STG.E.U8 desc[UR60][R24.64], R7 ;  /* 0x0000000718004986 */ /* 0x0001e2000c10113c */
[----:B------:R-:W1:Y:S03]  /*85210*/  LDC R19, c[0x0][0x228] ;  /* 0x00008a00ff137b82 */ /* 0x000e660000000800 */
[----:B------:R-:W-:Y:S04]  /*85220*/  @P6 STG.E.U8 desc[UR60][R246.64], R5 ;  /* 0x00000005f6006986 */ /* 0x000fe8000c10113c */
[----:B----4-:R-:W4:Y:S01]  /*85230*/  LDL.LU.64 R250, [R1+0x10d0] ;  /* 0x0010d00001fa7983 */ /* 0x010f220000300a00 */
[----:B------:R-:W3:Y:S03]  /*85240*/  LDC.64 R12, c[0x0][0x228] ;  /* 0x00008a00ff0c7b82 */ /* 0x000ee60000000a00 */
[----:B------:R0:W-:Y:S05]  /*85250*/  @P5 STG.E.U8 desc[UR60][R248.64], R3 ;  /* 0x00000003f8005986 */ /* 0x0001ea000c10113c */
[----:B0-----:R-:W0:Y:S01]  /*85260*/  LDC R24, c[0x0][0x228] ;  /* 0x00008a00ff187b82 */ /* 0x001e220000000800 */
[----:B------:R-:W4:Y:S07]  /*85270*/  LDL.LU.64 R248, [R1+0x10c8] ;  /* 0x0010c80001f87983 */ /* 0x000f2e0000300a00 */
[----:B------:R-:W0:Y:S01]  /*85280*/  LDC R23, c[0x0][0x228] ;  /* 0x00008a00ff177b82 */ /* 0x000e220000000800 */
[----:B--2---:R2:W-:Y:S04]  /*85290*/  @P3 STG.E.U8 desc[UR60][R244.64], R27 ;  /* 0x0000001bf4003986 */ /* 0x0045e8000c10113c */
[----:B--2---:R-:W2:Y:S01]  /*852a0*/  LDL.LU.64 R26, [R1+0x10e8] ;  /* 0x0010e800011a7983 */ /* 0x004ea20000300a00 */
[----:B------:R-:W-:-:S02]  /*852b0*/  ISETP.GE.AND P4, PT, R0, R9, PT ;  /* 0x000000090000720c */ /* 0x000fc40003f86270 */
[----:B------:R-:W-:Y:S01]  /*852c0*/  PRMT R5, R31, 0x7771, RZ ;  /* 0x000077711f057816 */ /* 0x000fe200000000ff */
[----:B------:R-:W4:Y:S01]  /*852d0*/  LDL.LU.64 R246, [R1+0x10b8] ;  /* 0x0010b80001f67983 */ /* 0x000f220000300a00 */
[----:B-1----:R-:W-:Y:S02]  /*852e0*/  ISETP.LT.AND P6, PT, R15, R11, !P4 ;  /* 0x0000000b0f00720c */ /* 0x002fe400067c1270 */
[----:B------:R-:W-:Y:S01]  /*852f0*/  ISETP.LT.AND P5, PT, R16, R22, !P4 ;  /* 0x000000161000720c */ /* 0x000fe200067a1270 */
[----:B------:R-:W4:Y:S01]  /*85300*/  LDL.LU.64 R244, [R1+0x10a8] ;  /* 0x0010a80001f47983 */ /* 0x000f220000300a00 */
[----:B------:R-:W-:Y:S01]  /*85310*/  PRMT R9, R31, 0x7770, RZ ;  /* 0x000077701f097816 */ /* 0x000fe200000000ff */
[----:B------:R-:W-:Y:S01]  /*85320*/  VIADD R0, R10, 0x18 ;  /* 0x000000180a007836 */ /* 0x000fe20000000000 */
[----:B------:R-:W-:Y:S01]  /*85330*/  ISETP.LT.AND P3, PT, R17, R6, !P4 ;  /* 0x000000061100720c */ /* 0x000fe20006761270 */
[----:B------:R-:W1:Y:S01]  /*85340*/  LDC R11, c[0x0][0x228] ;  /* 0x00008a00ff0b7b82 */ /* 0x000e620000000800 */
[----:B------:R-:W-:-:S02]  /*85350*/  ISETP.LT.AND P4, PT, R14, R19, !P4 ;  /* 0x000000130e00720c */ /* 0x000fc40006781270 */
[----:B------:R-:W-:-:S05]  /*85360*/  PRMT R3, R31, 0x7772, RZ ;  /* 0x000077721f037816 */ /* 0x000fca00000000ff */
[----:B------:R-:W1:Y:S01]  /*85370*/  LDC R22, c[0x0][0x228] ;  /* 0x00008a00ff167b82 */ /* 0x000e620000000800 */
[----:B--2---:R-:W-:Y:S07]  /*85380*/  @P6 STG.E.U8 desc[UR60][R26.64], R9 ;  /* 0x000000091a006986 */ /* 0x004fee000c10113c */
[----:B------:R-:W2:Y:S01]  /*85390*/  LDC.64 R6, c[0x0][0x228] ;  /* 0x00008a00ff067b82 */ /* 0x000ea20000000a00 */
[----:B------:R0:W-:Y:S07]  /*853a0*/  @P5 STG.E.U8 desc[UR60][R32.64], R5 ;  /* 0x0000000520005986 */ /* 0x0001ee000c10113c */
[----:B------:R-:W2:Y:S01]  /*853b0*/  LDC R19, c[0x0][0x228] ;  /* 0x00008a00ff137b82 */ /* 0x000ea20000000800 */
[----:B0-----:R-:W2:Y:S01]  /*853c0*/  LDL.LU.64 R32, [R1+0x3090] ;  /* 0x0030900001207983 */ /* 0x001ea20000300a00 */
[----:B---3--:R-:W-:-:S02]  /*853d0*/  ISETP.GE.AND P6, PT, R0, R13, PT ;  /* 0x0000000d0000720c */ /* 0x008fc40003fc6270 */
[----:B------:R-:W-:Y:S01]  /*853e0*/  PRMT R31, R31, 0x7773, RZ ;  /* 0x000077731f1f7816 */ /* 0x000fe200000000ff */
[----:B------:R-:W-:Y:S01]  /*853f0*/  @P4 STG.E.U8 desc[UR60][R28.64], R3 ;  /* 0x000000031c004986 */ /* 0x000fe2000c10113c */
[----:B------:R-:W-:Y:S02]  /*85400*/  ISETP.LT.AND P5, PT, R15, R24, !P6 ;  /* 0x000000180f00720c */ /* 0x000fe400077a1270 */
[----:B------:R-:W0:Y:S01]  /*85410*/  LDC R13, c[0x0][0x228] ;  /* 0x00008a00ff0d7b82 */ /* 0x000e220000000800 */
[----:B------:R-:W-:Y:S01]  /*85420*/  ISETP.LT.AND P4, PT, R16, R23, !P6 ;  /* 0x000000171000720c */ /* 0x000fe20007781270 */
[----:B----4-:R3:W-:Y:S01]  /*85430*/  @P3 STG.E.U8 desc[UR60][R250.64], R31 ;  /* 0x0000001ffa003986 */ /* 0x0107e2000c10113c */
[----:B------:R-:W-:-:S05]  /*85440*/  VIADD R0, R10, 0x19 ;  /* 0x000000190a007836 */ /* 0x000fca0000000000 */
[----:B------:R-:W4:Y:S01]  /*85450*/  LDC R23, c[0x0][0x228] ;  /* 0x00008a00ff177b82 */ /* 0x000f220000000800 */
[----:B---3--:R-:W3:Y:S04]  /*85460*/  LDL.LU.64 R250, [R1+0x10a0] ;  /* 0x0010a00001fa7983 */ /* 0x008ee80000300a00 */
[----:B------:R-:W4:Y:S01]  /*85470*/  LDL.LU.64 R24, [R1+0x1098] ;  /* 0x0010980001187983 */ /* 0x000f220000300a00 */
[C---:B--2---:R-:W-:Y:S02]  /*85480*/  PRMT R9, R32.reuse, 0x7770, RZ ;  /* 0x0000777020097816 */ /* 0x044fe400000000ff */
[----:B------:R-:W-:-:S03]  /*85490*/  PRMT R3, R32, 0x7771, RZ ;  /* 0x0000777120037816 */ /* 0x000fc600000000ff */
[----:B------:R2:W-:Y:S04]  /*854a0*/  @P5 STG.E.U8 desc[UR60][R248.64], R9 ;  /* 0x00000009f8005986 */ /* 0x0005e8000c10113c */
[----:B------:R1:W-:Y:S04]  /*854b0*/  @P4 STG.E.U8 desc[UR60][R36.64], R3 ;  /* 0x0000000324004986 */ /* 0x0003e8000c10113c */
[----:B--2---:R-:W2:Y:S04]  /*854c0*/  LDL.LU.64 R248, [R1+0x1090] ;  /* 0x0010900001f87983 */ /* 0x004ea80000300a00 */
[----:B-1----:R-:W3:Y:S01]  /*854d0*/  LDL.LU.64 R36, [R1+0x3088] ;  /* 0x0030880001247983 */ /* 0x002ee20000300a00 */
[----:B------:R-:W-:-:S02]  /*854e0*/  ISETP.LT.AND P3, PT, R17, R4, !P6 ;  /* 0x000000041100720c */ /* 0x000fc40007761270 */
[----:B------:R-:W-:Y:S01]  /*854f0*/  ISETP.LT.AND P6, PT, R14, R11, !P6 ;  /* 0x0000000b0e00720c */ /* 0x000fe200077c1270 */
[----:B------:R-:W1:Y:S01]  /*85500*/  LDC.64 R4, c[0x0][0x228] ;  /* 0x00008a00ff047b82 */ /* 0x000e620000000a00 */
[----:B------:R-:W2:Y:S01]  /*85510*/  LDL.LU.64 R28, [R1+0x1080] ;  /* 0x00108000011c7983 */ /* 0x000ea20000300a00 */
[----:B------:R-:W-:Y:S02]  /*85520*/  ISETP.GE.AND P5, PT, R0, R7, PT ;  /* 0x000000070000720c */ /* 0x000fe40003fa6270 */
[C---:B------:R-:W-:Y:S02]  /*85530*/  PRMT R0, R32.reuse, 0x7772, RZ ;  /* 0x0000777220007816 */ /* 0x040fe400000000ff */
[----:B------:R-:W-:Y:S02]  /*85540*/  ISETP.LT.AND P4, PT, R15, R22, !P5 ;  /* 0x000000160f00720c */ /* 0x000fe40006f81270 */
[----:B------:R-:W-:Y:S01]  /*85550*/  PRMT R32, R32, 0x7773, RZ ;  /* 0x0000777320207816 */ /* 0x000fe200000000ff */
[----:B------:R-:W2:Y:S03]  /*85560*/  LDC R11, c[0x0][0x228] ;  /* 0x00008a00ff0b7b82 */ /* 0x000ea60000000800 */
[----:B------:R0:W-:Y:S01]  /*85570*/  @P6 STG.E.U8 desc[UR60][R246.64], R0 ;  /* 0x00000000f6006986 */ /* 0x0001e2000c10113c */
[----:B------:R-:W-:-:S03]  /*85580*/  ISETP.LT.AND P6, PT, R16, R19, !P5 ;  /* 0x000000131000720c */ /* 0x000fc60006fc1270 */
[----:B------:R4:W-:Y:S01]  /*85590*/  @P3 STG.E.U8 desc[UR60][R244.64], R32 ;  /* 0x00000020f4003986 */ /* 0x0009e2000c10113c */
[----:B------:R-:W-:Y:S01]  /*855a0*/  ISETP.LT.AND P3, PT, R17, R2, !P5 ;  /* 0x000000021100720c */ /* 0x000fe20006f61270 */
[----:B------:R-:W2:Y:S02]  /*855b0*/  LDC R22, c[0x0][0x228] ;  /* 0x00008a00ff167b82 */ /* 0x000ea40000000800 */
[----:B0-----:R-:W2:Y:S01]  /*855c0*/  LDL.LU.64 R246, [R1+0x1078] ;  /* 0x0010780001f67983 */ /* 0x001ea20000300a00 */
[----:B------:R-:W-:Y:S01]  /*855d0*/  ISETP.LT.AND P5, PT, R14, R13, !P5 ;  /* 0x0000000d0e00720c */ /* 0x000fe20006fa1270 */
[----:B------:R-:W-:-:S04]  /*855e0*/  VIADD R0, R10, 0x1a ;  /* 0x0000001a0a007836 */ /* 0x000fc80000000000 */
[----:B------:R-:W0:Y:S01]  /*855f0*/  LDC R19, c[0x0][0x228] ;  /* 0x00008a00ff137b82 */ /* 0x000e220000000800 */
[----:B------:R-:W2:Y:S04]  /*85600*/  LDL.LU.64 R26, [R1+0x1070] ;  /* 0x00107000011a7983 */ /* 0x000ea80000300a00 */
[----:B----4-:R-:W4:Y:S03]  /*85610*/  LDL.LU.64 R244, [R1+0x1068] ;  /* 0x0010680001f47983 */ /* 0x010f260000300a00 */
[----:B------:R-:W0:Y:S08]  /*85620*/  LDC.64 R2, c[0x0][0x228] ;  /* 0x00008a00ff027b82 */ /* 0x000e300000000a00 */
[----:B------:R-:W0:Y:S01]  /*85630*/  LDC R13, c[0x0][0x228] ;  /* 0x00008a00ff0d7b82 */ /* 0x000e220000000800 */
[----:B---3--:R-:W-:-:S02]  /*85640*/  PRMT R9, R36, 0x7770, RZ ;  /* 0x0000777024097816 */ /* 0x008fc400000000ff */
[----:B------:R-:W-:-:S03]  /*85650*/  PRMT R7, R36, 0x7771, RZ ;  /* 0x0000777124077816 */ /* 0x000fc600000000ff */
[----:B------:R3:W-:Y:S01]  /*85660*/  @P4 STG.E.U8 desc[UR60][R250.64], R9 ;  /* 0x00000009fa004986 */ /* 0x0007e2000c10113c */
[----:B-1----:R-:W-:Y:S02]  /*85670*/  ISETP.GE.AND P4, PT, R0, R5, PT ;  /* 0x000000050000720c */ /* 0x002fe40003f86270 */
[C---:B------:R-:W-:Y:S01]  /*85680*/  PRMT R0, R36.reuse, 0x7772, RZ ;  /* 0x0000777224007816 */ /* 0x040fe200000000ff */
[----:B------:R1:W-:Y:S04]  /*85690*/  @P6 STG.E.U8 desc[UR60][R24.64], R7 ;  /* 0x0000000718006986 */ /* 0x0003e8000c10113c */
[----:B--2---:R2:W-:Y:S04]  /*856a0*/  @P5 STG.E.U8 desc[UR60][R248.64], R0 ;  /* 0x00000000f8005986 */ /* 0x0045e8000c10113c */
[----:B---3--:R-:W3:Y:S01]  /*856b0*/  LDL.LU.64 R250, [R1+0x1050] ;  /* 0x0010500001fa7983 */ /* 0x008ee20000300a00 */
[----:B------:R-:W-:-:S02]  /*856c0*/  PRMT R36, R36, 0x7773, RZ ;  /* 0x0000777324247816 */ /* 0x000fc400000000ff */
[----:B-1----:R-:W-:Y:S01]  /*856d0*/  PRMT R7, R33, 0x7770, RZ ;  /* 0x0000777021077816 */ /* 0x002fe200000000ff */
[----:B------:R-:W1:Y:S01]  /*856e0*/  LDC R24, c[0x0][0x228] ;  /* 0x00008a00ff187b82 */ /* 0x000e620000000800 */
[----:B--2---:R-:W2:Y:S01]  /*856f0*/  LDL.LU.64 R248, [R1+0x1048] ;  /* 0x0010480001f87983 */ /* 0x004ea20000300a00 */
[----:B------:R-:W-:Y:S02]  /*85700*/  ISETP.LT.AND P6, PT, R15, R11, !P4 ;  /* 0x0000000b0f00720c */ /* 0x000fe400067c1270 */
[----:B------:R-:W-:Y:S01]  /*85710*/  ISETP.LT.AND P5, PT, R16, R22, !P4 ;  /* 0x000000161000720c */ /* 0x000fe200067a1270 */
[----:B------:R4:W-:Y:S01]  /*85720*/  @P3 STG.E.U8 desc[UR60][R28.64], R36 ;  /* 0x000000241c003986 */ /* 0x0009e2000c10113c */
[----:B------:R-:W-:Y:S01]  /*85730*/  ISETP.LT.AND P3, PT, R17, R8, !P4 ;  /* 0x000000081100720c */ /* 0x000fe20006761270 */
[----:B------:R-:W-:Y:S01]  /*85740*/  VIADD R0, R10, 0x1b ;  /* 0x0000001b0a007836 */ /* 0x000fe20000000000 */
[----:B0-----:R-:W-:Y:S01]  /*85750*/  ISETP.LT.AND P4, PT, R14, R19, !P4 ;  /* 0x000000130e00720c */ /* 0x001fe20006781270 */
[----:B------:R-:W0:Y:S01]  /*85760*/  LDC R11, c[0x0][0x228] ;  /* 0x00008a00ff0b7b82 */ /* 0x000e220000000800 */
[----:B------:R-:W-:-:S05]  /*85770*/  PRMT R5, R33, 0x7771, RZ ;  /* 0x0000777121057816 */ /* 0x000fca00000000ff */
[----:B------:R-:W-:Y:S01]  /*85780*/  @P6 STG.E.U8 desc[UR60][R246.64], R7 ;  /* 0x00000007f6006986 */ /* 0x000fe2000c10113c */
[----:B------:R-:W-:Y:S01]  /*85790*/  ISETP.GE.AND P6, PT, R0, R3, PT ;  /* 0x000000030000720c */ /* 0x000fe20003fc6270 */
[----:B------:R-:W1:Y:S01]  /*857a0*/  LDC.64 R8, c[0x0][0x228] ;  /* 0x00008a00ff087b82 */ /* 0x000e620000000a00 */
[----:B------:R-:W-:Y:S01]  /*857b0*/  PRMT R0, R33, 0x7772, RZ ;  /* 0x0000777221007816 */ /* 0x000fe200000000ff */
[----:B------:R4:W-:Y:S01]  /*857c0*/  @P5 STG.E.U8 desc[UR60][R26.64], R5 ;  /* 0x000000051a005986 */ /* 0x0009e2000c10113c */
[----:B------:R-:W-:-:S03]  /*857d0*/  ISETP.LT.AND P5, PT, R15, R13, !P6 ;  /* 0x0000000d0f00720c */ /* 0x000fc600077a1270 */
[----:B----4-:R4:W-:Y:S01]  /*857e0*/  @P4 STG.E.U8 desc[UR60][R244.64], R0 ;  /* 0x00000000f4004986 */ /* 0x0109e2000c10113c */
[----:B------:R-:W-:Y:S01]  /*857f0*/  ISETP.LT.AND P4, PT, R16, R23, !P6 ;  /* 0x000000171000720c */ /* 0x000fe20007781270 */
[----:B------:R-:W1:Y:S01]  /*85800*/  LDC R19, c[0x0][0x228] ;  /* 0x00008a00ff137b82 */ /* 0x000e620000000800 */
[----:B------:R-:W-:Y:S01]  /*85810*/  PRMT R33, R33, 0x7773, RZ ;  /* 0x0000777321217816 */ /* 0x000fe200000000ff */
[----:B------:R-:W2:Y:S01]  /*85820*/  LDL.LU.64 R28, [R1+0x1038] ;  /* 0x00103800011c7983 */ /* 0x000ea20000300a00 */
[C---:B------:R-:W-:Y:S02]  /*85830*/  PRMT R3, R37.reuse, 0x7771, RZ ;  /* 0x0000777125037816 */ /* 0x040fe400000000ff */
[----:B------:R-:W-:Y:S01]  /*85840*/  PRMT R5, R37, 0x7770, RZ ;  /* 0x0000777025057816 */ /* 0x000fe200000000ff */
[----:B------:R-:W2:Y:S02]  /*85850*/  LDL.LU.64 R246, [R1+0x1030] ;  /* 0x0010300001f67983 */ /* 0x000ea40000300a00 */
[----:B------:R-:W1:Y:S02]  /*85860*/  LDC R22, c[0x0][0x228] ;  /* 0x00008a00ff167b82 */ /* 0x000e640000000800 */
[----:B----4-:R-:W4:Y:S01]  /*85870*/  LDL.LU.64 R244, [R1+0x1028] ;  /* 0x0010280001f47983 */ /* 0x010f220000300a00 */
[----:B------:R-:W-:-:S05]  /*85880*/  VIADD R0, R10, 0x1c ;  /* 0x0000001c0a007836 */ /* 0x000fca0000000000 */
[----:B------:R-:W4:Y:S08]  /*85890*/  LDC R7, c[0x0][0x228] ;  /* 0x00008a00ff077b82 */ /* 0x000f300000000800 */
[----:B------:R-:W4:Y:S01]  /*858a0*/  LDC R23, c[0x0][0x228] ;  /* 0x00008a00ff177b82 */ /* 0x000f220000000800 */
[----:B---3--:R3:W-:Y:S04]  /*858b0*/  @P3 STG.E.U8 desc[UR60][R250.64], R33 ;  /* 0x00000021fa003986 */ /* 0x0087e8000c10113c */
[----:B--2---:R-:W-:Y:S04]  /*858c0*/  @P5 STG.E.U8 desc[UR60][R248.64], R5 ;  /* 0x00000005f8005986 */ /* 0x004fe8000c10113c */
[----:B---3--:R-:W2:Y:S04]  /*858d0*/  LDL.LU.64 R250, [R1+0x1018] ;  /* 0x0010180001fa7983 */ /* 0x008ea80000300a00 */
[----:B------:R3:W-:Y:S04]  /*858e0*/  @P4 STG.E.U8 desc[UR60][R34.64], R3 ;  /* 0x0000000322004986 */ /* 0x0007e8000c10113c */
[----:B---3--:R-:W3:Y:S01]  /*858f0*/  LDL.LU.64 R34, [R1+0x3080] ;  /* 0x0030800001227983 */ /* 0x008ee20000300a00 */
[----:B------:R-:W-:-:S02]  /*85900*/  ISETP.LT.AND P3, PT, R17, R12, !P6 ;  /* 0x0000000c1100720c */ /* 0x000fc40007761270 */
[----:B0-----:R-:W-:Y:S01]  /*85910*/  ISETP.LT.AND P6, PT, R14, R11, !P6 ;  /* 0x0000000b0e00720c */ /* 0x001fe200077c1270 */
[----:B------:R-:W2:Y:S01]  /*85920*/  LDL.LU.64 R248, [R1+0x1008] ;  /* 0x0010080001f87983 */ /* 0x000ea20000300a00 */
[----:B-1----:R-:W-:Y:S01]  /*85930*/  ISETP.GE.AND P5, PT, R0, R9, PT ;  /* 0x000000090000720c */ /* 0x002fe20003fa6270 */
[----:B------:R-:W0:Y:S01]  /*85940*/  LDC.64 R12, c[0x0][0x228] ;  /* 0x00008a00ff0c7b82 */ /* 0x000e220000000a00 */
[----:B------:R-:W-:Y:S01]  /*85950*/  PRMT R0, R37, 0x7772, RZ ;  /* 0x0000777225007816 */ /* 0x000fe200000000ff */
[----:B------:R-:W2:Y:S01]  /*85960*/  LDL.LU.64 R26, [R1+0xfe8] ;  /* 0x000fe800011a7983 */ /* 0x000ea20000300a00 */
[----:B------:R-:W-:Y:S02]  /*85970*/  ISETP.LT.AND P4, PT, R15, R19, !P5 ;  /* 0x000000130f00720c */ /* 0x000fe40006f81270 */
[----:B------:R-:W-:-:S03]  /*85980*/  PRMT R37, R37, 0x7773, RZ ;  /* 0x0000777325257816 */ /* 0x000fc600000000ff */
[----:B------:R-:W1:Y:S02]  /*85990*/  LDC R11, c[0x0][0x228] ;  /* 0x00008a00ff0b7b82 */ /* 0x000e640000000800 */
[----:B------:R4:W-:Y:S01]  /*859a0*/  @P6 STG.E.U8 desc[UR60][R28.64], R0 ;  /* 0x000000001c006986 */ /* 0x0009e2000c10113c */
[----:B------:R-:W-:-:S03]  /*859b0*/  ISETP.LT.AND P6, PT, R16, R22, !P5 ;  /* 0x000000161000720c */ /* 0x000fc60006fc1270 */
[----:B------:R3:W-:Y:S02]  /*859c0*/  @P3 STG.E.U8 desc[UR60][R246.64], R37 ;  /* 0x00000025f6003986 */ /* 0x0007e4000c10113c */
[----:B------:R-:W2:Y:S02]  /*859d0*/  LDC R9, c[0x0][0x228] ;  /* 0x00008a00ff097b82 */ /* 0x000ea40000000800 */
[----:B----4-:R-:W4:Y:S01]  /*859e0*/  LDL.LU.64 R28, [R1+0x1000] ;  /* 0x00100000011c7983 */ /* 0x010f220000300a00 */
[----:B---3--:R-:W-:-:S03]  /*859f0*/  PRMT R5, R34, 0x7770, RZ ;  /* 0x0000777022057816 */ /* 0x008fc600000000ff */
[----:B------:R-:W3:Y:S01]  /*85a00*/  LDL.LU.64 R246, [R1+0xff8] ;  /* 0x000ff80001f67983 */ /* 0x000ee20000300a00 */
[----:B------:R-:W-:Y:S01]  /*85a10*/  PRMT R3, R34, 0x7771, RZ ;  /* 0x0000777122037816 */ /* 0x000fe200000000ff */
[----:B------:R-:W-:Y:S01]  /*85a20*/  VIADD R0, R10, 0x1d ;  /* 0x0000001d0a007836 */ /* 0x000fe20000000000 */
[----:B------:R-:W3:Y:S01]  /*85a30*/  LDC R19, c[0x0][0x228] ;  /* 0x00008a00ff137b82 */ /* 0x000ee20000000800 */
[----:B------:R0:W-:Y:S04]  /*85a40*/  @P4 STG.E.U8 desc[UR60][R244.64], R5 ;  /* 0x00000005f4004986 */ /* 0x0001e8000c10113c */
[----:B------:R1:W-:Y:S03]  /*85a50*/  @P6 STG.E.U8 desc[UR60][R38.64], R3 ;  /* 0x0000000326006986 */ /* 0x0003e6000c10113c */
[----:B------:R-:W3:Y:S01]  /*85a60*/  LDC R22, c[0x0][0x228] ;  /* 0x00008a00ff167b82 */ /* 0x000ee20000000800 */
[----:B0-----:R-:W3:Y:S04]  /*85a70*/  LDL.LU.64 R244, [R1+0xfe0] ;  /* 0x000fe00001f47983 */ /* 0x001ee80000300a00 */
[----:B-1----:R-:W4:Y:S01]  /*85a80*/  LDL.LU.64 R38, [R1+0x3078] ;  /* 0x0030780001267983 */ /* 0x002f220000300a00 */
[----:B------:R-:W-:-:S02]  /*85a90*/  ISETP.LT.AND P3, PT, R17, R6, !P5 ;  /* 0x000000061100720c */ /* 0x000fc40006f61270 */
[----:B------:R-:W-:Y:S02]  /*85aa0*/  ISETP.LT.AND P5, PT, R14, R7, !P5 ;  /* 0x000000070e00720c */ /* 0x000fe40006fa1270 */
[----:B------:R-:W0:Y:S01]  /*85ab0*/  LDC.64 R6, c[0x0][0x228] ;  /* 0x00008a00ff067b82 */ /* 0x000e220000000a00 */
[----:B------:R-:W-:Y:S02]  /*85ac0*/  ISETP.GE.AND P4, PT, R0, R13, PT ;  /* 0x0000000d0000720c */ /* 0x000fe40003f86270 */
[C---:B------:R-:W-:Y:S02]  /*85ad0*/  PRMT R0, R34.reuse, 0x7772, RZ ;  /* 0x0000777222007816 */ /* 0x040fe400000000ff */
[----:B------:R-:W-:Y:S02]  /*85ae0*/  PRMT R34, R34, 0x7773, RZ ;  /* 0x0000777322227816 */ /* 0x000fe400000000ff */
[----:B------:R-:W-:Y:S01]  /*85af0*/  ISETP.LT.AND P6, PT, R15, R11, !P4 ;  /* 0x0000000b0f00720c */ /* 0x000fe200067c1270 */
[----:B------:R-:W1:Y:S03]  /*85b00*/  LDC R13, c[0x0][0x228] ;  /* 0x00008a00ff0d7b82 */ /* 0x000e660000000800 */
[----:B--2---:R2:W-:Y:S04]  /*85b10*/  @P5 STG.E.U8 desc[UR60][R250.64], R0 ;  /* 0x00000000fa005986 */ /* 0x0045e8000c10113c */
[----:B------:R2:W-:Y:S01]  /*85b20*/  @P3 STG.E.U8 desc[UR60][R248.64], R34 ;  /* 0x00000022f8003986 */ /* 0x0005e2000c10113c */
[----:B------:R-:W-:Y:S01]  /*85b30*/  ISETP.LT.AND P5, PT, R16, R23, !P4 ;  /* 0x000000171000720c */ /* 0x000fe200067a1270 */
[----:B------:R-:W1:Y:S01]  /*85b40*/  LDC R11, c[0x0][0x228] ;  /* 0x00008a00ff0b7b82 */ /* 0x000e620000000800 */
[----:B------:R-:W-:-:S02]  /*85b50*/  ISETP.LT.AND P3, PT, R17, R4, !P4 ;  /* 0x000000041100720c */ /* 0x000fc40006761270 */
[----:B------:R-:W-:Y:S01]  /*85b60*/  ISETP.LT.AND P4, PT, R14, R9, !P4 ;  /* 0x000000090e00720c */ /* 0x000fe20006781270 */
[----:B--2---:R-:W-:-:S04]  /*85b70*/  VIADD R0, R10, 0x1e ;  /* 0x0000001e0a007836 */ /* 0x004fc80000000000 */
[----:B------:R-:W2:Y:S01]  /*85b80*/  LDC.64 R4, c[0x0][0x228] ;  /* 0x00008a00ff047b82 */ /* 0x000ea20000000a00 */
[----:B------:R-:W2:Y:S04]  /*85b90*/  LDL.LU.64 R248, [R1+0xfd8] ;  /* 0x000fd80001f87983 */ /* 0x000ea80000300a00 */
[----:B------:R-:W2:Y:S03]  /*85ba0*/  LDL.LU.64 R250, [R1+0xfd0] ;  /* 0x000fd00001fa7983 */ /* 0x000ea60000300a00 */
[----:B------:R-:W2:Y:S01]  /*85bb0*/  LDC R23, c[0x0][0x228] ;  /* 0x00008a00ff177b82 */ /* 0x000ea20000000800 */
[C---:B----4-:R-:W-:Y:S02]  /*85bc0*/  PRMT R3, R38.reuse, 0x7770, RZ ;  /* 0x0000777026037816 */ /* 0x050fe400000000ff */
[----:B------:R-:W-:-:S03]  /*85bd0*/  PRMT R9, R38, 0x7771, RZ ;  /* 0x0000777126097816 */ /* 0x000fc600000000ff */
[----:B------:R4:W-:Y:S01]  /*85be0*/  @P6 STG.E.U8 desc[UR60][R26.64], R3 ;  /* 0x000000031a006986 */ /* 0x0009e2000c10113c */
[----:B0-----:R-:W-:Y:S02]  /*85bf0*/  ISETP.GE.AND P6, PT, R0, R7, PT ;  /* 0x000000070000720c */ /* 0x001fe40003fc6270 */
[C---:B------:R-:W-:Y:S02]  /*85c00*/  PRMT R0, R38.reuse, 0x7772, RZ ;  /* 0x0000777226007816 */ /* 0x040fe400000000ff */
[----:B------:R-:W-:Y:S01]  /*85c10*/  PRMT R38, R38, 0x7773, RZ ;  /* 0x0000777326267816 */ /* 0x000fe200000000ff */
[----:B------:R0:W-:Y:S04]  /*85c20*/  @P5 STG.E.U8 desc[UR60][R28.64], R9 ;  /* 0x000000091c005986 */ /* 0x0001e8000c10113c */
[----:B----4-:R-:W4:Y:S04]  /*85c30*/  LDL.LU.64 R26, [R1+0xfc8] ;  /* 0x000fc800011a7983 */ /* 0x010f280000300a00 */
[----:B---3--:R-:W-:Y:S04]  /*85c40*/  @P4 STG.E.U8 desc[UR60][R246.64], R0 ;  /* 0x00000000f6004986 */ /* 0x008fe8000c10113c */
[----:B0-----:R-:W3:Y:S04]  /*85c50*/  LDL.LU.64 R28, [R1+0xfb0] ;  /* 0x000fb000011c7983 */ /* 0x001ee80000300a00 */
[----:B------:R0:W-:Y:S04]  /*85c60*/  @P3 STG.E.U8 desc[UR60][R244.64], R38 ;  /* 0x00000026f4003986 */ /* 0x0001e8000c10113c */
[----:B0-----:R-:W3:Y:S01]  /*85c70*/  LDL.LU.64 R244, [R1+0xfa8] ;  /* 0x000fa80001f47983 */ /* 0x001ee20000300a00 */
[----:B------:R-:W-:-:S02]  /*85c80*/  ISETP.LT.AND P5, PT, R15, R19, !P6 ;  /* 0x000000130f00720c */ /* 0x000fc400077a1270 */
[----:B------:R-:W-:Y:S01]  /*85c90*/  ISETP.LT.AND P4, PT, R16, R22, !P6 ;  /* 0x000000161000720c */ /* 0x000fe20007781270 */
[----:B------:R-:W3:Y:S01]  /*85ca0*/  LDL.LU.64 R32, [R1+0xfa0] ;  /* 0x000fa00001207983 */ /* 0x000ee20000300a00 */
[----:B-1----:R-:W-:Y:S02]  /*85cb0*/  ISETP.LT.AND P3, PT, R14, R11, !P6 ;  /* 0x0000000b0e00720c */ /* 0x002fe40007761270 */
[C---:B------:R-:W-:Y:S01]  /*85cc0*/  PRMT R9, R35.reuse, 0x7771, RZ ;  /* 0x0000777123097816 */ /* 0x040fe200000000ff */
[----:B------:R-:W-:Y:S01]  /*85cd0*/  VIADD R0, R10, 0x1f ;  /* 0x0000001f0a007836 */ /* 0x000fe20000000000 */
[C---:B------:R-:W-:Y:S01]  /*85ce0*/  PRMT R11, R35.reuse, 0x7770, RZ ;  /* 0x00007770230b7816 */ /* 0x040fe200000000ff */
[----:B------:R-:W3:Y:S01]  /*85cf0*/  LDL.LU.64 R246, [R1+0xf98] ;  /* 0x000f980001f67983 */ /* 0x000ee20000300a00 */
[----:B------:R-:W-:Y:S01]  /*85d00*/  PRMT R7, R35, 0x7772, RZ ;  /* 0x0000777223077816 */ /* 0x000fe200000000ff */
[----:B------:R-:W0:Y:S02]  /*85d10*/  LDC R22, c[0x0][0x228] ;  /* 0x00008a00ff167b82 */ /* 0x000e240000000800 */
[----:B--2---:R1:W-:Y:S01]  /*85d20*/  @P5 STG.E.U8 desc[UR60][R248.64], R11 ;  /* 0x0000000bf8005986 */ /* 0x0043e2000c10113c */
[----:B------:R-:W-:-:S03]  /*85d30*/  ISETP.GE.AND P5, PT, R0, R5, PT ;  /* 0x000000050000720c */ /* 0x000fc60003fa6270 */
[----:B------:R2:W-:Y:S01]  /*85d40*/  @P4 STG.E.U8 desc[UR60][R250.64], R9 ;  /* 0x00000009fa004986 */ /* 0x0005e2000c10113c */
[----:B------:R-:W-:Y:S01]  /*85d50*/  ISETP.LT.AND P6, PT, R17, R2, !P6 ;  /* 0x000000021100720c */ /* 0x000fe200077c1270 */
[----:B------:R-:W0:Y:S02]  /*85d60*/  LDC R19, c[0x0][0x228] ;  /* 0x00008a00ff137b82 */ /* 0x000e240000000800 */
[----:B-1----:R-:W3:Y:S01]  /*85d70*/  LDL.LU.64 R248, [R1+0xf90] ;  /* 0x000f900001f87983 */ /* 0x002ee20000300a00 */
[----:B------:R-:W-:-:S05]  /*85d80*/  ISETP.LT.AND P4, PT, R15, R13, !P5 ;  /* 0x0000000d0f00720c */ /* 0x000fca0006f81270 */
[----:B------:R-:W1:Y:S01]  /*85d90*/  LDC.64 R2, c[0x0][0x228] ;  /* 0x00008a00ff027b82 */ /* 0x000e620000000a00 */
[----:B--2---:R-:W2:Y:S04]  /*85da0*/  LDL.LU R250, [R1+0x70] ;  /* 0x0000700001fa7983 */ /* 0x004ea80000300800 */
[----:B------:R-:W2:Y:S01]  /*85db0*/  LDL.LU.64 R30, [R1+0xf88] ;  /* 0x000f8800011e7983 */ /* 0x000ea20000300a00 */
[----:B------:R-:W-:Y:S02]  /*85dc0*/  PRMT R35, R35, 0x7773, RZ ;  /* 0x0000777323237816 */ /* 0x000fe400000000ff */
[----:B------:R-:W2:Y:S01]  /*85dd0*/  LDC R13, c[0x0][0x228] ;  /* 0x00008a00ff0d7b82 */ /* 0x000ea20000000800 */
[----:B------:R-:W-:Y:S01]  /*85de0*/  PRMT R11, R39, 0x7770, RZ ;  /* 0x00007770270b7816 */ /* 0x000fe200000000ff */
[----:B----4-:R4:W-:Y:S04]  /*85df0*/  @P3 STG.E.U8 desc[UR60][R26.64], R7 ;  /* 0x000000071a003986 */ /* 0x0109e8000c10113c */
[----:B----4-:R-:W4:Y:S04]  /*85e00*/  LDL.LU.64 R26, [R1+0xf80] ;  /* 0x000f8000011a7983 */ /* 0x010f280000300a00 */
[----:B---3--:R3:W-:Y:S04]  /*85e10*/  @P6 STG.E.U8 desc[UR60][R28.64], R35 ;  /* 0x000000231c006986 */ /* 0x0087e8000c10113c */
[----:B------:R0:W-:Y:S04]  /*85e20*/  @P4 STG.E.U8 desc[UR60][R244.64], R11 ;  /* 0x0000000bf4004986 */ /* 0x0001e8000c10113c */
[----:B---3--:R-:W3:Y:S04]  /*85e30*/  LDL.LU.64 R28, [R1+0xf78] ;  /* 0x000f7800011c7983 */ /* 0x008ee80000300a00 */
[----:B0-----:R-:W3:Y:S01]  /*85e40*/  LDL.LU.64 R244, [R1+0xf68] ;  /* 0x000f680001f47983 */ /* 0x001ee20000300a00 */
[----:B------:R-:W-:Y:S01]  /*85e50*/  ISETP.LT.AND P3, PT, R16, R24, !P5 ;  /* 0x000000181000720c */ /* 0x000fe20006f61270 */
[----:B------:R-:W-:Y:S01]  /*85e60*/  VIADD R0, R10, 0x20 ;  /* 0x000000200a007836 */ /* 0x000fe20000000000 */
[----:B------:R-:W-:Y:S01]  /*85e70*/  ISETP.LT.AND P6, PT, R17, R8, !P5 ;  /* 0x000000081100720c */ /* 0x000fe20006fc1270 */
[----:B------:R-:W3:Y:S01]  /*85e80*/  LDL.LU R251, [R1+0x60] ;  /* 0x0000600001fb7983 */ /* 0x000ee20000300800 */
[----:B------:R-:W-:Y:S01]  /*85e90*/  ISETP.LT.AND P5, PT, R14, R22, !P5 ;  /* 0x000000160e00720c */ /* 0x000fe20006fa1270 */
[----:B------:R-:W0:Y:S01]  /*85ea0*/  LDC.64 R8, c[0x0][0x228] ;  /* 0x00008a00ff087b82 */ /* 0x000e220000000a00 */
[----:B------:R-:W-:-:S02]  /*85eb0*/  PRMT R7, R39, 0x7771, RZ ;  /* 0x0000777127077816 */ /* 0x000fc400000000ff */
[----:B-1----:R-:W-:Y:S02]  /*85ec0*/  ISETP.GE.AND P4, PT, R0, R3, PT ;  /* 0x000000030000720c */ /* 0x002fe40003f86270 */
[----:B------:R-:W-:-:S03]  /*85ed0*/  PRMT R5, R39, 0x7772, RZ ;  /* 0x0000777227057816 */ /* 0x000fc600000000ff */
[----:B------:R-:W-:Y:S01]  /*85ee0*/  @P3 STG.E.U8 desc[UR60][R32.64], R7 ;  /* 0x0000000720003986 */ /* 0x000fe2000c10113c */
[----:B------:R-:W-:Y:S01]  /*85ef0*/  ISETP.LT.AND P3, PT, R15, R23, !P4 ;  /* 0x000000170f00720c */ /* 0x000fe20006761270 */
[----:B------:R-:W1:Y:S01]  /*85f00*/  LDC R22, c[0x0][0x228] ;  /* 0x00008a00ff167b82 */ /* 0x000e620000000800 */
[----:B------:R-:W-:Y:S01]  /*85f10*/  PRMT R39, R39, 0x7773, RZ ;  /* 0x0000777327277816 */ /* 0x000fe200000000ff */
[----:B------:R2:W-:Y:S01]  /*85f20*/  @P5 STG.E.U8 desc[UR60][R246.64], R5 ;  /* 0x00000005f6005986 */ /* 0x0005e2000c10113c */
[----:B------:R-:W-:-:S03]  /*85f30*/  ISETP.LT.AND P5, PT, R16, R19, !P4 ;  /* 0x000000131000720c */ /* 0x000fc600067a1270 */
[----:B------:R2:W-:Y:S01]  /*85f40*/  @P6 STG.E.U8 desc[UR60][R248.64], R39 ;  /* 0x00000027f8006986 */ /* 0x0005e2000c10113c */
[----:B------:R-:W-:Y:S01]  /*85f50*/  ISETP.LT.AND P6, PT, R17, R12, !P4 ;  /* 0x0000000c1100720c */ /* 0x000fe200067c1270 */
[----:B------:R-:W-:Y:S01]  /*85f60*/  VIADD R0, R10, 0x21 ;  /* 0x000000210a007836 */ /* 0x000fe20000000000 */
[C---:B--2---:R-:W-:Y:S01]  /*85f70*/  PRMT R3, R250.reuse, 0x7771, RZ ;  /* 0x00007771fa037816 */ /* 0x044fe200000000ff */
[----:B------:R-:W2:Y:S01]  /*85f80*/  LDC R11, c[0x0][0x228] ;  /* 0x00008a00ff0b7b82 */ /* 0x000ea20000000800 */
[----:B------:R-:W2:Y:S01]  /*85f90*/  LDL.LU.64 R246, [R1+0xf60] ;  /* 0x000f600001f67983 */ /* 0x000ea20000300a00 */
[----:B------:R-:W-:-:S03]  /*85fa0*/  PRMT R5, R250, 0x7770, RZ ;  /* 0x00007770fa057816 */ /* 0x000fc600000000ff */
[----:B------:R-:W2:Y:S01]  /*85fb0*/  LDL.LU.64 R248, [R1+0xf58] ;  /* 0x000f580001f87983 */ /* 0x000ea20000300a00 */
[----:B------:R-:W-:Y:S02]  /*85fc0*/  ISETP.LT.AND P4, PT, R14, R13, !P4 ;  /* 0x0000000d0e00720c */ /* 0x000fe40006781270 */
[----:B------:R-:W2:Y:S01]  /*85fd0*/  LDC R7, c[0x0][0x228] ;  /* 0x00008a00ff077b82 */ /* 0x000ea20000000800 */
[----:B------:R0:W-:Y:S02]  /*85fe0*/  @P3 STG.E.U8 desc[UR60][R30.64], R5 ;  /* 0x000000051e003986 */ /* 0x0001e4000c10113c */
[----:B0-----:R-:W-:Y:S02]  /*85ff0*/  ISETP.GE.AND P3, PT, R0, R9, PT ;  /* 0x000000090000720c */ /* 0x001fe40003f66270 */
[----:B------:R-:W-:-:S03]  /*86000*/  PRMT R0, R250, 0x7773, RZ ;  /* 0x00007773fa007816 */ /* 0x000fc600000000ff */
[----:B------:R-:W0:Y:S01]  /*86010*/  LDC.64 R12, c[0x0][0x228] ;  /* 0x00008a00ff0c7b82 */ /* 0x000e220000000a00 */
[----:B------:R-:W2:Y:S07]  /*86020*/  LDL.LU.64 R30, [R1+0xf50] ;  /* 0x000f5000011e7983 */ /* 0x000eae0000300a00 */
[----:B------:R-:W0:Y:S08]  /*86030*/  LDC R19, c[0x0][0x228] ;  /* 0x00008a00ff137b82 */ /* 0x000e300000000800 */
[----:B------:R-:W0:Y:S08]  /*86040*/  LDC R23, c[0x0][0x228] ;  /* 0x00008a00ff177b82 */ /* 0x000e300000000800 */
[----:B------:R-:W0:Y:S08]  /*86050*/  LDC R9, c[0x0][0x228] ;  /* 0x00008a00ff097b82 */ /* 0x000e300000000800 */
[----:B------:R-:W0:Y:S01]  /*86060*/  LDC R24, c[0x0][0x228] ;  /* 0x00008a00ff187b82 */ /* 0x000e220000000800 */
[----:B----4-:R4:W-:Y:S04]  /*86070*/  @P5 STG.E.U8 desc[UR60][R26.64], R3 ;  /* 0x000000031a005986 */ /* 0x0109e8000c10113c */
[----:B----4-:R-:W4:Y:S01]  /*86080*/  LDL.LU.64 R26, [R1+0xf40] ;  /* 0x000f4000011a7983 */ /* 0x010f220000300a00 */
[----:B------:R-:W-:-:S03]  /*86090*/  PRMT R3, R250, 0x7772, RZ ;  /* 0x00007772fa037816 */ /* 0x000fc600000000ff */
[----:B------:R-:W4:Y:S04]  /*860a0*/  LDL.LU R252, [R1+0x74] ;  /* 0x0000740001fc7983 */ /* 0x000f280000300800 */
[----:B---3--:R3:W-:Y:S04]  /*860b0*/  @P4 STG.E.U8 desc[UR60][R28.64], R3 ;  /* 0x000000031c004986 */ /* 0x0087e8000c10113c */
[----:B------:R1:W-:Y:S04]  /*860c0*/  @P6 STG.E.U8 desc[UR60][R244.64], R0 ;  /* 0x00000000f4006986 */ /* 0x0003e8000c10113c */
[----:B---3--:R-:W3:Y:S04]  /*860d0*/  LDL.LU.64 R28, [R1+0xf38] ;  /* 0x000f3800011c7983 */ /* 0x008ee80000300a00 */
[----:B-1----:R-:W3:Y:S01]  /*860e0*/  LDL.LU.64 R244, [R1+0xf30] ;  /* 0x000f300001f47983 */ /* 0x002ee20000300a00 */
[----:B------:R-:W-:-:S02]  /*860f0*/  ISETP.LT.AND P5, PT, R15, R22, !P3 ;  /* 0x000000160f00720c */ /* 0x000fc40005fa1270 */
[----:B--2---:R-:W-:Y:S02]  /*86100*/  ISETP.LT.AND P4, PT, R16, R11, !P3 ;  /* 0x0000000b1000720c */ /* 0x004fe40005f81270 */
[C---:B------:R-:W-:Y:S02]  /*86110*/  PRMT R5, R251.reuse, 0x7770, RZ ;  /* 0x00007770fb057816 */ /* 0x040fe400000000ff */
[----:B------:R-:W-:Y:S01]  /*86120*/  PRMT R3, R251, 0x7771, RZ ;  /* 0x00007771fb037816 */ /* 0x000fe200000000ff */
[----:B------:R-:W-:Y:S01]  /*86130*/  VIADD R0, R10, 0x22 ;  /* 0x000000220a007836 */ /* 0x000fe20000000000 */
[----:B------:R-:W-:Y:S01]  /*86140*/  ISETP.LT.AND P6, PT, R17, R6, !P3 ;  /* 0x000000061100720c */ /* 0x000fe20005fc1270 */
[----:B------:R-:W1:Y:S01]  /*86150*/  LDC R11, c[0x0][0x228] ;  /* 0x00008a00ff0b7b82 */ /* 0x000e620000000800 */
[----:B------:R-:W-:-:S03]  /*86160*/  ISETP.LT.AND P3, PT, R14, R7, !P3 ;  /* 0x000000070e00720c */ /* 0x000fc60005f61270 */
[----:B------:R2:W-:Y:S01]  /*86170*/  @P5 STG.E.U8 desc[UR60][R246.64], R5 ;  /* 0x00000005f6005986 */ /* 0x0005e2000c10113c */
[----:B0-----:R-:W-:-:S03]  /*86180*/  ISETP.GE.AND P5, PT, R0, R13, PT ;  /* 0x0000000d0000720c */ /* 0x001fc60003fa6270 */
[----:B------:R-:W0:Y:S01]  /*86190*/  LDC.64 R6, c[0x0][0x228] ;  /* 0x00008a00ff067b82 */ /* 0x000e220000000a00 */
[----:B------:R2:W-:Y:S01]  /*861a0*/  @P4 STG.E.U8 desc[UR60][R248.64], R3 ;  /* 0x00000003f8004986 */ /* 0x0005e2000c10113c */
[----:B------:R-:W-:-:S06]  /*861b0*/  ISETP.LT.AND P4, PT, R15, R19, !P5 ;  /* 0x000000130f00720c */ /* 0x000fcc0006f81270 */
[----:B------:R-:W1:Y:S01]  /*861c0*/  LDC R22, c[0x0][0x228] ;  /* 0x00008a00ff167b82 */ /* 0x000e620000000800 */
[----:B--2---:R-:W2:Y:S04]  /*861d0*/  LDL.LU.64 R246, [R1+0xf28] ;  /* 0x000f280001f67983 */ /* 0x004ea80000300a00 */
[----:B------:R-:W2:Y:S01]  /*861e0*/  LDL.LU.64 R248, [R1+0xf10] ;  /* 0x000f100001f87983 */ /* 0x000ea20000300a00 */
[C---:B------:R-:W-:Y:S02]  /*861f0*/  PRMT R3, R251.reuse, 0x7772, RZ ;  /* 0x00007772fb037816 */ /* 0x040fe400000000ff */
[----:B------:R-:W2:Y:S01]  /*86200*/  LDC R19, c[0x0][0x228] ;  /* 0x00008a00ff137b82 */ /* 0x000ea20000000800 */
[----:B------:R-:W2:Y:S01]  /*86210*/  LDL.LU R250, [R1+0x64] ;  /* 0x0000640001fa7983 */ /* 0x000ea20000300800 */
[----:B------:R-:W-:-:S03]  /*86220*/  PRMT R0, R251, 0x7773, RZ ;  /* 0x00007773fb007816 */ /* 0x000fc600000000ff */
[----:B------:R0:W-:Y:S01]  /*86230*/  @P3 STG.E.U8 desc[UR60][R30.64], R3 ;  /* 0x000000031e003986 */ /* 0x0001e2000c10113c */
[----:B------:R-:W-:Y:S02]  /*86240*/  ISETP.LT.AND P3, PT, R16, R23, !P5 ;  /* 0x000000171000720c */ /* 0x000fe40006f61270 */
[----:B------:R-:W2:Y:S08]  /*86250*/  LDC R13, c[0x0][0x228] ;  /* 0x00008a00ff0d7b82 */ /* 0x000eb00000000800 */
[----:B------:R-:W2:Y:S01]  /*86260*/  LDC R23, c[0x0][0x228] ;  /* 0x00008a00ff177b82 */ /* 0x000ea20000000800 */
[----:B0-----:R-:W2:Y:S04]  /*86270*/  LDL.LU.64 R30, [R1+0xf08] ;  /* 0x000f0800011e7983 */ /* 0x001ea80000300a00 */
[----:B----4-:R0:W-:Y:S01]  /*86280*/  @P6 STG.E.U8 desc[UR60][R26.64], R0 ;  /* 0x000000001a006986 */ /* 0x0101e2000c10113c */
[----:B------:R-:W-:-:S02]  /*86290*/  ISETP.LT.AND P6, PT, R17, R4, !P5 ;  /* 0x000000041100720c */ /* 0x000fc40006fc1270 */
[----:B------:R-:W-:Y:S01]  /*862a0*/  ISETP.LT.AND P5, PT, R14, R9, !P5 ;  /* 0x000000090e00720c */ /* 0x000fe20006fa1270 */
[----:B------:R-:W4:Y:S01]  /*862b0*/  LDC.64 R4, c[0x0][0x228] ;  /* 0x00008a00ff047b82 */ /* 0x000f220000000a00 */
[C---:B------:R-:W-:Y:S02]  /*862c0*/  PRMT R9, R252.reuse, 0x7770, RZ ;  /* 0x00007770fc097816 */ /* 0x040fe400000000ff */
[----:B------:R-:W-:Y:S01]  /*862d0*/  PRMT R3, R252, 0x7771, RZ ;  /* 0x00007771fc037816 */ /* 0x000fe200000000ff */
[----:B0-----:R-:W4:Y:S04]  /*862e0*/  LDL.LU.64 R26, [R1+0xf00] ;  /* 0x000f0000011a7983 */ /* 0x001f280000300a00 */
[----:B---3--:R0:W-:Y:S04]  /*862f0*/  @P4 STG.E.U8 desc[UR60][R28.64], R9 ;  /* 0x000000091c004986 */ /* 0x0081e8000c10113c */
[----:B------:R3:W-:Y:S04]  /*86300*/  @P3 STG.E.U8 desc[UR60][R244.64], R3 ;  /* 0x00000003f4003986 */ /* 0x0007e8000c10113c */
[----:B0-----:R-:W4:Y:S04]  /*86310*/  LDL.LU.64 R28, [R1+0xef8] ;  /* 0x000ef800011c7983 */ /* 0x001f280000300a00 */
[----:B---3--:R-:W3:Y:S01]  /*86320*/  LDL.LU.64 R244, [R1+0xee8] ;  /* 0x000ee80001f47983 */ /* 0x008ee20000300a00 */
[----:B------:R-:W-:Y:S01]  /*86330*/  VIADD R0, R10, 0x23 ;  /* 0x000000230a007836 */ /* 0x000fe20000000000 */
[----:B------:R-:W-:-:S02]  /*86340*/  PRMT R3, R252, 0x7772, RZ ;  /* 0x00007772fc037816 */ /* 0x000fc400000000ff */
[----:B------:R-:W3:Y:S02]  /*86350*/  LDL.LU R251, [R1+0x78] ;  /* 0x0000780001fb7983 */ /* 0x000ee40000300800 */
[----:B------:R-:W-:-:S04]  /*86360*/  ISETP.GE.AND P4, PT, R0, R7, PT ;  /* 0x000000070000720c */ /* 0x000fc80003f86270 */
[----:B-1----:R-:W-:Y:S02]  /*86370*/  ISETP.LT.AND P3, PT, R15, R11, !P4 ;  /* 0x0000000b0f00720c */ /* 0x002fe40006761270 */
[----:B------:R-:W-:Y:S01]  /*86380*/  PRMT R0, R252, 0x7773, RZ ;  /* 0x00007773fc007816 */ /* 0x000fe200000000ff */
[----:B------:R-:W0:Y:S01]  /*86390*/  LDC R11, c[0x0][0x228] ;  /* 0x00008a00ff0b7b82 */ /* 0x000e220000000800 */
[----:B--2---:R1:W-:Y:S01]  /*863a0*/  @P5 STG.E.U8 desc[UR60][R246.64], R3 ;  /* 0x00000003f6005986 */ /* 0x0043e2000c10113c */
[----:B------:R-:W-:-:S06]  /*863b0*/  ISETP.LT.AND P5, PT, R16, R22, !P4 ;  /* 0x000000161000720c */ /* 0x000fcc00067a1270 */
[----:B------:R-:W2:Y:S01]  /*863c0*/  LDC R22, c[0x0][0x228] ;  /* 0x00008a00ff167b82 */ /* 0x000ea20000000800 */
[----:B------:R1:W-:Y:S01]  /*863d0*/  @P6 STG.E.U8 desc[UR60][R248.64], R0 ;  /* 0x00000000f8006986 */ /* 0x0003e2000c10113c */
[----:B------:R-:W-:-:S03]  /*863e0*/  PRMT R9, R250, 0x7770, RZ ;  /* 0x00007770fa097816 */ /* 0x000fc600000000ff */
[----:B-1----:R-:W2:Y:S01]  /*863f0*/  LDL.LU.64 R246, [R1+0xee0] ;  /* 0x000ee00001f67983 */ /* 0x002ea20000300a00 */
[----:B------:R-:W-:-:S03]  /*86400*/  ISETP.LT.AND P6, PT, R17, R2, !P4 ;  /* 0x000000021100720c */ /* 0x000fc600067c1270 */
[----:B------:R-:W2:Y:S01]  /*86410*/  LDL.LU.64 R248, [R1+0xed8] ;  /* 0x000ed80001f87983 */ /* 0x000ea20000300a00 */
[----:B------:R-:W-:Y:S01]  /*86420*/  ISETP.LT.AND P4, PT, R14, R19, !P4 ;  /* 0x000000130e00720c */ /* 0x000fe20006781270 */
[----:B------:R-:W-:Y:S01]  /*86430*/  VIADD R0, R10, 0x24 ;  /* 0x000000240a007836 */ /* 0x000fe20000000000 */
[----:B------:R-:W-:Y:S01]  /*86440*/  PRMT R7, R250, 0x7771, RZ ;  /* 0x00007771fa077816 */ /* 0x000fe200000000ff */
[----:B------:R-:W1:Y:S01]  /*86450*/  LDC.64 R2, c[0x0][0x228] ;  /* 0x00008a00ff027b82 */ /* 0x000e620000000a00 */
[----:B------:R0:W-:Y:S02]  /*86460*/  @P3 STG.E.U8 desc[UR60][R30.64], R9 ;  /* 0x000000091e003986 */ /* 0x0001e4000c10113c */
[----:B----4-:R-:W-:Y:S02]  /*86470*/  ISETP.GE.AND P3, PT, R0, R5, PT ;  /* 0x000000050000720c */ /* 0x010fe40003f66270 */
[----:B------:R-:W-:-:S03]  /*86480*/  PRMT R5, R250, 0x7772, RZ ;  /* 0x00007772fa057816 */ /* 0x000fc600000000ff */
[----:B------:R-:W4:Y:S01]  /*86490*/  LDC R19, c[0x0][0x228] ;  /* 0x00008a00ff137b82 */ /* 0x000f220000000800 */
[----:B0-----:R-:W4:Y:S01]  /*864a0*/  LDL.LU.64 R30, [R1+0xed0] ;  /* 0x000ed000011e7983 */ /* 0x001f220000300a00 */
[----:B------:R-:W-:-:S03]  /*864b0*/  PRMT R0, R250, 0x7773, RZ ;  /* 0x00007773fa007816 */ /* 0x000fc600000000ff */
[----:B------:R0:W-:Y:S04]  /*864c0*/  @P5 STG.E.U8 desc[UR60][R26.64], R7 ;  /* 0x000000071a005986 */ /* 0x0001e8000c10113c */
[----:B0-----:R-:W4:Y:S04]  /*864d0*/  LDL.LU.64 R26, [R1+0xec0] ;  /* 0x000ec000011a7983 */ /* 0x001f280000300a00 */
[----:B------:R-:W4:Y:S04]  /*864e0*/  LDL.LU R252, [R1+0x68] ;  /* 0x0000680001fc7983 */ /* 0x000f280000300800 */
[----:B------:R0:W-:Y:S04]  /*864f0*/  @P4 STG.E.U8 desc[UR60][R28.64], R5 ;  /* 0x000000051c004986 */ /* 0x0001e8000c10113c */
[----:B---3--:R3:W-:Y:S04]  /*86500*/  @P6 STG.E.U8 desc[UR60][R244.64], R0 ;  /* 0x00000000f4006986 */ /* 0x0087e8000c10113c */
[----:B0-----:R-:W4:Y:S04]  /*86510*/  LDL.LU.64 R28, [R1+0xea0] ;  /* 0x000ea000011c7983 */ /* 0x001f280000300a00 */
[----:B---3--:R-:W3:Y:S01]  /*86520*/  LDL.LU.64 R244, [R1+0xeb8] ;  /* 0x000eb80001f47983 */ /* 0x008ee20000300a00 */
[----:B------:R-:W-:-:S02]  /*86530*/  ISETP.LT.AND P5, PT, R15, R13, !P3 ;  /* 0x0000000d0f00720c */ /* 0x000fc40005fa1270 */
[----:B------:R-:W-:Y:S01]  /*86540*/  ISETP.LT.AND P4, PT, R16, R23, !P3 ;  /* 0x000000171000720c */ /* 0x000fe20005f81270 */
[----:B------:R-:W-:Y:S01]  /*86550*/  VIADD R0, R10, 0x25 ;  /* 0x000000250a007836 */ /* 0x000fe20000000000 */
[----:B------:R-:W-:Y:S01]  /*86560*/  ISETP.LT.AND P6, PT, R17, R8, !P3 ;  /* 0x000000081100720c */ /* 0x000fe20005fc1270 */
[----:B------:R-:W0:Y:S01]  /*86570*/  LDC R13, c[0x0][0x228] ;  /* 0x00008a00ff0d7b82 */ /* 0x000e220000000800 */
[----:B------:R-:W-:Y:S02]  /*86580*/  ISETP.LT.AND P3, PT, R14, R11, !P3 ;  /* 0x0000000b0e00720c */ /* 0x000fe40005f61270 */
[C---:B------:R-:W-:Y:S02]  /*86590*/  PRMT R7, R251.reuse, 0x7770, RZ ;  /* 0x00007770fb077816 */ /* 0x040fe400000000ff */
[----:B------:R-:W-:-:S03]  /*865a0*/  PRMT R5, R251, 0x7771, RZ ;  /* 0x00007771fb057816 */ /* 0x000fc600000000ff */
[----:B------:R-:W0:Y:S01]  /*865b0*/  LDC.64 R8, c[0x0][0x228] ;  /* 0x00008a00ff087b82 */ /* 0x000e220000000a00 */
[----:B--2---:R2:W-:Y:S01]  /*865c0*/  @P5 STG.E.U8 desc[UR60][R246.64], R7 ;  /* 0x00000007f6005986 */ /* 0x0045e2000c10113c */
[----:B-1----:R-:W-:Y:S02]  /*865d0*/  ISETP.GE.AND P5, PT, R0, R3, PT ;  /* 0x000000030000720c */ /* 0x002fe40003fa6270 */
[----:B------:R-:W-:Y:S01]  /*865e0*/  PRMT R3, R251, 0x7772, RZ ;  /* 0x00007772fb037816 */ /* 0x000fe200000000ff */
[----:B------:R1:W-:Y:S01]  /*865f0*/  @P4 STG.E.U8 desc[UR60][R248.64], R5 ;  /* 0x00000005f8004986 */ /* 0x0003e2000c10113c */
[----:B----4-:R-:W-:Y:S02]  /*86600*/  ISETP.LT.AND P4, PT, R15, R19, !P5 ;  /* 0x000000130f00720c */ /* 0x010fe40006f81270 */
[----:B------:R-:W4:Y:S01]  /*86610*/  LDC R11, c[0x0][0x228] ;  /* 0x00008a00ff0b7b82 */ /* 0x000f220000000800 */
[----:B--2---:R-:W2:Y:S01]  /*86620*/  LDL.LU.64 R246, [R1+0xeb0] ;  /* 0x000eb00001f67983 */ /* 0x004ea20000300a00 */
[----:B------:R-:W-:-:S06]  /*86630*/  PRMT R0, R251, 0x7773, RZ ;  /* 0x00007773fb007816 */ /* 0x000fcc00000000ff */
[----:B------:R-:W2:Y:S01]  /*86640*/  LDC R23, c[0x0][0x228] ;  /* 0x00008a00ff177b82 */ /* 0x000ea20000000800 */
[----:B-1----:R-:W2:Y:S04]  /*86650*/  LDL.LU.64 R248, [R1+0xe98] ;  /* 0x000e980001f87983 */ /* 0x002ea80000300a00 */
[----:B------:R-:W2:Y:S03]  /*86660*/  LDL.LU R250, [R1+0x7c] ;  /* 0x00007c0001fa7983 */ /* 0x000ea60000300800 */
[----:B------:R-:W1:Y:S01]  /*86670*/  LDC R7, c[0x0][0x228] ;  /* 0x00008a00ff077b82 */ /* 0x000e620000000800 */
[----:B------:R0:W-:Y:S01]  /*86680*/  @P3 STG.E.U8 desc[UR60][R30.64], R3 ;  /* 0x000000031e003986 */ /* 0x0001e2000c10113c */
[----:B------:R-:W-:-:S03]  /*86690*/  ISETP.LT.AND P3, PT, R16, R22, !P5 ;  /* 0x000000161000720c */ /* 0x000fc60006f61270 */
[----:B------:R-:W2:Y:S03]  /*866a0*/  LDL.LU.64 R32, [R1+0xe90] ;  /* 0x000e900001207983 */ /* 0x000ea60000300a00 */
[----:B------:R-:W1:Y:S01]  /*866b0*/  LDC R19, c[0x0][0x228] ;  /* 0x00008a00ff137b82 */ /* 0x000e620000000800 */
[----:B0-----:R-:W2:Y:S07]  /*866c0*/  LDL.LU.64 R30, [R1+0xe88] ;  /* 0x000e8800011e7983 */ /* 0x001eae0000300a00 */
[----:B------:R-:W0:Y:S01]  /*866d0*/  LDC R22, c[0x0][0x228] ;  /* 0x00008a00ff167b82 */ /* 0x000e220000000800 */
[----:B------:R-:W-:Y:S01]  /*866e0*/  @P6 STG.E.U8 desc[UR60][R26.64], R0 ;  /* 0x000000001a006986 */ /* 0x000fe2000c10113c */
[----:B------:R-:W-:-:S02]  /*866f0*/  PRMT R3, R252, 0x7770, RZ ;  /* 0x00007770fc037816 */ /* 0x000fc400000000ff */
[----:B------:R-:W-:-:S03]  /*86700*/  PRMT R5, R252, 0x7771, RZ ;  /* 0x00007771fc057816 */ /* 0x000fc600000000ff */
[----:B------:R-:W-:Y:S04]  /*86710*/  @P4 STG.E.U8 desc[UR60][R28.64], R3 ;  /* 0x000000031c004986 */ /* 0x000fe8000c10113c */
[----:B---3--:R3:W-:Y:S04]  /*86720*/  @P3 STG.E.U8 desc[UR60][R244.64], R5 ;  /* 0x00000005f4003986 */ /* 0x0087e8000c10113c */
[----:B---3--:R-:W3:Y:S01]  /*86730*/  LDL.LU.64 R244, [R1+0xe80] ;  /* 0x000e800001f47983 */ /* 0x008ee20000300a00 */
[----:B------:R-:W-:Y:S02]  /*86740*/  ISETP.LT.AND P6, PT, R17, R12, !P5 ;  /* 0x0000000c1100720c */ /* 0x000fe40006fc1270 */
[----:B------:R-:W-:Y:S01]  /*86750*/  ISETP.LT.AND P5, PT, R14, R13, !P5 ;  /* 0x0000000d0e00720c */ /* 0x000fe20006fa1270 */
[----:B------:R-:W-:Y:S01]  /*86760*/  VIADD R0, R10, 0x26 ;  /* 0x000000260a007836 */ /* 0x000fe20000000000 */
[----:B------:R-:W3:Y:S01]  /*86770*/  LDL.LU.64 R26, [R1+0xe68] ;  /* 0x000e6800011a7983 */ /* 0x000ee20000300a00 */
[----:B------:R-:W-:Y:S01]  /*86780*/  PRMT R3, R252, 0x7772, RZ ;  /* 0x00007772fc037816 */ /* 0x000fe200000000ff */
[----:B------:R-:W0:Y:S02]  /*86790*/  LDC.64 R12, c[0x0][0x228] ;  /* 0x00008a00ff0c7b82 */ /* 0x000e240000000a00 */
[----:B------:R-:W-:-:S02]  /*867a0*/  ISETP.GE.AND P4, PT, R0, R9, PT ;  /* 0x000000090000720c */ /* 0x000fc40003f86270 */
[----:B------:R-:W-:Y:S02]  /*867b0*/  PRMT R0, R252, 0x7773, RZ ;  /* 0x00007773fc007816 */ /* 0x000fe400000000ff */
[----:B------:R-:W3:Y:S01]  /*867c0*/  LDL.LU R252, [R1+0x6c] ;  /* 0x00006c0001fc7983 */ /* 0x000ee20000300800 */
[----:B----4-:R-:W-:-:S03]  /*867d0*/  ISETP.LT.AND P3, PT, R15, R11, !P4 ;  /* 0x0000000b0f00720c */ /* 0x010fc60006761270 */
[----:B--2---:R-:W-:Y:S04]  /*867e0*/  @P5 STG.E.U8 desc[UR60][R246.64], R3 ;  /* 0x00000003f6005986 */ /* 0x004fe8000c10113c */
[----:B------:R2:W-:Y:S01]  /*867f0*/  @P6 STG.E.U8 desc[UR60][R248.64], R0 ;  /* 0x00000000f8006986 */ /* 0x0005e2000c10113c */
[----:B------:R-:W-:Y:S02]  /*86800*/  ISETP.LT.AND P5, PT, R16, R23, !P4 ;  /* 0x000000171000720c */ /* 0x000fe400067a1270 */
[----:B-1----:R-:W-:Y:S01]  /*86810*/  ISETP.LT.AND P6, PT, R14, R7, !P4 ;  /* 0x000000070e00720c */ /* 0x002fe200067c1270 */
[----:B------:R-:W1:Y:S01]  /*86820*/  LDC R23, c[0x0][0x228] ;  /* 0x00008a00ff177b82 */ /* 0x000e620000000800 */
[----:B--2---:R-:W2:Y:S04]  /*86830*/  LDL.LU.64 R248, [R1+0xe60] ;  /* 0x000e600001f87983 */ /* 0x004ea80000300a00 */
[----:B------:R-:W4:Y:S04]  /*86840*/  LDL.LU.64 R28, [R1+0xe58] ;  /* 0x000e5800011c7983 */ /* 0x000f280000300a00 */
[----:B------:R-:W4:Y:S01]  /*86850*/  LDL.LU.64 R246, [R1+0xe50] ;  /* 0x000e500001f67983 */ /* 0x000f220000300a00 */
[----:B------:R-:W-:-:S02]  /*86860*/  PRMT R11, R250, 0x7770, RZ ;  /* 0x00007770fa0b7816 */ /* 0x000fc400000000ff */
[C---:B------:R-:W-:Y:S02]  /*86870*/  PRMT R9, R250.reuse, 0x7771, RZ ;  /* 0x00007771fa097816 */ /* 0x040fe400000000ff */
[C---:B------:R-:W-:Y:S02]  /*86880*/  PRMT R5, R250.reuse, 0x7772, RZ ;  /* 0x00007772fa057816 */ /* 0x040fe400000000ff */
[----:B------:R-:W-:Y:S02]  /*86890*/  PRMT R3, R250, 0x7773, RZ ;  /* 0x00007773fa037816 */ /* 0x000fe400000000ff */
[----:B------:R-:W4:Y:S04]  /*868a0*/  LDL.LU.64 R250, [R1+0xe48] ;  /* 0x000e480001fa7983 */ /* 0x000f280000300a00 */
[----:B------:R-:W4:Y:S04]  /*868b0*/  LDL.LU R25, [R1+0x80] ;  /* 0x0000800001197983 */ /* 0x000f280000300800 */
[----:B------:R-:W-:Y:S04]  /*868c0*/  @P3 STG.E.U8 desc[UR60][R32.64], R11 ;  /* 0x0000000b20003986 */ /* 0x000fe8000c10113c */
[----:B------:R-:W-:Y:S04]  /*868d0*/  @P5 STG.E.U8 desc[UR60][R30.64], R9 ;  /* 0x000000091e005986 */ /* 0x000fe8000c10113c */
[----:B---3--:R3:W-:Y:S04]  /*868e0*/  @P6 STG.E.U8 desc[UR60][R244.64], R5 ;  /* 0x00000005f4006986 */ /* 0x0087e8000c10113c */
[----:B---3--:R-:W3:Y:S01]  /*868f0*/  LDL.LU.64 R244, [R1+0xe40] ;  /* 0x000e400001f47983 */ /* 0x008ee20000300a00 */
[----:B------:R-:W-:Y:S01]  /*86900*/  VIADD R0, R10, 0x27 ;  /* 0x000000270a007836 */ /* 0x000fe20000000000 */
[----:B------:R-:W-:-:S02]  /*86910*/  ISETP.LT.AND P4, PT, R17, R6, !P4 ;  /* 0x000000061100720c */ /* 0x000fc40006781270 */
[----:B------:R-:W4:Y:S02]  /*86920*/  LDC.64 R6, c[0x0][0x228] ;  /* 0x00008a00ff067b82 */ /* 0x000f240000000a00 */
[----:B0-----:R-:W-:-:S04]  /*86930*/  ISETP.GE.AND P3, PT, R0, R13, PT ;  /* 0x0000000d0000720c */ /* 0x001fc80003f66270 */
[----:B------:R-:W-:Y:S02]  /*86940*/  ISETP.LT.AND P5, PT, R15, R19, !P3 ;  /* 0x000000130f00720c */ /* 0x000fe40005fa1270 */
[----:B------:R-:W0:Y:S01]  /*86950*/  LDC R19, c[0x0][0x228] ;  /* 0x00008a00ff137b82 */ /* 0x000e220000000800 */
[----:B------:R-:W-:Y:S02]  /*86960*/  ISETP.LT.AND P6, PT, R16, R22, !P3 ;  /* 0x000000161000720c */ /* 0x000fe40005fc1270 */
[----:B------:R2:W-:Y:S01]  /*86970*/  @P4 STG.E.U8 desc[UR60][R26.64], R3 ;  /* 0x000000031a004986 */ /* 0x0005e2000c10113c */
[----:B------:R-:W-:Y:S02]  /*86980*/  ISETP.LT.AND P4, PT, R17, R4, !P3 ;  /* 0x000000041100720c */ /* 0x000fe40005f81270 */
[----:B-1----:R-:W-:Y:S02]  /*86990*/  ISETP.LT.AND P3, PT, R14, R23, !P3 ;  /* 0x000000170e00720c */ /* 0x002fe40005f61270 */
[C---:B------:R-:W-:Y:S01]  /*869a0*/  PRMT R13, R252.reuse, 0x7770, RZ ;  /* 0x00007770fc0d7816 */ /* 0x040fe200000000ff */
[----:B------:R-:W1:Y:S01]  /*869b0*/  LDC R22, c[0x0][0x228] ;  /* 0x00008a00ff167b82 */ /* 0x000e620000000800 */
[----:B------:R-:W-:Y:S01]  /*869c0*/  PRMT R11, R252, 0x7771, RZ ;  /* 0x00007771fc0b7816 */ /* 0x000fe200000000ff */
[----:B--2---:R-:W-:Y:S01]  /*869d0*/  VIADD R3, R10, 0x28 ;  /* 0x000000280a037836 */ /* 0x004fe20000000000 */
[C---:B------:R-:W-:Y:S01]  /*869e0*/  PRMT R9, R252.reuse, 0x7772, RZ ;  /* 0x00007772fc097816 */ /* 0x040fe200000000ff */
[----:B------:R2:W-:Y:S01]  /*869f0*/  @P5 STG.E.U8 desc[UR60][R248.64], R13 ;  /* 0x0000000df8005986 */ /* 0x0005e2000c10113c */
[----:B------:R-:W-:-:S03]  /*86a00*/  PRMT R0, R252, 0x7773, RZ ;  /* 0x00007773fc007816 */ /* 0x000fc600000000ff */
[----:B------:R-:W1:Y:S01]  /*86a10*/  LDC.64 R4, c[0x0][0x228] ;  /* 0x00008a00ff047b82 */ /* 0x000e620000000a00 */
[----:B----4-:R-:W-:Y:S01]  /*86a20*/  ISETP.GE.AND P5, PT, R3, R7, PT ;  /* 0x000000070300720c */ /* 0x010fe20003fa6270 */
[----:B------:R4:W-:Y:S03]  /*86a30*/  @P6 STG.E.U8 desc[UR60][R28.64], R11 ;  /* 0x0000000b1c006986 */ /* 0x0009e6000c10113c */
[----:B------:R-:W-:Y:S01]  /*86a40*/  ISETP.LT.AND P6, PT, R15, R24, !P5 ;  /* 0x000000180f00720c */ /* 0x000fe20006fc1270 */
[----:B------:R4:W-:Y:S01]  /*86a50*/  @P3 STG.E.U8 desc[UR60][R246.64], R9 ;  /* 0x00000009f6003986 */ /* 0x0009e2000c10113c */
[----:B0-----:R-:W-:Y:S01]  /*86a60*/  ISETP.LT.AND P3, PT, R16, R19, !P5 ;  /* 0x000000131000720c */ /* 0x001fe20006f61270 */
[----:B------:R-:W0:Y:S02]  /*86a70*/  LDC R23, c[0x0][0x228] ;  /* 0x00008a00ff177b82 */ /* 0x000e240000000800 */
[----:B------:R-:W3:Y:S01]  /*86a80*/  LDL.LU.64 R26, [R1+0xe30] ;  /* 0x000e3000011a7983 */ /* 0x000ee20000300a00 */
[----:B------:R-:W-:-:S03]  /*86a90*/  PRMT R7, R25, 0x7771, RZ ;  /* 0x0000777119077816 */ /* 0x000fc600000000ff */
[----:B--2---:R-:W2:Y:S02]  /*86aa0*/  LDL.LU.64 R248, [R1+0xe20] ;  /* 0x000e200001f87983 */ /* 0x004ea40000300a00 */
[----:B----4-:R-:W4:Y:S01]  /*86ab0*/  LDC R11, c[0x0][0x228] ;  /* 0x00008a00ff0b7b82 */ /* 0x010f220000000800 */
[----:B------:R-:W-:Y:S01]  /*86ac0*/  PRMT R9, R25, 0x7770, RZ ;  /* 0x0000777019097816 */ /* 0x000fe200000000ff */
[----:B------:R1:W-:Y:S06]  /*86ad0*/  @P4 STG.E.U8 desc[UR60][R250.64], R0 ;  /* 0x00000000fa004986 */ /* 0x0003ec000c10113c */
[----:B------:R-:W4:Y:S01]  /*86ae0*/  LDC R19, c[0x0][0x228] ;  /* 0x00008a00ff137b82 */ /* 0x000f220000000800 */
[----:B-1----:R-:W4:Y:S07]  /*86af0*/  LDL.LU.64 R250, [R1+0xe18] ;  /* 0x000e180001fa7983 */ /* 0x002f2e0000300a00 */
[----:B------:R-:W1:Y:S01]  /*86b00*/  LDC R13, c[0x0][0x228] ;  /* 0x00008a00ff0d7b82 */ /* 0x000e620000000800 */
[----:B------:R-:W4:Y:S04]  /*86b10*/  LDL.LU.64 R28, [R1+0xe10] ;  /* 0x000e1000011c7983 */ /* 0x000f280000300a00 */
[----:B------:R-:W4:Y:S03]  /*86b20*/  LDL.LU.64 R246, [R1+0xe08] ;  /* 0x000e080001f67983 */ /* 0x000f260000300a00 */
[----:B------:R-:W1:Y:S01]  /*86b30*/  LDC R24, c[0x0][0x228] ;  /* 0x00008a00ff187b82 */ /* 0x000e620000000800 */
[----:B---3--:R-:W-:Y:S04]  /*86b40*/  @P6 STG.E.U8 desc[UR60][R244.64], R9 ;  /* 0x00000009f4006986 */ /* 0x008fe8000c10113c */
[----:B------:R3:W-:Y:S04]  /*86b50*/  @P3 STG.E.U8 desc[UR60][R40.64], R7 ;  /* 0x0000000728003986 */ /* 0x0007e8000c10113c */
[----:B---3--:R-:W3:Y:S01]  /*86b60*/  LDL.LU.64 R40, [R1+0x3070] ;  /* 0x0030700001287983 */ /* 0x008ee20000300a00 */
[----:B------:R-:W-:Y:S01]  /*86b70*/  ISETP.LT.AND P4, PT, R17, R2, !P5 ;  /* 0x000000021100720c */ /* 0x000fe20006f81270 */
[----:B------:R-:W-:Y:S01]  /*86b80*/  VIADD R0, R10, 0x29 ;  /* 0x000000290a007836 */ /* 0x000fe20000000000 */
[----:B------:R-:W-:Y:S01]  /*86b90*/  ISETP.LT.AND P5, PT, R14, R22, !P5 ;  /* 0x000000160e00720c */ /* 0x000fe20006fa1270 */
[----:B------:R-:W4:Y:S01]  /*86ba0*/  LDL.LU.64 R244, [R1+0xdf8] ;  /* 0x000df80001f47983 */ /* 0x000f220000300a00 */
[----:B------:R-:W1:Y:S02]  /*86bb0*/  LDC.64 R2, c[0x0][0x228] ;  /* 0x00008a00ff027b82 */ /* 0x000e640000000a00 */
[----:B------:R-:W-:Y:S01]  /*86bc0*/  ISETP.GE.AND P6, PT, R0, R5, PT ;  /* 0x000000050000720c */ /* 0x000fe20003fc6270 */
[----:B------:R-:W4:Y:S01]  /*86bd0*/  LDL.LU R252, [R1+0x84] ;  /* 0x0000840001fc7983 */ /* 0x000f220000300800 */
[----:B------:R-:W-:-:S02]  /*86be0*/  PRMT R5, R25, 0x7772, RZ ;  /* 0x0000777219057816 */ /* 0x000fc400000000ff */
[----:B0-----:R-:W-:Y:S02]  /*86bf0*/  ISETP.LT.AND P3, PT, R15, R23, !P6 ;  /* 0x000000170f00720c */ /* 0x001fe40007761270 */
[----:B------:R-:W-:Y:S01]  /*86c00*/  PRMT R0, R25, 0x7773, RZ ;  /* 0x0000777319007816 */ /* 0x000fe200000000ff */
[----:B------:R-:W0:Y:S08]  /*86c10*/  LDC R22, c[0x0][0x228] ;  /* 0x00008a00ff167b82 */ /* 0x000e300000000800 */
[----:B------:R-:W0:Y:S01]  /*86c20*/  LDC R23, c[0x0][0x228] ;  /* 0x00008a00ff177b82 */ /* 0x000e220000000800 */
[----:B------:R-:W-:Y:S04]  /*86c30*/  @P5 STG.E.U8 desc[UR60][R26.64], R5 ;  /* 0x000000051a005986 */ /* 0x000fe8000c10113c */
[----:B--2---:R2:W-:Y:S04]  /*86c40*/  @P4 STG.E.U8 desc[UR60][R248.64], R0 ;  /* 0x00000000f8004986 */ /* 0x0045e8000c10113c */
[----:B--2---:R-:W2:Y:S04]  /*86c50*/  LDL.LU.64 R248, [R1+0xdf0] ;  /* 0x000df00001f87983 */ /* 0x004ea80000300a00 */
[----:B------:R-:W2:Y:S01]  /*86c60*/  LDL.LU.64 R30, [R1+0xde8] ;  /* 0x000de800011e7983 */ /* 0x000ea20000300a00 */
[----:B---3--:R-:W-:-:S05]  /*86c70*/  PRMT R7, R40, 0x7770, RZ ;  /* 0x0000777028077816 */ /* 0x008fca00000000ff */
[----:B----4-:R3:W-:Y:S04]  /*86c80*/  @P3 STG.E.U8 desc[UR60][R250.64], R7 ;  /* 0x00000007fa003986 */ /* 0x0107e8000c10113c */
[----:B---3--:R-:W3:Y:S01]  /*86c90*/  LDL.LU.64 R250, [R1+0xde0] ;  /* 0x000de00001fa7983 */ /* 0x008ee20000300a00 */
[----:B------:R-:W-:Y:S01]  /*86ca0*/  ISETP.LT.AND P5, PT, R16, R11, !P6 ;  /* 0x0000000b1000720c */ /* 0x000fe200077a1270 */
[----:B------:R-:W-:Y:S01]  /*86cb0*/  VIADD R0, R10, 0x2a ;  /* 0x0000002a0a007836 */ /* 0x000fe20000000000 */
[----:B------:R-:W4:Y:S01]  /*86cc0*/  LDC R11, c[0x0][0x228] ;  /* 0x00008a00ff0b7b82 */ /* 0x000f220000000800 */
[----:B------:R-:W-:Y:S01]  /*86cd0*/  ISETP.LT.AND P4, PT, R17, R8, !P6 ;  /* 0x000000081100720c */ /* 0x000fe20007781270 */
[----:B------:R-:W3:Y:S01]  /*86ce0*/  LDL.LU.64 R26, [R1+0xdc8] ;  /* 0x000dc800011a7983 */ /* 0x000ee20000300a00 */
[----:B------:R-:W-:-:S02]  /*86cf0*/  ISETP.LT.AND P6, PT, R14, R19, !P6 ;  /* 0x000000130e00720c */ /* 0x000fc400077c1270 */
[----:B------:R-:W-:Y:S02]  /*86d00*/  PRMT R5, R40, 0x7771, RZ ;  /* 0x0000777128057816 */ /* 0x000fe400000000ff */
[----:B-1----:R-:W-:Y:S01]  /*86d10*/  ISETP.GE.AND P3, PT, R0, R3, PT ;  /* 0x000000030000720c */ /* 0x002fe20003f66270 */
[----:B------:R-:W1:Y:S01]  /*86d20*/  LDC.64 R8, c[0x0][0x228] ;  /* 0x00008a00ff087b82 */ /* 0x000e620000000a00 */
[C---:B------:R-:W-:Y:S02]  /*86d30*/  PRMT R0, R40.reuse, 0x7772, RZ ;  /* 0x0000777228007816 */ /* 0x040fe400000000ff */
[----:B------:R-:W-:Y:S01]  /*86d40*/  @P5 STG.E.U8 desc[UR60][R28.64], R5 ;  /* 0x000000051c005986 */ /* 0x000fe2000c10113c */
[----:B------:R-:W-:Y:S02]  /*86d50*/  ISETP.LT.AND P5, PT, R15, R13, !P3 ;  /* 0x0000000d0f00720c */ /* 0x000fe40005fa1270 */
[----:B------:R-:W-:Y:S02]  /*86d60*/  PRMT R40, R40, 0x7773, RZ ;  /* 0x0000777328287816 */ /* 0x000fe400000000ff */
[----:B------:R0:W-:Y:S02]  /*86d70*/  @P6 STG.E.U8 desc[UR60][R246.64], R0 ;  /* 0x00000000f6006986 */ /* 0x0001e4000c10113c */
[----:B0-----:R-:W-:Y:S01]  /*86d80*/  ISETP.LT.AND P6, PT, R16, R22, !P3 ;  /* 0x000000161000720c */ /* 0x001fe20005fc1270 */
[----:B------:R-:W0:Y:S01]  /*86d90*/  LDC R19, c[0x0][0x228] ;  /* 0x00008a00ff137b82 */ /* 0x000e220000000800 */
[----:B------:R4:W-:Y:S01]  /*86da0*/  @P4 STG.E.U8 desc[UR60][R244.64], R40 ;  /* 0x00000028f4004986 */ /* 0x0009e2000c10113c */
[----:B------:R-:W-:-:S06]  /*86db0*/  ISETP.LT.AND P4, PT, R17, R12, !P3 ;  /* 0x0000000c1100720c */ /* 0x000fcc0005f81270 */
[----:B------:R-:W0:Y:S01]  /*86dc0*/  LDC R7, c[0x0][0x228] ;  /* 0x00008a00ff077b82 */ /* 0x000e220000000800 */
[----:B------:R-:W3:Y:S01]  /*86dd0*/  LDL.LU.64 R246, [R1+0xdc0] ;  /* 0x000dc00001f67983 */ /* 0x000ee20000300a00 */
[----:B----4-:R-:W-:Y:S02]  /*86de0*/  ISETP.LT.AND P3, PT, R14, R11, !P3 ;  /* 0x0000000b0e00720c */ /* 0x010fe40005f61270 */
[C---:B------:R-:W-:Y:S01]  /*86df0*/  PRMT R5, R252.reuse, 0x7770, RZ ;  /* 0x00007770fc057816 */ /* 0x040fe200000000ff */
[----:B------:R-:W4:Y:S01]  /*86e00*/  LDL.LU.64 R244, [R1+0xdb8] ;  /* 0x000db80001f47983 */ /* 0x000f220000300a00 */
[----:B------:R-:W-:Y:S02]  /*86e10*/  PRMT R3, R252, 0x7771, RZ ;  /* 0x00007771fc037816 */ /* 0x000fe400000000ff */
[----:B------:R-:W0:Y:S01]  /*86e20*/  LDC.64 R12, c[0x0][0x228] ;  /* 0x00008a00ff0c7b82 */ /* 0x000e220000000a00 */
[----:B------:R-:W4:Y:S04]  /*86e30*/  LDL.LU.64 R28, [R1+0xdb0] ;  /* 0x000db000011c7983 */ /* 0x000f280000300a00 */
[----:B--2---:R2:W-:Y:S01]  /*86e40*/  @P5 STG.E.U8 desc[UR60][R248.64], R5 ;  /* 0x00000005f8005986 */ /* 0x0045e2000c10113c */
[----:B------:R-:W-:-:S02]  /*86e50*/  VIADD R0, R10, 0x2b ;  /* 0x0000002b0a007836 */ /* 0x000fc40000000000 */
[----:B------:R-:W4:Y:S01]  /*86e60*/  LDC R11, c[0x0][0x228] ;  /* 0x00008a00ff0b7b82 */ /* 0x000f220000000800 */
[----:B------:R1:W-:Y:S07]  /*86e70*/  @P6 STG.E.U8 desc[UR60][R30.64], R3 ;  /* 0x000000031e006986 */ /* 0x0003ee000c10113c */
[----:B------:R-:W4:Y:S01]  /*86e80*/  LDC R22, c[0x0][0x228] ;  /* 0x00008a00ff167b82 */ /* 0x000f220000000800 */
[----:B--2---:R-:W2:Y:S01]  /*86e90*/  LDL.LU.64 R248, [R1+0xda8] ;  /* 0x000da80001f87983 */ /* 0x004ea20000300a00 */
[----:B-1----:R-:W-:-:S03]  /*86ea0*/  PRMT R3, R252, 0x7772, RZ ;  /* 0x00007772fc037816 */ /* 0x002fc600000000ff */
[----:B------:R-:W2:Y:S04]  /*86eb0*/  LDL.LU R25, [R1+0x88] ;  /* 0x0000880001197983 */ /* 0x000ea80000300800 */
[----:B---3--:R1:W-:Y:S04]  /*86ec0*/  @P3 STG.E.U8 desc[UR60][R250.64], R3 ;  /* 0x00000003fa003986 */ /* 0x0083e8000c10113c */
[----:B-1----:R-:W3:Y:S01]  /*86ed0*/  LDL.LU.64 R250, [R1+0xda0] ;  /* 0x000da00001fa7983 */ /* 0x002ee20000300a00 */
[----:B------:R-:W-:Y:S02]  /*86ee0*/  ISETP.GE.AND P5, PT, R0, R9, PT ;  /* 0x000000090000720c */ /* 0x000fe40003fa6270 */
[----:B------:R-:W-:Y:S01]  /*86ef0*/  PRMT R0, R252, 0x7773, RZ ;  /* 0x00007773fc007816 */ /* 0x000fe200000000ff */
[----:B------:R-:W1:Y:S01]  /*86f00*/  LDC R9, c[0x0][0x228] ;  /* 0x00008a00ff097b82 */ /* 0x000e620000000800 */
[----:B0-----:R-:W-:-:S02]  /*86f10*/  ISETP.LT.AND P6, PT, R15, R19, !P5 ;  /* 0x000000130f00720c */ /* 0x001fc40006fc1270 */
[----:B------:R-:W-:Y:S01]  /*86f20*/  ISETP.LT.AND P3, PT, R16, R23, !P5 ;  /* 0x000000171000720c */ /* 0x000fe20006f61270 */
[----:B------:R0:W-:Y:S01]  /*86f30*/  @P4 STG.E.U8 desc[UR60][R26.64], R0 ;  /* 0x000000001a004986 */ /* 0x0001e2000c10113c */
[----:B------:R-:W-:Y:S02]  /*86f40*/  ISETP.LT.AND P4, PT, R17, R6, !P5 ;  /* 0x000000061100720c */ /* 0x000fe40006f81270 */
[----:B------:R-:W-:Y:S01]  /*86f50*/  ISETP.LT.AND P5, PT, R14, R7, !P5 ;  /* 0x000000070e00720c */ /* 0x000fe20006fa1270 */
[----:B------:R-:W3:Y:S01]  /*86f60*/  LDC R19, c[0x0][0x228] ;  /* 0x00008a00ff137b82 */ /* 0x000ee20000000800 */
[C---:B------:R-:W-:Y:S02]  /*86f70*/  PRMT R5, R41.reuse, 0x7770, RZ ;  /* 0x0000777029057816 */ /* 0x040fe400000000ff */
[----:B------:R-:W-:Y:S01]  /*86f80*/  PRMT R3, R41, 0x7771, RZ ;  /* 0x0000777129037816 */ /* 0x000fe200000000ff */
[----:B0-----:R-:W-:Y:S02]  /*86f90*/  VIADD R0, R10, 0x2c ;  /* 0x0000002c0a007836 */ /* 0x001fe40000000000 */
[----:B------:R0:W-:Y:S02]  /*86fa0*/  @P6 STG.E.U8 desc[UR60][R246.64], R5 ;  /* 0x00000005f6006986 */ /* 0x0001e4000c10113c */
[----:B------:R-:W3:Y:S01]  /*86fb0*/  LDC.64 R6, c[0x0][0x228] ;  /* 0x00008a00ff067b82 */ /* 0x000ee20000000a00 */
[----:B------:R-:W-:-:S02]  /*86fc0*/  ISETP.GE.AND P6, PT, R0, R13, PT ;  /* 0x0000000d0000720c */ /* 0x000fc40003fc6270 */
[----:B------:R-:W-:Y:S01]  /*86fd0*/  PRMT R0, R41, 0x7772, RZ ;  /* 0x0000777229007816 */ /* 0x000fe200000000ff */
[----:B----4-:R4:W-:Y:S01]  /*86fe0*/  @P3 STG.E.U8 desc[UR60][R244.64], R3 ;  /* 0x00000003f4003986 */ /* 0x0109e2000c10113c */
[----:B------:R-:W-:-:S03]  /*86ff0*/  ISETP.LT.AND P3, PT, R15, R11, !P6 ;  /* 0x0000000b0f00720c */ /* 0x000fc60007761270 */
[----:B------:R-:W3:Y:S01]  /*87000*/  LDC R23, c[0x0][0x228] ;  /* 0x00008a00ff177b82 */ /* 0x000ee20000000800 */
[----:B------:R-:W-:Y:S01]  /*87010*/  PRMT R41, R41, 0x7773, RZ ;  /* 0x0000777329297816 */ /* 0x000fe200000000ff */
[----:B------:R1:W-:Y:S01]  /*87020*/  @P5 STG.E.U8 desc[UR60][R28.64], R0 ;  /* 0x000000001c005986 */ /* 0x0003e2000c10113c */
[----:B------:R-:W-:-:S03]  /*87030*/  ISETP.LT.AND P5, PT, R16, R22, !P6 ;  /* 0x000000161000720c */ /* 0x000fc600077a1270 */
[----:B0-----:R-:W3:Y:S02]  /*87040*/  LDL.LU.64 R246, [R1+0xd90] ;  /* 0x000d900001f67983 */ /* 0x001ee40000300a00 */
[----:B------:R-:W0:Y:S02]  /*87050*/  LDC R13, c[0x0][0x228] ;  /* 0x00008a00ff0d7b82 */ /* 0x000e240000000800 */
[----:B----4-:R-:W4:Y:S04]  /*87060*/  LDL.LU.64 R244, [R1+0xd80] ;  /* 0x000d800001f47983 */ /* 0x010f280000300a00 */
[----:B--2---:R2:W-:Y:S01]  /*87070*/  @P4 STG.E.U8 desc[UR60][R248.64], R41 ;  /* 0x00000029f8004986 */ /* 0x0045e2000c10113c */
[----:B------:R-:W-:Y:S02]  /*87080*/  ISETP.LT.AND P4, PT, R17, R4, !P6 ;  /* 0x000000041100720c */ /* 0x000fe40007781270 */
[C---:B------:R-:W-:Y:S01]  /*87090*/  PRMT R3, R25.reuse, 0x7771, RZ ;  /* 0x0000777119037816 */ /* 0x040fe200000000ff */
[----:B-1----:R-:W-:Y:S01]  /*870a0*/  VIADD R0, R10, 0x2d ;  /* 0x0000002d0a007836 */ /* 0x002fe20000000000 */
[----:B------:R-:W-:Y:S01]  /*870b0*/  ISETP.LT.AND P6, PT, R14, R9, !P6 ;  /* 0x000000090e00720c */ /* 0x000fe200077c1270 */
[----:B------:R-:W1:Y:S01]  /*870c0*/  LDC.64 R4, c[0x0][0x228] ;  /* 0x00008a00ff047b82 */ /* 0x000e620000000a00 */
[----:B------:R-:W-:Y:S01]  /*870d0*/  PRMT R9, R25, 0x7770, RZ ;  /* 0x0000777019097816 */ /* 0x000fe200000000ff */
[----:B--2---:R-:W2:Y:S06]  /*870e0*/  LDL.LU.64 R248, [R1+0xd60] ;  /* 0x000d600001f87983 */ /* 0x004eac0000300a00 */
[----:B------:R-:W1:Y:S01]  /*870f0*/  LDC R11, c[0x0][0x228] ;  /* 0x00008a00ff0b7b82 */ /* 0x000e620000000800 */
[----:B------:R-:W2:Y:S04]  /*87100*/  LDL.LU.64 R26, [R1+0xd78] ;  /* 0x000d7800011a7983 */ /* 0x000ea80000300a00 */
[----:B------:R-:W2:Y:S03]  /*87110*/  LDL.LU.64 R28, [R1+0xd70] ;  /* 0x000d7000011c7983 */ /* 0x000ea60000300a00 */
[----:B------:R-:W1:Y:S01]  /*87120*/  LDC R22, c[0x0][0x228] ;  /* 0x00008a00ff167b82 */ /* 0x000e620000000800 */
[----:B---3--:R3:W-:Y:S04]  /*87130*/  @P3 STG.E.U8 desc[UR60][R250.64], R9 ;  /* 0x00000009fa003986 */ /* 0x0087e8000c10113c */
[----:B------:R0:W-:Y:S03]  /*87140*/  @P5 STG.E.U8 desc[UR60][R42.64], R3 ;  /* 0x000000032a005986 */ /* 0x0001e6000c10113c */
[----:B---3--:R-:W3:Y:S01]  /*87150*/  LDC R9, c[0x0][0x228] ;  /* 0x00008a00ff097b82 */ /* 0x008ee20000000800 */
[----:B0-----:R-:W3:Y:S01]  /*87160*/  LDL.LU.64 R42, [R1+0x3068] ;  /* 0x00306800012a7983 */ /* 0x001ee20000300a00 */
[----:B------:R-:W-:-:S02]  /*87170*/  ISETP.GE.AND P3, PT, R0, R7, PT ;  /* 0x000000070000720c */ /* 0x000fc40003f66270 */
[----:B------:R-:W-:Y:S01]  /*87180*/  PRMT R3, R25, 0x7772, RZ ;  /* 0x0000777219037816 */ /* 0x000fe200000000ff */
[----:B------:R-:W2:Y:S01]  /*87190*/  LDL.LU.64 R250, [R1+0xd58] ;  /* 0x000d580001fa7983 */ /* 0x000ea20000300a00 */
[----:B------:R-:W-:Y:S02]  /*871a0*/  ISETP.LT.AND P5, PT, R15, R19, !P3 ;  /* 0x000000130f00720c */ /* 0x000fe40005fa1270 */
[----:B------:R-:W-:Y:S01]  /*871b0*/  PRMT R0, R25, 0x7773, RZ ;  /* 0x0000777319007816 */ /* 0x000fe200000000ff */
[----:B------:R-:W2:Y:S01]  /*871c0*/  LDL.LU R252, [R1+0x8c] ;  /* 0x00008c0001fc7983 */ /* 0x000ea20000300800 */
[----:B------:R-:W0:Y:S03]  /*871d0*/  LDC R19, c[0x0][0x228] ;  /* 0x00008a00ff137b82 */ /* 0x000e260000000800 */
[----:B------:R-:W2:Y:S05]  /*871e0*/  LDL.LU.64 R30, [R1+0xd50] ;  /* 0x000d5000011e7983 */ /* 0x000eaa0000300a00 */
[----:B------:R-:W0:Y:S01]  /*871f0*/  LDC R25, c[0x0][0x228] ;  /* 0x00008a00ff197b82 */ /* 0x000e220000000800 */
[----:B------:R1:W-:Y:S04]  /*87200*/  @P6 STG.E.U8 desc[UR60][R246.64], R3 ;  /* 0x00000003f6006986 */ /* 0x0003e8000c10113c */
[----:B----4-:R4:W-:Y:S01]  /*87210*/  @P4 STG.E.U8 desc[UR60][R244.64], R0 ;  /* 0x00000000f4004986 */ /* 0x0109e2000c10113c */
[----:B------:R-:W-:-:S02]  /*87220*/  ISETP.LT.AND P4, PT, R17, R2, !P3 ;  /* 0x000000021100720c */ /* 0x000fc40005f81270 */
[----:B------:R-:W-:Y:S01]  /*87230*/  ISETP.LT.AND P6, PT, R16, R23, !P3 ;  /* 0x000000171000720c */ /* 0x000fe20005fc1270 */
[----:B-1----:R-:W2:Y:S01]  /*87240*/  LDL.LU.64 R246, [R1+0xd48] ;  /* 0x000d480001f67983 */ /* 0x002ea20000300a00 */
[C---:B---3--:R-:W-:Y:S02]  /*87250*/  PRMT R2, R42.reuse, 0x7770, RZ ;  /* 0x000077702a027816 */ /* 0x048fe400000000ff */
[----:B------:R-:W-:Y:S01]  /*87260*/  PRMT R7, R42, 0x7771, RZ ;  /* 0x000077712a077816 */ /* 0x000fe200000000ff */
[----:B----4-:R-:W-:Y:S01]  /*87270*/  VIADD R0, R10, 0x2e ;  /* 0x0000002e0a007836 */ /* 0x010fe20000000000 */
[----:B------:R-:W1:Y:S01]  /*87280*/  LDC R23, c[0x0][0x228] ;  /* 0x00008a00ff177b82 */ /* 0x000e620000000800 */
[----:B--2---:R2:W-:Y:S04]  /*87290*/  @P5 STG.E.U8 desc[UR60][R248.64], R2 ;  /* 0x00000002f8005986 */ /* 0x0045e8000c10113c */
[----:B--2---:R-:W2:Y:S01]  /*872a0*/  LDL.LU.64 R248, [R1+0xd40] ;  /* 0x000d400001f87983 */ /* 0x004ea20000300a00 */
[----:B------:R-:W-:-:S02]  /*872b0*/  ISETP.LT.AND P3, PT, R14, R13, !P3 ;  /* 0x0000000d0e00720c */ /* 0x000fc40005f61270 */
[----:B------:R-:W3:Y:S01]  /*872c0*/  LDC.64 R2, c[0x0][0x228] ;  /* 0x00008a00ff027b82 */ /* 0x000ee20000000a00 */
[----:B------:R-:W4:Y:S04]  /*872d0*/  LDL.LU.64 R244, [R1+0xd28] ;  /* 0x000d280001f47983 */ /* 0x000f280000300a00 */
[----:B------:R0:W-:Y:S04]  /*872e0*/  @P6 STG.E.U8 desc[UR60][R26.64], R7 ;  /* 0x000000071a006986 */ /* 0x0001e8000c10113c */
[----:B0-----:R-:W4:Y:S01]  /*872f0*/  LDL.LU.64 R26, [R1+0xd20] ;  /* 0x000d2000011a7983 */ /* 0x001f220000300a00 */
[----:B------:R-:W-:-:S02]  /*87300*/  ISETP.GE.AND P5, PT, R0, R5, PT ;  /* 0x000000050000720c */ /* 0x000fc40003fa6270 */
[C---:B------:R-:W-:Y:S02]  /*87310*/  PRMT R0, R42.reuse, 0x7772, RZ ;  /* 0x000077722a007816 */ /* 0x040fe400000000ff */
[----:B------:R-:W-:Y:S02]  /*87320*/  PRMT R42, R42, 0x7773, RZ ;  /* 0x000077732a2a7816 */ /* 0x000fe400000000ff */
[----:B------:R-:W-:Y:S01]  /*87330*/  ISETP.LT.AND P6, PT, R15, R11, !P5 ;  /* 0x0000000b0f00720c */ /* 0x000fe20006fc1270 */
[----:B------:R0:W-:Y:S01]  /*87340*/  @P3 STG.E.U8 desc[UR60][R28.64], R0 ;  /* 0x000000001c003986 */ /* 0x0001e2000c10113c */
[----:B------:R-:W-:Y:S02]  /*87350*/  ISETP.LT.AND P3, PT, R16, R22, !P5 ;  /* 0x000000161000720c */ /* 0x000fe40006f61270 */
[----:B------:R-:W-:Y:S01]  /*87360*/  PRMT R13, R252, 0x7770, RZ ;  /* 0x00007770fc0d7816 */ /* 0x000fe200000000ff */
[----:B------:R1:W-:Y:S01]  /*87370*/  @P4 STG.E.U8 desc[UR60][R250.64], R42 ;  /* 0x0000002afa004986 */ /* 0x0003e2000c10113c */
[----:B------:R-:W-:Y:S01]  /*87380*/  ISETP.LT.AND P4, PT, R14, R9, !P5 ;  /* 0x000000090e00720c */ /* 0x000fe20006f81270 */
[----:B------:R-:W4:Y:S01]  /*87390*/  LDC R22, c[0x0][0x228] ;  /* 0x00008a00ff167b82 */ /* 0x000f220000000800 */
[----:B------:R-:W-:Y:S01]  /*873a0*/  PRMT R11, R252, 0x7771, RZ ;  /* 0x00007771fc0b7816 */ /* 0x000fe200000000ff */
[----:B0-----:R-:W-:Y:S01]  /*873b0*/  VIADD R0, R10, 0x2f ;  /* 0x0000002f0a007836 */ /* 0x001fe20000000000 */
[----:B------:R-:W-:-:S03]  /*873c0*/  PRMT R7, R252, 0x7772, RZ ;  /* 0x00007772fc077816 */ /* 0x000fc600000000ff */
[----:B------:R-:W-:Y:S01]  /*873d0*/  @P6 STG.E.U8 desc[UR60][R30.64], R13 ;  /* 0x0000000d1e006986 */ /* 0x000fe2000c10113c */
[----:B------:R-:W-:Y:S02]  /*873e0*/  ISETP.LT.AND P5, PT, R17, R8, !P5 ;  /* 0x000000081100720c */ /* 0x000fe40006fa1270 */
[----:B---3--:R-:W-:Y:S01]  /*873f0*/  ISETP.GE.AND P6, PT, R0, R3, PT ;  /* 0x000000030000720c */ /* 0x008fe20003fc6270 */
[----:B------:R0:W-:Y:S01]  /*87400*/  @P3 STG.E.U8 desc[UR60][R246.64], R11 ;  /* 0x0000000bf6003986 */ /* 0x0001e2000c10113c */
[----:B------:R-:W-:Y:S01]  /*87410*/  PRMT R5, R252, 0x7773, RZ ;  /* 0x00007773fc057816 */ /* 0x000fe200000000ff */
[----:B------:R-:W3:Y:S01]  /*87420*/  LDC.64 R8, c[0x0][0x228] ;  /* 0x00008a00ff087b82 */ /* 0x000ee20000000a00 */
[----:B------:R-:W-:Y:S01]  /*87430*/  ISETP.LT.AND P3, PT, R15, R19, !P6 ;  /* 0x000000130f00720c */ /* 0x000fe20007761270 */
[----:B------:R-:W3:Y:S04]  /*87440*/  LDL.LU.64 R28, [R1+0xd10] ;  /* 0x000d1000011c7983 */ /* 0x000ee80000300a00 */
[----:B-1----:R-:W3:Y:S01]  /*87450*/  LDL.LU.64 R250, [R1+0xd08] ;  /* 0x000d080001fa7983 */ /* 0x002ee20000300a00 */
[----:B------:R-:W-:Y:S01]  /*87460*/  VIADD R0, R10, 0x30 ;  /* 0x000000300a007836 */ /* 0x000fe20000000000 */
[----:B------:R-:W-:Y:S01]  /*87470*/  PRMT R3, R43, 0x7772, RZ ;  /* 0x000077722b037816 */ /* 0x000fe200000000ff */
[----:B------:R-:W1:Y:S08]  /*87480*/  LDC R19, c[0x0][0x228] ;  /* 0x00008a00ff137b82 */ /* 0x000e700000000800 */
[----:B0-----:R-:W0:Y:S01]  /*87490*/  LDC R11, c[0x0][0x228] ;  /* 0x00008a00ff0b7b82 */ /* 0x001e220000000800 */
[----:B--2---:R2:W-:Y:S01]  /*874a0*/  @P4 STG.E.U8 desc[UR60][R248.64], R7 ;  /* 0x00000007f8004986 */ /* 0x0045e2000c10113c */
[----:B------:R-:W-:-:S03]  /*874b0*/  ISETP.LT.AND P4, PT, R16, R25, !P6 ;  /* 0x000000191000720c */ /* 0x000fc60007781270 */
[----:B----4-:R4:W-:Y:S01]  /*874c0*/  @P5 STG.E.U8 desc[UR60][R244.64], R5 ;  /* 0x00000005f4005986 */ /* 0x0109e2000c10113c */
[----:B--2---:R-:W-:-:S03]  /*874d0*/  PRMT R7, R43, 0x7770, RZ ;  /* 0x000077702b077816 */ /* 0x004fc600000000ff */
[----:B------:R-:W2:Y:S01]  /*874e0*/  LDL.LU.64 R248, [R1+0xd00] ;  /* 0x000d000001f87983 */ /* 0x000ea20000300a00 */
[----:B----4-:R-:W-:-:S03]  /*874f0*/  PRMT R5, R43, 0x7771, RZ ;  /* 0x000077712b057816 */ /* 0x010fc600000000ff */
[----:B------:R-:W4:Y:S04]  /*87500*/  LDL.LU.64 R246, [R1+0xcf0] ;  /* 0x000cf00001f67983 */ /* 0x000f280000300a00 */
[----:B------:R-:W-:Y:S04]  /*87510*/  @P3 STG.E.U8 desc[UR60][R26.64], R7 ;  /* 0x000000071a003986 */ /* 0x000fe8000c10113c */
[----:B------:R-:W4:Y:S04]  /*87520*/  LDL.LU.64 R244, [R1+0xce0] ;  /* 0x000ce00001f47983 */ /* 0x000f280000300a00 */
[----:B------:R1:W-:Y:S04]  /*87530*/  @P4 STG.E.U8 desc[UR60][R44.64], R5 ;  /* 0x000000052c004986 */ /* 0x0003e8000c10113c */
[----:B-1----:R-:W2:Y:S01]  /*87540*/  LDL.LU.64 R44, [R1+0x3060] ;  /* 0x00306000012c7983 */ /* 0x002ea20000300a00 */
[----:B------:R-:W-:-:S02]  /*87550*/  ISETP.LT.AND P5, PT, R17, R12, !P6 ;  /* 0x0000000c1100720c */ /* 0x000fc400077a1270 */
[----:B------:R-:W-:Y:S01]  /*87560*/  ISETP.LT.AND P6, PT, R14, R22, !P6 ;  /* 0x000000160e00720c */ /* 0x000fe200077c1270 */
[----:B------:R-:W1:Y:S01]  /*87570*/  LDC.64 R12, c[0x0][0x228] ;  /* 0x00008a00ff0c7b82 */ /* 0x000e620000000a00 */
[----:B---3--:R-:W-:-:S04]  /*87580*/  ISETP.GE.AND P3, PT, R0, R9, PT ;  /* 0x000000090000720c */ /* 0x008fc80003f66270 */
[----:B------:R-:W-:Y:S02]  /*87590*/  ISETP.LT.AND P4, PT, R15, R24, !P3 ;  /* 0x000000180f00720c */ /* 0x000fe40005f81270 */
[----:B------:R-:W-:Y:S01]  /*875a0*/  PRMT R43, R43, 0x7773, RZ ;  /* 0x000077732b2b7816 */ /* 0x000fe200000000ff */
[----:B------:R-:W3:Y:S04]  /*875b0*/  LDC R22, c[0x0][0x228] ;  /* 0x00008a00ff167b82 */ /* 0x000ee80000000800 */
[----:B------:R0:W-:Y:S01]  /*875c0*/  @P6 STG.E.U8 desc[UR60][R28.64], R3 ;  /* 0x000000031c006986 */ /* 0x0001e2000c10113c */
[----:B------:R-:W-:-:S03]  /*875d0*/  ISETP.LT.AND P6, PT, R16, R23, !P3 ;  /* 0x000000171000720c */ /* 0x000fc60005fc1270 */
[----:B------:R2:W-:Y:S01]  /*875e0*/  @P5 STG.E.U8 desc[UR60][R250.64], R43 ;  /* 0x0000002bfa005986 */ /* 0x0005e2000c10113c */
[----:B------:R-:W4:Y:S03]  /*875f0*/  LDC R9, c[0x0][0x228] ;  /* 0x00008a00ff097b82 */ /* 0x000f260000000800 */
[----:B0-----:R-:W4:Y:S01]  /*87600*/  LDL.LU.64 R28, [R1+0xcd8] ;  /* 0x000cd800011c7983 */ /* 0x001f220000300a00 */
[----:B--2---:R-:W-:-:S03]  /*87610*/  PRMT R5, R44, 0x7770, RZ ;  /* 0x000077702c057816 */ /* 0x004fc600000000ff */
[----:B------:R-:W2:Y:S01]  /*87620*/  LDL.LU.64 R30, [R1+0xcd0] ;  /* 0x000cd000011e7983 */ /* 0x000ea20000300a00 */
[----:B------:R-:W-:Y:S01]  /*87630*/  PRMT R3, R44, 0x7771, RZ ;  /* 0x000077712c037816 */ /* 0x000fe200000000ff */
[----:B------:R-:W-:Y:S01]  /*87640*/  VIADD R0, R10, 0x31 ;  /* 0x000000310a007836 */ /* 0x000fe20000000000 */
[----:B------:R-:W0:Y:S01]  /*87650*/  LDC R23, c[0x0][0x228] ;  /* 0x00008a00ff177b82 */ /* 0x000e220000000800 */
[----:B------:R-:W-:Y:S04]  /*87660*/  @P4 STG.E.U8 desc[UR60][R248.64], R5 ;  /* 0x00000005f8004986 */ /* 0x000fe8000c10113c */
[----:B------:R-:W2:Y:S03]  /*87670*/  LDL.LU.64 R250, [R1+0xcc8] ;  /* 0x000cc80001fa7983 */ /* 0x000ea60000300a00 */
[----:B------:R-:W0:Y:S01]  /*87680*/  LDC R24, c[0x0][0x228] ;  /* 0x00008a00ff187b82 */ /* 0x000e220000000800 */
[----:B------:R1:W-:Y:S04]  /*87690*/  @P6 STG.E.U8 desc[UR60][R48.64], R3 ;  /* 0x0000000330006986 */ /* 0x0003e8000c10113c */
[----:B-1----:R-:W2:Y:S01]  /*876a0*/  LDL.LU.64 R48, [R1+0x3058] ;  /* 0x0030580001307983 */ /* 0x002ea20000300a00 */
[----:B------:R-:W-:-:S02]  /*876b0*/  ISETP.LT.AND P5, PT, R17, R6, !P3 ;  /* 0x000000061100720c */ /* 0x000fc40005fa1270 */
[----:B------:R-:W-:Y:S01]  /*876c0*/  ISETP.LT.AND P3, PT, R14, R19, !P3 ;  /* 0x000000130e00720c */ /* 0x000fe20005f61270 */
[----:B------:R-:W1:Y:S01]  /*876d0*/  LDC.64 R6, c[0x0][0x228] ;  /* 0x00008a00ff067b82 */ /* 0x000e620000000a00 */
[----:B------:R-:W2:Y:S01]  /*876e0*/  LDL.LU.64 R248, [R1+0xcb8] ;  /* 0x000cb80001f87983 */ /* 0x000ea20000300a00 */
[----:B------:R-:W-:Y:S02]  /*876f0*/  ISETP.GE.AND P4, PT, R0, R13, PT ;  /* 0x0000000d0000720c */ /* 0x000fe40003f86270 */
[C---:B------:R-:W-:Y:S02]  /*87700*/  PRMT R0, R44.reuse, 0x7772, RZ ;  /* 0x000077722c007816 */ /* 0x040fe400000000ff */
[----:B---3--:R-:W-:Y:S02]  /*87710*/  ISETP.LT.AND P6, PT, R15, R22, !P4 ;  /* 0x000000160f00720c */ /* 0x008fe400067c1270 */
[----:B------:R-:W-:Y:S01]  /*87720*/  PRMT R44, R44, 0x7773, RZ ;  /* 0x000077732c2c7816 */ /* 0x000fe200000000ff */
[----:B------:R-:W3:Y:S03]  /*87730*/  LDC R19, c[0x0][0x228] ;  /* 0x00008a00ff137b82 */ /* 0x000ee60000000800 */
[----:B----4-:R4:W-:Y:S01]  /*87740*/  @P3 STG.E.U8 desc[UR60][R246.64], R0 ;  /* 0x00000000f6003986 */ /* 0x0109e2000c10113c */
[----:B------:R-:W-:-:S03]  /*87750*/  ISETP.LT.AND P3, PT, R16, R11, !P4 ;  /* 0x0000000b1000720c */ /* 0x000fc60006761270 */
[----:B------:R0:W-:Y:S01]  /*87760*/  @P5 STG.E.U8 desc[UR60][R244.64], R44 ;  /* 0x0000002cf4005986 */ /* 0x0001e2000c10113c */
[----:B------:R-:W-:Y:S01]  /*87770*/  ISETP.LT.AND P5, PT, R17, R4, !P4 ;  /* 0x000000041100720c */ /* 0x000fe200067a1270 */
[----:B------:R-:W3:Y:S02]  /*87780*/  LDC R13, c[0x0][0x228] ;  /* 0x00008a00ff0d7b82 */ /* 0x000ee40000000800 */
[----:B----4-:R-:W4:Y:S01]  /*87790*/  LDL.LU.64 R246, [R1+0xcb0] ;  /* 0x000cb00001f67983 */ /* 0x010f220000300a00 */
[----:B------:R-:W-:Y:S01]  /*877a0*/  ISETP.LT.AND P4, PT, R14, R9, !P4 ;  /* 0x000000090e00720c */ /* 0x000fe20006781270 */
[----:B------:R-:W-:-:S04]  /*877b0*/  VIADD R0, R10, 0x32 ;  /* 0x000000320a007836 */ /* 0x000fc80000000000 */
[----:B------:R-:W4:Y:S01]  /*877c0*/  LDC.64 R4, c[0x0][0x228] ;  /* 0x00008a00ff047b82 */ /* 0x000f220000000a00 */
[----:B------:R-:W4:Y:S04]  /*877d0*/  LDL.LU.64 R26, [R1+0xca8] ;  /* 0x000ca800011a7983 */ /* 0x000f280000300a00 */
[----:B0-----:R-:W4:Y:S03]  /*877e0*/  LDL.LU.64 R244, [R1+0xca0] ;  /* 0x000ca00001f47983 */ /* 0x001f260000300a00 */
[----:B------:R-:W0:Y:S08]  /*877f0*/  LDC R11, c[0x0][0x228] ;  /* 0x00008a00ff0b7b82 */ /* 0x000e300000000800 */
[----:B------:R-:W0:Y:S01]  /*87800*/  LDC R22, c[0x0][0x228] ;  /* 0x00008a00ff167b82 */ /* 0x000e220000000800 */
[----:B--2---:R-:W-:-:S02]  /*87810*/  PRMT R9, R48, 0x7770, RZ ;  /* 0x0000777030097816 */ /* 0x004fc400000000ff */
[----:B------:R-:W-:-:S03]  /*87820*/  PRMT R3, R48, 0x7771, RZ ;  /* 0x0000777130037816 */ /* 0x000fc600000000ff */
[----:B------:R2:W-:Y:S01]  /*87830*/  @P6 STG.E.U8 desc[UR60][R28.64], R9 ;  /* 0x000000091c006986 */ /* 0x0005e2000c10113c */
[----:B-1----:R-:W-:Y:S02]  /*87840*/  ISETP.GE.AND P6, PT, R0, R7, PT ;  /* 0x000000070000720c */ /* 0x002fe40003fc6270 */
[----:B------:R-:W-:Y:S01]  /*87850*/  PRMT R0, R48, 0x7772, RZ ;  /* 0x0000777230007816 */ /* 0x000fe200000000ff */
[----:B------:R-:W-:Y:S04]  /*87860*/  @P3 STG.E.U8 desc[UR60][R30.64], R3 ;  /* 0x000000031e003986 */ /* 0x000fe8000c10113c */
[----:B------:R1:W-:Y:S04]  /*87870*/  @P4 STG.E.U8 desc[UR60][R250.64], R0 ;  /* 0x00000000fa004986 */ /* 0x0003e8000c10113c */
[----:B--2---:R-:W2:Y:S04]  /*87880*/  LDL.LU.64 R28, [R1+0xc88] ;  /* 0x000c8800011c7983 */ /* 0x004ea80000300a00 */
[----:B-1----:R-:W2:Y:S01]  /*87890*/  LDL.LU.64 R250, [R1+0xc80] ;  /* 0x000c800001fa7983 */ /* 0x002ea20000300a00 */
[----:B---3--:R-:W-:-:S02]  /*878a0*/  ISETP.LT.AND P3, PT, R15, R19, !P6 ;  /* 0x000000130f00720c */ /* 0x008fc40007761270 */
[----:B------:R-:W-:Y:S01]  /*878b0*/  PRMT R48, R48, 0x7773, RZ ;  /* 0x0000777330307816 */ /* 0x000fe200000000ff */
[----:B------:R-:W-:Y:S01]  /*878c0*/  VIADD R0, R10, 0x33 ;  /* 0x000000330a007836 */ /* 0x000fe20000000000 */
[----:B------:R-:W-:Y:S01]  /*878d0*/  ISETP.LT.AND P4, PT, R16, R23, !P6 ;  /* 0x000000171000720c */ /* 0x000fe20007781270 */
[----:B------:R-:W1:Y:S02]  /*878e0*/  LDC R19, c[0x0][0x228] ;  /* 0x00008a00ff137b82 */ /* 0x000e640000000800 */
[----:B------:R3:W-:Y:S01]  /*878f0*/  @P5 STG.E.U8 desc[UR60][R248.64], R48 ;  /* 0x00000030f8005986 */ /* 0x0007e2000c10113c */
[----:B------:R-:W-:Y:S02]  /*87900*/  ISETP.LT.AND P5, PT, R17, R2, !P6 ;  /* 0x000000021100720c */ /* 0x000fe400077a1270 */
[----:B------:R-:W-:Y:S02]  /*87910*/  ISETP.LT.AND P6, PT, R14, R13, !P6 ;  /* 0x0000000d0e00720c */ /* 0x000fe400077c1270 */
[C---:B------:R-:W-:Y:S01]  /*87920*/  PRMT R9, R45.reuse, 0x7770, RZ ;  /* 0x000077702d097816 */ /* 0x040fe200000000ff */
[----:B------:R-:W1:Y:S01]  /*87930*/  LDC.64 R2, c[0x0][0x228] ;  /* 0x00008a00ff027b82 */ /* 0x000e620000000a00 */
[----:B------:R-:W-:-:S03]  /*87940*/  PRMT R7, R45, 0x7771, RZ ;  /* 0x000077712d077816 */ /* 0x000fc600000000ff */
[----:B----4-:R-:W-:Y:S01]  /*87950*/  @P3 STG.E.U8 desc[UR60][R246.64], R9 ;  /* 0x00000009f6003986 */ /* 0x010fe2000c10113c */
[----:B------:R-:W-:Y:S02]  /*87960*/  ISETP.GE.AND P3, PT, R0, R5, PT ;  /* 0x000000050000720c */ /* 0x000fe40003f66270 */
[----:B------:R-:W-:Y:S01]  /*87970*/  PRMT R0, R45, 0x7772, RZ ;  /* 0x000077722d007816 */ /* 0x000fe200000000ff */
[----:B------:R4:W-:Y:S01]  /*87980*/  @P4 STG.E.U8 desc[UR60][R26.64], R7 ;  /* 0x000000071a004986 */ /* 0x0009e2000c10113c */
[----:B0-----:R-:W-:Y:S01]  /*87990*/  ISETP.LT.AND P4, PT, R15, R11, !P3 ;  /* 0x0000000b0f00720c */ /* 0x001fe20005f81270 */
[----:B------:R-:W0:Y:S02]  /*879a0*/  LDC R13, c[0x0][0x228] ;  /* 0x00008a00ff0d7b82 */ /* 0x000e240000000800 */
[----:B------:R4:W-:Y:S01]  /*879b0*/  @P6 STG.E.U8 desc[UR60][R244.64], R0 ;  /* 0x00000000f4006986 */ /* 0x0009e2000c10113c */
[----:B------:R-:W-:Y:S02]  /*879c0*/  ISETP.LT.AND P6, PT, R16, R22, !P3 ;  /* 0x000000161000720c */ /* 0x000fe40005fc1270 */
[----:B------:R-:W-:Y:S01]  /*879d0*/  PRMT R45, R45, 0x7773, RZ ;  /* 0x000077732d2d7816 */ /* 0x000fe200000000ff */
[----:B---3--:R-:W3:Y:S01]  /*879e0*/  LDL.LU.64 R248, [R1+0xc70] ;  /* 0x000c700001f87983 */ /* 0x008ee20000300a00 */
[C---:B------:R-:W-:Y:S01]  /*879f0*/  PRMT R5, R49.reuse, 0x7771, RZ ;  /* 0x0000777131057816 */ /* 0x040fe200000000ff */
[----:B------:R-:W3:Y:S01]  /*87a00*/  LDC R23, c[0x0][0x228] ;  /* 0x00008a00ff177b82 */ /* 0x000ee20000000800 */
[----:B----4-:R-:W-:Y:S01]  /*87a10*/  PRMT R7, R49, 0x7770, RZ ;  /* 0x0000777031077816 */ /* 0x010fe200000000ff */
[----:B------:R-:W4:Y:S04]  /*87a20*/  LDL.LU.64 R246, [R1+0xc60] ;  /* 0x000c600001f67983 */ /* 0x000f280000300a00 */
[----:B------:R-:W4:Y:S01]  /*87a30*/  LDL.LU.64 R244, [R1+0xc58] ;  /* 0x000c580001f47983 */ /* 0x000f220000300a00 */
[----:B------:R-:W-:Y:S01]  /*87a40*/  VIADD R0, R10, 0x34 ;  /* 0x000000340a007836 */ /* 0x000fe20000000000 */
[----:B------:R-:W4:Y:S08]  /*87a50*/  LDC R11, c[0x0][0x228] ;  /* 0x00008a00ff0b7b82 */ /* 0x000f300000000800 */
[----:B------:R-:W4:Y:S01]  /*87a60*/  LDC R22, c[0x0][0x228] ;  /* 0x00008a00ff167b82 */ /* 0x000f220000000800 */
[----:B--2---:R2:W-:Y:S04]  /*87a70*/  @P5 STG.E.U8 desc[UR60][R28.64], R45 ;  /* 0x0000002d1c005986 */ /* 0x0045e8000c10113c */
[----:B------:R1:W-:Y:S04]  /*87a80*/  @P4 STG.E.U8 desc[UR60][R250.64], R7 ;  /* 0x00000007fa004986 */ /* 0x0003e8000c10113c */
[----:B--2---:R-:W2:Y:S04]  /*87a90*/  LDL.LU.64 R28, [R1+0xc48] ;  /* 0x000c4800011c7983 */ /* 0x004ea80000300a00 */
[----:B------:R0:W-:Y:S01]  /*87aa0*/  @P6 STG.E.U8 desc[UR60][R46.64], R5 ;  /* 0x000000052e006986 */ /* 0x0001e2000c10113c */
[----:B------:R-:W-:Y:S01]  /*87ab0*/  ISETP.LT.AND P5, PT, R17, R8, !P3 ;  /* 0x000000081100720c */ /* 0x000fe20005fa1270 */
[----:B-1----:R-:W1:Y:S02]  /*87ac0*/  LDC R7, c[0x0][0x228] ;  /* 0x00008a00ff077b82 */ /* 0x002e640000000800 */
[----:B0-----:R-:W2:Y:S01]  /*87ad0*/  LDL.LU.64 R46, [R1+0x3050] ;  /* 0x00305000012e7983 */ /* 0x001ea20000300a00 */
[----:B------:R-:W-:-:S05]  /*87ae0*/  ISETP.LT.AND P3, PT, R14, R19, !P3 ;  /* 0x000000130e00720c */ /* 0x000fca0005f61270 */
[----:B------:R-:W0:Y:S01]  /*87af0*/  LDC.64 R8, c[0x0][0x228] ;  /* 0x00008a00ff087b82 */ /* 0x000e220000000a00 */
[----:B------:R-:W-:Y:S01]  /*87b00*/  ISETP.GE.AND P4, PT, R0, R3, PT ;  /* 0x000000030000720c */ /* 0x000fe20003f86270 */
[----:B------:R-:W2:Y:S01]  /*87b10*/  LDL.LU.64 R250, [R1+0xc38] ;  /* 0x000c380001fa7983 */ /* 0x000ea20000300a00 */
[----:B------:R-:W-:Y:S02]  /*87b20*/  PRMT R0, R49, 0x7772, RZ ;  /* 0x0000777231007816 */ /* 0x000fe400000000ff */
[----:B------:R-:W-:-:S03]  /*87b30*/  ISETP.LT.AND P6, PT, R15, R13, !P4 ;  /* 0x0000000d0f00720c */ /* 0x000fc600067c1270 */
[----:B------:R-:W1:Y:S01]  /*87b40*/  LDC R19, c[0x0][0x228] ;  /* 0x00008a00ff137b82 */ /* 0x000e620000000800 */
[----:B---3--:R3:W-:Y:S01]  /*87b50*/  @P3 STG.E.U8 desc[UR60][R248.64], R0 ;  /* 0x00000000f8003986 */ /* 0x0087e2000c10113c */
[----:B------:R-:W-:Y:S02]  /*87b60*/  ISETP.LT.AND P3, PT, R16, R23, !P4 ;  /* 0x000000171000720c */ /* 0x000fe40006761270 */
[----:B------:R-:W-:-:S04]  /*87b70*/  PRMT R49, R49, 0x7773, RZ ;  /* 0x0000777331317816 */ /* 0x000fc800000000ff */
[----:B------:R-:W1:Y:S01]  /*87b80*/  LDC R23, c[0x0][0x228] ;  /* 0x00008a00ff177b82 */ /* 0x000e620000000800 */
[----:B----4-:R4:W-:Y:S04]  /*87b90*/  @P5 STG.E.U8 desc[UR60][R246.64], R49 ;  /* 0x00000031f6005986 */ /* 0x0109e8000c10113c */
[----:B---3--:R-:W3:Y:S04]  /*87ba0*/  LDL.LU.64 R248, [R1+0xc18] ;  /* 0x000c180001f87983 */ /* 0x008ee80000300a00 */
[----:B------:R-:W3:Y:S04]  /*87bb0*/  LDL.LU.64 R26, [R1+0xc30] ;  /* 0x000c3000011a7983 */ /* 0x000ee80000300a00 */
[----:B----4-:R-:W4:Y:S01]  /*87bc0*/  LDL.LU.64 R246, [R1+0xc28] ;  /* 0x000c280001f67983 */ /* 0x010f220000300a00 */
[----:B--2---:R-:W-:-:S02]  /*87bd0*/  PRMT R5, R46, 0x7770, RZ ;  /* 0x000077702e057816 */ /* 0x004fc400000000ff */
[----:B------:R-:W-:-:S03]  /*87be0*/  PRMT R3, R46, 0x7771, RZ ;  /* 0x000077712e037816 */ /* 0x000fc600000000ff */
[----:B------:R2:W-:Y:S04]  /*87bf0*/  @P6 STG.E.U8 desc[UR60][R244.64], R5 ;  /* 0x00000005f4006986 */ /* 0x0005e8000c10113c */
[----:B------:R0:W-:Y:S04]  /*87c00*/  @P3 STG.E.U8 desc[UR60][R50.64], R3 ;  /* 0x0000000332003986 */ /* 0x0001e8000c10113c */
[----:B--2---:R-:W2:Y:S04]  /*87c10*/  LDL.LU.64 R244, [R1+0xc10] ;  /* 0x000c100001f47983 */ /* 0x004ea80000300a00 */
[----:B0-----:R-:W3:Y:S01]  /*87c20*/  LDL.LU.64 R50, [R1+0x3048] ;  /* 0x0030480001327983 */ /* 0x001ee20000300a00 */
[----:B------:R-:W-:Y:S01]  /*87c30*/  VIADD R0, R10, 0x35 ;  /* 0x000000350a007836 */ /* 0x000fe20000000000 */
[----:B------:R-:W-:-:S02]  /*87c40*/  ISETP.LT.AND P5, PT, R17, R12, !P4 ;  /* 0x0000000c1100720c */ /* 0x000fc400067a1270 */
[----:B------:R-:W-:Y:S01]  /*87c50*/  ISETP.LT.AND P4, PT, R14, R11, !P4 ;  /* 0x0000000b0e00720c */ /* 0x000fe20006781270 */
[----:B------:R-:W2:Y:S01]  /*87c60*/  LDL.LU.64 R30, [R1+0xc08] ;  /* 0x000c0800011e7983 */ /* 0x000ea20000300a00 */
[----:B------:R-:W-:Y:S01]  /*87c70*/  ISETP.GE.AND P6, PT, R0, R9, PT ;  /* 0x000000090000720c */ /* 0x000fe20003fc6270 */
[----:B------:R-:W0:Y:S03]  /*87c80*/  LDC.64 R12, c[0x0][0x228] ;  /* 0x00008a00ff0c7b82 */ /* 0x000e260000000a00 */
[----:B-1----:R-:W-:Y:S02]  /*87c90*/  ISETP.LT.AND P3, PT, R15, R19, !P6 ;  /* 0x000000130f00720c */ /* 0x002fe40007761270 */
[C---:B------:R-:W-:Y:S02]  /*87ca0*/  PRMT R0, R46.reuse, 0x7772, RZ ;  /* 0x000077722e007816 */ /* 0x040fe400000000ff */
[----:B------:R-:W-:Y:S01]  /*87cb0*/  PRMT R46, R46, 0x7773, RZ ;  /* 0x000077732e2e7816 */ /* 0x000fe200000000ff */
[----:B------:R-:W1:Y:S02]  /*87cc0*/  LDC R11, c[0x0][0x228] ;  /* 0x00008a00ff0b7b82 */ /* 0x000e640000000800 */
[----:B------:R4:W-:Y:S01]  /*87cd0*/  @P4 STG.E.U8 desc[UR60][R28.64], R0 ;  /* 0x000000001c004986 */ /* 0x0009e2000c10113c */
[----:B------:R-:W-:-:S03]  /*87ce0*/  ISETP.LT.AND P4, PT, R16, R22, !P6 ;  /* 0x000000161000720c */ /* 0x000fc60007781270 */
[----:B------:R-:W-:Y:S02]  /*87cf0*/  @P5 STG.E.U8 desc[UR60][R250.64], R46 ;  /* 0x0000002efa005986 */ /* 0x000fe4000c10113c */
[----:B------:R-:W1:Y:S02]  /*87d00*/  LDC R19, c[0x0][0x228] ;  /* 0x00008a00ff137b82 */ /* 0x000e640000000800 */
[----:B----4-:R-:W4:Y:S06]  /*87d10*/  LDL.LU.64 R28, [R1+0xc00] ;  /* 0x000c0000011c7983 */ /* 0x010f2c0000300a00 */
[----:B------:R-:W2:Y:S01]  /*87d20*/  LDC R9, c[0x0][0x228] ;  /* 0x00008a00ff097b82 */ /* 0x000ea20000000800 */
[----:B---3--:R-:W-:-:S02]  /*87d30*/  PRMT R3, R50, 0x7770, RZ ;  /* 0x0000777032037816 */ /* 0x008fc400000000ff */
[----:B------:R-:W-:Y:S01]  /*87d40*/  PRMT R5, R50, 0x7771, RZ ;  /* 0x0000777132057816 */ /* 0x000fe200000000ff */
[----:B------:R-:W-:-:S04]  /*87d50*/  VIADD R0, R10, 0x36 ;  /* 0x000000360a007836 */ /* 0x000fc80000000000 */
[----:B------:R-:W3:Y:S01]  /*87d60*/  LDC R22, c[0x0][0x228] ;  /* 0x00008a00ff167b82 */ /* 0x000ee20000000800 */
[----:B------:R0:W-:Y:S04]  /*87d70*/  @P3 STG.E.U8 desc[UR60][R248.64], R3 ;  /* 0x00000003f8003986 */ /* 0x0001e8000c10113c */
[----:B0-----:R-:W3:Y:S04]  /*87d80*/  LDL.LU.64 R248, [R1+0xbf8] ;  /* 0x000bf80001f87983 */ /* 0x001ee80000300a00 */
[----:B------:R-:W3:Y:S04]  /*87d90*/  LDL.LU.64 R250, [R1+0xbe0] ;  /* 0x000be00001fa7983 */ /* 0x000ee80000300a00 */
[----:B------:R0:W-:Y:S04]  /*87da0*/  @P4 STG.E.U8 desc[UR60][R26.64], R5 ;  /* 0x000000051a004986 */ /* 0x0001e8000c10113c */
[----:B0-----:R-:W3:Y:S01]  /*87db0*/  LDL.LU.64 R26, [R1+0xbd8] ;  /* 0x000bd800011a7983 */ /* 0x001ee20000300a00 */
[----:B------:R-:W-:-:S02]  /*87dc0*/  ISETP.LT.AND P5, PT, R17, R6, !P6 ;  /* 0x000000061100720c */ /* 0x000fc400077a1270 */
[----:B------:R-:W-:Y:S02]  /*87dd0*/  ISETP.LT.AND P6, PT, R14, R7, !P6 ;  /* 0x000000070e00720c */ /* 0x000fe400077c1270 */
[----:B------:R-:W0:Y:S01]  /*87de0*/  LDC.64 R6, c[0x0][0x228] ;  /* 0x00008a00ff067b82 */ /* 0x000e220000000a00 */
[----:B------:R-:W-:Y:S02]  /*87df0*/  ISETP.GE.AND P3, PT, R0, R13, PT ;  /* 0x0000000d0000720c */ /* 0x000fe40003f66270 */
[----:B------:R-:W-:-:S05]  /*87e00*/  PRMT R0, R50, 0x7772, RZ ;  /* 0x0000777232007816 */ /* 0x000fca00000000ff */
[----:B------:R-:W4:Y:S01]  /*87e10*/  LDC R13, c[0x0][0x228] ;  /* 0x00008a00ff0d7b82 */ /* 0x000f220000000800 */
[----:B------:R-:W-:Y:S02]  /*87e20*/  PRMT R50, R50, 0x7773, RZ ;  /* 0x0000777332327816 */ /* 0x000fe400000000ff */
[----:B-1----:R-:W-:Y:S01]  /*87e30*/  ISETP.LT.AND P4, PT, R15, R11, !P3 ;  /* 0x0000000b0f00720c */ /* 0x002fe20005f81270 */
[----:B------:R1:W-:Y:S01]  /*87e40*/  @P6 STG.E.U8 desc[UR60][R246.64], R0 ;  /* 0x00000000f6006986 */ /* 0x0003e2000c10113c */
[----:B------:R-:W-:-:S03]  /*87e50*/  ISETP.LT.AND P6, PT, R16, R19, !P3 ;  /* 0x000000131000720c */ /* 0x000fc60005fc1270 */
[----:B--2---:R-:W-:Y:S01]  /*87e60*/  @P5 STG.E.U8 desc[UR60][R244.64], R50 ;  /* 0x00000032f4005986 */ /* 0x004fe2000c10113c */
[----:B------:R-:W-:Y:S01]  /*87e70*/  ISETP.LT.AND P5, PT, R14, R9, !P3 ;  /* 0x000000090e00720c */ /* 0x000fe20005fa1270 */
[----:B------:R-:W2:Y:S01]  /*87e80*/  LDC R19, c[0x0][0x228] ;  /* 0x00008a00ff137b82 */ /* 0x000ea20000000800 */
[C---:B------:R-:W-:Y:S02]  /*87e90*/  PRMT R11, R47.reuse, 0x7770, RZ ;  /* 0x000077702f0b7816 */ /* 0x040fe400000000ff */
[C---:B------:R-:W-:Y:S01]  /*87ea0*/  PRMT R9, R47.reuse, 0x7771, RZ ;  /* 0x000077712f097816 */ /* 0x040fe200000000ff */
[----:B-1----:R-:W-:Y:S01]  /*87eb0*/  VIADD R0, R10, 0x37 ;  /* 0x000000370a007836 */ /* 0x002fe20000000000 */
[----:B------:R-:W-:Y:S01]  /*87ec0*/  PRMT R3, R47, 0x7772, RZ ;  /* 0x000077722f037816 */ /* 0x000fe200000000ff */
[----:B------:R1:W-:Y:S03]  /*87ed0*/  @P4 STG.E.U8 desc[UR60][R30.64], R11 ;  /* 0x0000000b1e004986 */ /* 0x0003e6000c10113c */
[----:B0-----:R-:W-:Y:S01]  /*87ee0*/  ISETP.GE.AND P4, PT, R0, R7, PT ;  /* 0x000000070000720c */ /* 0x001fe20003f86270 */
[----:B----4-:R0:W-:Y:S01]  /*87ef0*/  @P6 STG.E.U8 desc[UR60][R28.64], R9 ;  /* 0x000000091c006986 */ /* 0x0101e2000c10113c */
[----:B------:R-:W-:-:S02]  /*87f00*/  ISETP.LT.AND P3, PT, R17, R4, !P3 ;  /* 0x000000041100720c */ /* 0x000fc40005f61270 */
[----:B------:R-:W-:Y:S01]  /*87f10*/  ISETP.LT.AND P6, PT, R15, R13, !P4 ;  /* 0x0000000d0f00720c */ /* 0x000fe200067c1270 */
[----:B------:R-:W4:Y:S01]  /*87f20*/  LDL.LU.64 R246, [R1+0xbc8] ;  /* 0x000bc80001f67983 */ /* 0x000f220000300a00 */
[----:B------:R-:W-:Y:S01]  /*87f30*/  PRMT R47, R47, 0x7773, RZ ;  /* 0x000077732f2f7816 */ /* 0x000fe200000000ff */
[----:B------:R-:W2:Y:S01]  /*87f40*/  LDC.64 R4, c[0x0][0x228] ;  /* 0x00008a00ff047b82 */ /* 0x000ea20000000a00 */
[C---:B-1----:R-:W-:Y:S01]  /*87f50*/  PRMT R11, R51.reuse, 0x7770, RZ ;  /* 0x00007770330b7816 */ /* 0x042fe200000000ff */
[----:B------:R-:W4:Y:S01]  /*87f60*/  LDL.LU.64 R244, [R1+0xbc0] ;  /* 0x000bc00001f47983 */ /* 0x000f220000300a00 */
[----:B0-----:R-:W-:-:S05]  /*87f70*/  PRMT R9, R51, 0x7771, RZ ;  /* 0x0000777133097816 */ /* 0x001fca00000000ff */
[----:B------:R-:W0:Y:S01]  /*87f80*/  LDC R13, c[0x0][0x228] ;  /* 0x00008a00ff0d7b82 */ /* 0x000e220000000800 */
[----:B---3--:R1:W-:Y:S01]  /*87f90*/  @P5 STG.E.U8 desc[UR60][R248.64], R3 ;  /* 0x00000003f8005986 */ /* 0x0083e2000c10113c */
[----:B------:R-:W-:Y:S01]  /*87fa0*/  ISETP.LT.AND P5, PT, R16, R22, !P4 ;  /* 0x000000161000720c */ /* 0x000fe200067a1270 */
[----:B------:R-:W-:Y:S01]  /*87fb0*/  VIADD R0, R10, 0x38 ;  /* 0x000000380a007836 */ /* 0x000fe20000000000 */
[----:B------:R-:W-:Y:S01]  /*87fc0*/  PRMT R7, R51, 0x7772, RZ ;  /* 0x0000777233077816 */ /* 0x000fe200000000ff */
[----:B------:R3:W-:Y:S03]  /*87fd0*/  @P3 STG.E.U8 desc[UR60][R250.64], R47 ;  /* 0x0000002ffa003986 */ /* 0x0007e6000c10113c */
[----:B------:R-:W0:Y:S01]  /*87fe0*/  LDC R22, c[0x0][0x228] ;  /* 0x00008a00ff167b82 */ /* 0x000e220000000800 */
[----:B-1----:R-:W4:Y:S04]  /*87ff0*/  LDL.LU.64 R248, [R1+0xbb8] ;  /* 0x000bb80001f87983 */ /* 0x002f280000300a00 */
[----:B------:R-:W4:Y:S04]  /*88000*/  LDL.LU.64 R28, [R1+0xba8] ;  /* 0x000ba800011c7983 */ /* 0x000f280000300a00 */
[----:B------:R-:W-:Y:S04]  /*88010*/  @P6 STG.E.U8 desc[UR60][R26.64], R11 ;  /* 0x0000000b1a006986 */ /* 0x000fe8000c10113c */
[----:B---3--:R-:W3:Y:S04]  /*88020*/  LDL.LU.64 R250, [R1+0xb98] ;  /* 0x000b980001fa7983 */ /* 0x008ee80000300a00 */
[----:B------:R1:W-:Y:S01]  /*88030*/  @P5 STG.E.U8 desc[UR60][R52.64], R9 ;  /* 0x0000000934005986 */ /* 0x0003e2000c10113c */
[----:B------:R-:W-:-:S02]  /*88040*/  ISETP.LT.AND P3, PT, R17, R2, !P4 ;  /* 0x000000021100720c */ /* 0x000fc40006761270 */
[----:B------:R-:W-:Y:S01]  /*88050*/  PRMT R51, R51, 0x7773, RZ ;  /* 0x0000777333337816 */ /* 0x000fe200000000ff */
[----:B------:R-:W3:Y:S01]  /*88060*/  LDC.64 R2, c[0x0][0x228] ;  /* 0x00008a00ff027b82 */ /* 0x000ee20000000a00 */
[----:B-1----:R-:W3:Y:S01]  /*88070*/  LDL.LU.64 R52, [R1+0x3040] ;  /* 0x0030400001347983 */ /* 0x002ee20000300a00 */
[----:B--2---:R-:W-:-:S06]  /*88080*/  ISETP.LT.AND P4, PT, R14, R19, !P4 ;  /* 0x000000130e00720c */ /* 0x004fcc0006781270 */
[----:B------:R-:W1:Y:S01]  /*88090*/  LDC R11, c[0x0][0x228] ;  /* 0x00008a00ff0b7b82 */ /* 0x000e620000000800 */
[----:B------:R-:W-:-:S04]  /*880a0*/  ISETP.GE.AND P6, PT, R0, R5, PT ;  /* 0x000000050000720c */ /* 0x000fc80003fc6270 */
[----:B------:R-:W-:-:S03]  /*880b0*/  ISETP.LT.AND P5, PT, R15, R24, !P6 ;  /* 0x000000180f00720c */ /* 0x000fc600077a1270 */
[----:B------:R-:W2:Y:S01]  /*880c0*/  LDC R19, c[0x0][0x228] ;  /* 0x00008a00ff137b82 */ /* 0x000ea20000000800 */
[----:B----4-:R4:W-:Y:S01]  /*880d0*/  @P4 STG.E.U8 desc[UR60][R246.64], R7 ;  /* 0x00000007f6004986 */ /* 0x0109e2000c10113c */
[----:B0-----:R-:W-:Y:S01]  /*880e0*/  ISETP.LT.AND P4, PT, R16, R13, !P6 ;  /* 0x0000000d1000720c */ /* 0x001fe20007781270 */
[----:B------:R-:W-:-:S05]  /*880f0*/  VIADD R0, R10, 0x39 ;  /* 0x000000390a007836 */ /* 0x000fca0000000000 */
[----:B------:R-:W0:Y:S01]  /*88100*/  LDC R13, c[0x0][0x228] ;  /* 0x00008a00ff0d7b82 */ /* 0x000e220000000800 */
[----:B------:R1:W-:Y:S07]  /*88110*/  @P3 STG.E.U8 desc[UR60][R244.64], R51 ;  /* 0x00000033f4003986 */ /* 0x0003ee000c10113c */
[----:B------:R-:W0:Y:S01]  /*88120*/  LDC R24, c[0x0][0x228] ;  /* 0x00008a00ff187b82 */ /* 0x000e220000000800 */
[----:B----4-:R-:W4:Y:S04]  /*88130*/  LDL.LU.64 R246, [R1+0xb90] ;  /* 0x000b900001f67983 */ /* 0x010f280000300a00 */
[----:B------:R-:W4:Y:S04]  /*88140*/  LDL.LU.64 R30, [R1+0xb88] ;  /* 0x000b8800011e7983 */ /* 0x000f280000300a00 */
[----:B-1----:R-:W4:Y:S01]  /*88150*/  LDL.LU.64 R244, [R1+0xb80] ;  /* 0x000b800001f47983 */ /* 0x002f220000300a00 */
[----:B---3--:R-:W-:-:S02]  /*88160*/  PRMT R7, R52, 0x7770, RZ ;  /* 0x0000777034077816 */ /* 0x008fc400000000ff */
[----:B------:R-:W-:-:S03]  /*88170*/  PRMT R5, R52, 0x7771, RZ ;  /* 0x0000777134057816 */ /* 0x000fc600000000ff */
[----:B------:R1:W-:Y:S04]  /*88180*/  @P5 STG.E.U8 desc[UR60][R248.64], R7 ;  /* 0x00000007f8005986 */ /* 0x0003e8000c10113c */
[----:B------:R3:W-:Y:S01]  /*88190*/  @P4 STG.E.U8 desc[UR60][R56.64], R5 ;  /* 0x0000000538004986 */ /* 0x0007e2000c10113c */
[----:B------:R-:W-:Y:S01]  /*881a0*/  ISETP.LT.AND P3, PT, R17, R8, !P6 ;  /* 0x000000081100720c */ /* 0x000fe20007761270 */
[----:B-1----:R-:W1:Y:S02]  /*881b0*/  LDC R7, c[0x0][0x228] ;  /* 0x00008a00ff077b82 */ /* 0x002e640000000800 */
[----:B---3--:R-:W3:Y:S01]  /*881c0*/  LDL.LU.64 R56, [R1+0x3038] ;  /* 0x0030380001387983 */ /* 0x008ee20000300a00 */
[----:B------:R-:W-:-:S05]  /*881d0*/  ISETP.LT.AND P6, PT, R14, R22, !P6 ;  /* 0x000000160e00720c */ /* 0x000fca00077c1270 */
[----:B------:R-:W1:Y:S01]  /*881e0*/  LDC.64 R8, c[0x0][0x228] ;  /* 0x00008a00ff087b82 */ /* 0x000e620000000a00 */
[----:B------:R-:W4:Y:S01]  /*881f0*/  LDL.LU.64 R248, [R1+0xb70] ;  /* 0x000b700001f87983 */ /* 0x000f220000300a00 */
[----:B------:R-:W-:Y:S02]  /*88200*/  ISETP.GE.AND P5, PT, R0, R3, PT ;  /* 0x000000030000720c */ /* 0x000fe40003fa6270 */
[C---:B------:R-:W-:Y:S02]  /*88210*/  PRMT R0, R52.reuse, 0x7772, RZ ;  /* 0x0000777234007816 */ /* 0x040fe400000000ff */
[----:B------:R-:W-:Y:S02]  /*88220*/  ISETP.LT.AND P4, PT, R15, R23, !P5 ;  /* 0x000000170f00720c */ /* 0x000fe40006f81270 */
[----:B------:R-:W-:Y:S01]  /*88230*/  PRMT R52, R52, 0x7773, RZ ;  /* 0x0000777334347816 */ /* 0x000fe200000000ff */
[----:B------:R-:W1:Y:S01]  /*88240*/  LDC R23, c[0x0][0x228] ;  /* 0x00008a00ff177b82 */ /* 0x000e620000000800 */
[----:B------:R0:W-:Y:S01]  /*88250*/  @P6 STG.E.U8 desc[UR60][R28.64], R0 ;  /* 0x000000001c006986 */ /* 0x0001e2000c10113c */
[----:B--2---:R-:W-:-:S03]  /*88260*/  ISETP.LT.AND P6, PT, R16, R19, !P5 ;  /* 0x000000131000720c */ /* 0x004fc60006fc1270 */
[----:B------:R2:W-:Y:S01]  /*88270*/  @P3 STG.E.U8 desc[UR60][R250.64], R52 ;  /* 0x00000034fa003986 */ /* 0x0005e2000c10113c */
[----:B------:R-:W-:Y:S02]  /*88280*/  ISETP.LT.AND P3, PT, R17, R12, !P5 ;  /* 0x0000000c1100720c */ /* 0x000fe40006f61270 */
[----:B------:R-:W1:Y:S01]  /*88290*/  LDC R22, c[0x0][0x228] ;  /* 0x00008a00ff167b82 */ /* 0x000e620000000800 */
[----:B0-----:R-:W4:Y:S01]  /*882a0*/  LDL.LU.64 R28, [R1+0xb68] ;  /* 0x000b6800011c7983 */ /* 0x001f220000300a00 */
[----:B------:R-:W-:Y:S01]  /*882b0*/  ISETP.LT.AND P5, PT, R14, R13, !P5 ;  /* 0x0000000d0e00720c */ /* 0x000fe20006fa1270 */
[----:B------:R-:W-:-:S05]  /*882c0*/  VIADD R0, R10, 0x3a ;  /* 0x0000003a0a007836 */ /* 0x000fca0000000000 */
[----:B------:R-:W0:Y:S01]  /*882d0*/  LDC.64 R12, c[0x0][0x228] ;  /* 0x00008a00ff0c7b82 */ /* 0x000e220000000a00 */
[----:B------:R-:W4:Y:S04]  /*882e0*/  LDL.LU.64 R26, [R1+0xb60] ;  /* 0x000b6000011a7983 */ /* 0x000f280000300a00 */
[----:B--2---:R-:W2:Y:S03]  /*882f0*/  LDL.LU.64 R250, [R1+0xb58] ;  /* 0x000b580001fa7983 */ /* 0x004ea60000300a00 */
[----:B------:R-:W0:Y:S01]  /*88300*/  LDC R19, c[0x0][0x228] ;  /* 0x00008a00ff137b82 */ /* 0x000e220000000800 */
[C---:B---3--:R-:W-:Y:S02]  /*88310*/  PRMT R5, R56.reuse, 0x7770, RZ ;  /* 0x0000777038057816 */ /* 0x048fe400000000ff */
[----:B------:R-:W-:-:S03]  /*88320*/  PRMT R3, R56, 0x7771, RZ ;  /* 0x0000777138037816 */ /* 0x000fc600000000ff */
[----:B----4-:R3:W-:Y:S01]  /*88330*/  @P4 STG.E.U8 desc[UR60][R246.64], R5 ;  /* 0x00000005f6004986 */ /* 0x0107e2000c10113c */
[----:B-1----:R-:W-:Y:S02]  /*88340*/  ISETP.GE.AND P4, PT, R0, R9, PT ;  /* 0x000000090000720c */ /* 0x002fe40003f86270 */
[----:B------:R-:W-:Y:S01]  /*88350*/  PRMT R0, R56, 0x7772, RZ ;  /* 0x0000777238007816 */ /* 0x000fe200000000ff */
[----:B------:R-:W-:Y:S01]  /*88360*/  @P6 STG.E.U8 desc[UR60][R30.64], R3 ;  /* 0x000000031e006986 */ /* 0x000fe2000c10113c */
[----:B------:R-:W1:Y:S03]  /*88370*/  LDC R9, c[0x0][0x228] ;  /* 0x00008a00ff097b82 */ /* 0x000e660000000800 */
[----:B---3--:R-:W3:Y:S04]  /*88380*/  LDL.LU.64 R246, [R1+0xb40] ;  /* 0x000b400001f67983 */ /* 0x008ee80000300a00 */
[----:B------:R4:W-:Y:S04]  /*88390*/  @P5 STG.E.U8 desc[UR60][R244.64], R0 ;  /* 0x00000000f4005986 */ /* 0x0009e8000c10113c */
[----:B----4-:R-:W4:Y:S01]  /*883a0*/  LDL.LU.64 R244, [R1+0xb38] ;  /* 0x000b380001f47983 */ /* 0x010f220000300a00 */
[----:B------:R-:W-:-:S02]  /*883b0*/  ISETP.LT.AND P6, PT, R15, R11, !P4 ;  /* 0x0000000b0f00720c */ /* 0x000fc400067c1270 */
[----:B------:R-:W-:Y:S01]  /*883c0*/  PRMT R56, R56, 0x7773, RZ ;  /* 0x0000777338387816 */ /* 0x000fe200000000ff */
[----:B------:R-:W-:Y:S01]  /*883d0*/  VIADD R0, R10, 0x3b ;  /* 0x0000003b0a007836 */ /* 0x000fe20000000000 */
[----:B------:R-:W-:Y:S01]  /*883e0*/  ISETP.LT.AND P5, PT, R16, R23, !P4 ;  /* 0x000000171000720c */ /* 0x000fe200067a1270 */
[----:B------:R-:W4:Y:S02]  /*883f0*/  LDC R11, c[0x0][0x228] ;  /* 0x00008a00ff0b7b82 */ /* 0x000f240000000800 */
[----:B------:R2:W-:Y:S01]  /*88400*/  @P3 STG.E.U8 desc[UR60][R248.64], R56 ;  /* 0x00000038f8003986 */ /* 0x0005e2000c10113c */
[----:B------:R-:W-:Y:S02]  /*88410*/  ISETP.LT.AND P3, PT, R17, R6, !P4 ;  /* 0x000000061100720c */ /* 0x000fe40006761270 */
[----:B------:R-:W-:Y:S02]  /*88420*/  ISETP.LT.AND P4, PT, R14, R7, !P4 ;  /* 0x000000070e00720c */ /* 0x000fe40006781270 */
[C---:B------:R-:W-:Y:S01]  /*88430*/  PRMT R5, R53.reuse, 0x7770, RZ ;  /* 0x0000777035057816 */ /* 0x040fe200000000ff */
[----:B------:R-:W4:Y:S01]  /*88440*/  LDC.64 R6, c[0x0][0x228] ;  /* 0x00008a00ff067b82 */ /* 0x000f220000000a00 */
[----:B------:R-:W-:-:S03]  /*88450*/  PRMT R3, R53, 0x7771, RZ ;  /* 0x0000777135037816 */ /* 0x000fc600000000ff */
[----:B------:R-:W-:Y:S01]  /*88460*/  @P6 STG.E.U8 desc[UR60][R28.64], R5 ;  /* 0x000000051c006986 */ /* 0x000fe2000c10113c */
[----:B0-----:R-:W-:Y:S02]  /*88470*/  ISETP.GE.AND P6, PT, R0, R13, PT ;  /* 0x0000000d0000720c */ /* 0x001fe40003fc6270 */
[----:B------:R-:W-:Y:S01]  /*88480*/  PRMT R0, R53, 0x7772, RZ ;  /* 0x0000777235007816 */ /* 0x000fe200000000ff */
[----:B------:R0:W-:Y:S01]  /*88490*/  @P5 STG.E.U8 desc[UR60][R26.64], R3 ;  /* 0x000000031a005986 */ /* 0x0001e2000c10113c */
[----:B------:R-:W-:Y:S01]  /*884a0*/  ISETP.LT.AND P5, PT, R15, R19, !P6 ;  /* 0x000000130f00720c */ /* 0x000fe200077a1270 */
[----:B------:R-:W4:Y:S01]  /*884b0*/  LDC R23, c[0x0][0x228] ;  /* 0x00008a00ff177b82 */ /* 0x000f220000000800 */
[----:B------:R-:W-:Y:S01]  /*884c0*/  PRMT R53, R53, 0x7773, RZ ;  /* 0x0000777335357816 */ /* 0x000fe200000000ff */
[----:B--2---:R2:W-:Y:S01]  /*884d0*/  @P4 STG.E.U8 desc[UR60][R250.64], R0 ;  /* 0x00000000fa004986 */ /* 0x0045e2000c10113c */
[----:B------:R-:W-:-:S03]  /*884e0*/  ISETP.LT.AND P4, PT, R16, R22, !P6 ;  /* 0x000000161000720c */ /* 0x000fc60007781270 */
[----:B------:R-:W4:Y:S02]  /*884f0*/  LDL.LU.64 R248, [R1+0xb28] ;  /* 0x000b280001f87983 */ /* 0x000f240000300a00 */
[----:B------:R-:W4:Y:S01]  /*88500*/  LDC R19, c[0x0][0x228] ;  /* 0x00008a00ff137b82 */ /* 0x000f220000000800 */
[----:B0-----:R-:W-:Y:S01]  /*88510*/  PRMT R3, R57, 0x7771, RZ ;  /* 0x0000777139037816 */ /* 0x001fe200000000ff */
[----:B------:R-:W4:Y:S04]  /*88520*/  LDL.LU.64 R28, [R1+0xb18] ;  /* 0x000b1800011c7983 */ /* 0x000f280000300a00 */
[----:B--2---:R-:W2:Y:S01]  /*88530*/  LDL.LU.64 R250, [R1+0xb10] ;  /* 0x000b100001fa7983 */ /* 0x004ea20000300a00 */
[----:B------:R-:W-:Y:S01]  /*88540*/  VIADD R0, R10, 0x3c ;  /* 0x0000003c0a007836 */ /* 0x000fe20000000000 */
[----:B------:R-:W0:Y:S08]  /*88550*/  LDC R13, c[0x0][0x228] ;  /* 0x00008a00ff0d7b82 */ /* 0x000e300000000800 */
[----:B------:R-:W0:Y:S01]  /*88560*/  LDC R22, c[0x0][0x228] ;  /* 0x00008a00ff167b82 */ /* 0x000e220000000800 */
[----:B---3--:R3:W-:Y:S01]  /*88570*/  @P3 STG.E.U8 desc[UR60][R246.64], R53 ;  /* 0x00000035f6003986 */ /* 0x0087e2000c10113c */
[----:B------:R-:W-:-:S02]  /*88580*/  ISETP.LT.AND P3, PT, R17, R4, !P6 ;  /* 0x000000041100720c */ /* 0x000fc40007761270 */
[----:B-1----:R-:W-:-:S04]  /*88590*/  ISETP.LT.AND P6, PT, R14, R9, !P6 ;  /* 0x000000090e00720c */ /* 0x002fc800077c1270 */
[----:B------:R-:W1:Y:S01]  /*885a0*/  LDC.64 R4, c[0x0][0x228] ;  /* 0x00008a00ff047b82 */ /* 0x000e620000000a00 */
[----:B------:R-:W-:Y:S01]  /*885b0*/  PRMT R9, R57, 0x7770, RZ ;  /* 0x0000777039097816 */ /* 0x000fe200000000ff */
[----:B---3--:R-:W3:Y:S04]  /*885c0*/  LDL.LU.64 R246, [R1+0xb00] ;  /* 0x000b000001f67983 */ /* 0x008ee80000300a00 */
[----:B----4-:R-:W-:Y:S04]  /*885d0*/  @P5 STG.E.U8 desc[UR60][R244.64], R9 ;  /* 0x00000009f4005986 */ /* 0x010fe8000c10113c */
[----:B------:R4:W-:Y:S04]  /*885e0*/  @P4 STG.E.U8 desc[UR60][R54.64], R3 ;  /* 0x0000000336004986 */ /* 0x0009e8000c10113c */
[----:B----4-:R-:W4:Y:S01]  /*885f0*/  LDL.LU.64 R54, [R1+0x3030] ;  /* 0x0030300001367983 */ /* 0x010f220000300a00 */
[----:B------:R-:W-:-:S02]  /*88600*/  ISETP.GE.AND P5, PT, R0, R7, PT ;  /* 0x000000070000720c */ /* 0x000fc40003fa6270 */
[----:B------:R-:W-:Y:S01]  /*88610*/  PRMT R0, R57, 0x7772, RZ ;  /* 0x0000777239007816 */ /* 0x000fe200000000ff */
[----:B------:R-:W3:Y:S01]  /*88620*/  LDL.LU.64 R244, [R1+0xaf0] ;  /* 0x000af00001f47983 */ /* 0x000ee20000300a00 */
[----:B------:R-:W-:Y:S02]  /*88630*/  ISETP.LT.AND P4, PT, R15, R11, !P5 ;  /* 0x0000000b0f00720c */ /* 0x000fe40006f81270 */
[----:B------:R-:W-:Y:S01]  /*88640*/  PRMT R57, R57, 0x7773, RZ ;  /* 0x0000777339397816 */ /* 0x000fe200000000ff */
[----:B------:R-:W3:Y:S01]  /*88650*/  LDC R11, c[0x0][0x228] ;  /* 0x00008a00ff0b7b82 */ /* 0x000ee20000000800 */
[----:B------:R0:W-:Y:S01]  /*88660*/  @P6 STG.E.U8 desc[UR60][R248.64], R0 ;  /* 0x00000000f8006986 */ /* 0x0001e2000c10113c */
[----:B------:R-:W-:-:S06]  /*88670*/  ISETP.LT.AND P6, PT, R16, R23, !P5 ;  /* 0x000000171000720c */ /* 0x000fcc0006fc1270 */
[----:B------:R-:W3:Y:S01]  /*88680*/  LDC R23, c[0x0][0x228] ;  /* 0x00008a00ff177b82 */ /* 0x000ee20000000800 */
[----:B------:R1:W-:Y:S04]  /*88690*/  @P3 STG.E.U8 desc[UR60][R28.64], R57 ;  /* 0x000000391c003986 */ /* 0x0003e8000c10113c */
[----:B0-----:R-:W3:Y:S04]  /*886a0*/  LDL.LU.64 R248, [R1+0xad0] ;  /* 0x000ad00001f87983 */ /* 0x001ee80000300a00 */
[----:B------:R-:W3:Y:S04]  /*886b0*/  LDL.LU.64 R26, [R1+0xae8] ;  /* 0x000ae800011a7983 */ /* 0x000ee80000300a00 */
[----:B-1----:R-:W3:Y:S01]  /*886c0*/  LDL.LU.64 R28, [R1+0xae0] ;  /* 0x000ae000011c7983 */ /* 0x002ee20000300a00 */
[----:B----4-:R-:W-:-:S02]  /*886d0*/  PRMT R9, R54, 0x7770, RZ ;  /* 0x0000777036097816 */ /* 0x010fc400000000ff */
[----:B------:R-:W-:-:S03]  /*886e0*/  PRMT R7, R54, 0x7771, RZ ;  /* 0x0000777136077816 */ /* 0x000fc600000000ff */
[----:B--2---:R0:W-:Y:S04]  /*886f0*/  @P4 STG.E.U8 desc[UR60][R250.64], R9 ;  /* 0x00000009fa004986 */ /* 0x0041e8000c10113c */
[----:B------:R1:W-:Y:S04]  /*88700*/  @P6 STG.E.U8 desc[UR60][R58.64], R7 ;  /* 0x000000073a006986 */ /* 0x0003e8000c10113c */
[----:B0-----:R-:W2:Y:S04]  /*88710*/  LDL.LU.64 R250, [R1+0xac8] ;  /* 0x000ac80001fa7983 */ /* 0x001ea80000300a00 */
[----:B-1----:R-:W4:Y:S01]  /*88720*/  LDL.LU.64 R58, [R1+0x3028] ;  /* 0x00302800013a7983 */ /* 0x002f220000300a00 */
[----:B------:R-:W-:Y:S01]  /*88730*/  VIADD R0, R10, 0x3d ;  /* 0x0000003d0a007836 */ /* 0x000fe20000000000 */
[----:B------:R-:W-:-:S02]  /*88740*/  ISETP.LT.AND P3, PT, R17, R2, !P5 ;  /* 0x000000021100720c */ /* 0x000fc40006f61270 */
[----:B------:R-:W-:Y:S01]  /*88750*/  ISETP.LT.AND P5, PT, R14, R19, !P5 ;  /* 0x000000130e00720c */ /* 0x000fe20006fa1270 */
[----:B------:R-:W2:Y:S01]  /*88760*/  LDL.LU.64 R30, [R1+0xac0] ;  /* 0x000ac000011e7983 */ /* 0x000ea20000300a00 */
[----:B------:R-:W-:Y:S01]  /*88770*/  ISETP.GE.AND P4, PT, R0, R5, PT ;  /* 0x000000050000720c */ /* 0x000fe20003f86270 */
[----:B------:R-:W0:Y:S03]  /*88780*/  LDC.64 R2, c[0x0][0x228] ;  /* 0x00008a00ff027b82 */ /* 0x000e260000000a00 */
[----:B------:R-:W-:Y:S02]  /*88790*/  ISETP.LT.AND P6, PT, R15, R13, !P4 ;  /* 0x0000000d0f00720c */ /* 0x000fe400067c1270 */
[C---:B------:R-:W-:Y:S02]  /*887a0*/  PRMT R0, R54.reuse, 0x7772, RZ ;  /* 0x0000777236007816 */ /* 0x040fe400000000ff */
[----:B------:R-:W-:Y:S01]  /*887b0*/  PRMT R54, R54, 0x7773, RZ ;  /* 0x0000777336367816 */ /* 0x000fe200000000ff */
[----:B------:R-:W1:Y:S02]  /*887c0*/  LDC R19, c[0x0][0x228] ;  /* 0x00008a00ff137b82 */ /* 0x000e640000000800 */
[----:B---3--:R3:W-:Y:S01]  /*887d0*/  @P5 STG.E.U8 desc[UR60][R246.64], R0 ;  /* 0x00000000f6005986 */ /* 0x0087e2000c10113c */
[----:B------:R-:W-:-:S03]  /*887e0*/  ISETP.LT.AND P5, PT, R16, R22, !P4 ;  /* 0x000000161000720c */ /* 0x000fc600067a1270 */
[----:B------:R-:W-:Y:S02]  /*887f0*/  @P3 STG.E.U8 desc[UR60][R244.64], R54 ;  /* 0x00000036f4003986 */ /* 0x000fe4000c10113c */
[----:B------:R-:W2:Y:S02]  /*88800*/  LDC R13, c[0x0][0x228] ;  /* 0x00008a00ff0d7b82 */ /* 0x000ea40000000800 */
[----:B---3--:R-:W3:Y:S01]  /*88810*/  LDL.LU.64 R246, [R1+0xab8] ;  /* 0x000ab80001f67983 */ /* 0x008ee20000300a00 */
[C---:B----4-:R-:W-:Y:S02]  /*88820*/  PRMT R5, R58.reuse, 0x7770, RZ ;  /* 0x000077703a057816 */ /* 0x050fe400000000ff */
[----:B------:R-:W-:Y:S01]  /*88830*/  PRMT R7, R58, 0x7771, RZ ;  /* 0x000077713a077816 */ /* 0x000fe200000000ff */
[----:B------:R-:W-:Y:S02]  /*88840*/  VIADD R0, R10, 0x3e ;  /* 0x0000003e0a007836 */ /* 0x000fe40000000000 */
[----:B------:R-:W4:Y:S01]  /*88850*/  LDC R22, c[0x0][0x228] ;  /* 0x00008a00ff167b82 */ /* 0x000f220000000800 */
[----:B------:R0:W-:Y:S04]  /*88860*/  @P6 STG.E.U8 desc[UR60][R248.64], R5 ;  /* 0x00000005f8006986 */ /* 0x0001e8000c10113c */
[----:B0-----:R-:W4:Y:S04]  /*88870*/  LDL.LU.64 R248, [R1+0xab0] ;  /* 0x000ab00001f87983 */ /* 0x001f280000300a00 */
[----:B------:R-:W4:Y:S04]  /*88880*/  LDL.LU.64 R244, [R1+0xa98] ;  /* 0x000a980001f47983 */ /* 0x000f280000300a00 */
[----:B------:R0:W-:Y:S04]  /*88890*/  @P5 STG.E.U8 desc[UR60][R26.64], R7 ;  /* 0x000000071a005986 */ /* 0x0001e8000c10113c */
[----:B0-----:R-:W4:Y:S01]  /*888a0*/  LDL.LU.64 R26, [R1+0xa90] ;  /* 0x000a9000011a7983 */ /* 0x001f220000300a00 */
[----:B------:R-:W-:-:S02]  /*888b0*/  ISETP.LT.AND P3, PT, R17, R8, !P4 ;  /* 0x000000081100720c */ /* 0x000fc40006761270 */
[----:B------:R-:W-:Y:S01]  /*888c0*/  ISETP.LT.AND P4, PT, R14, R11, !P4 ;  /* 0x0000000b0e00720c */ /* 0x000fe20006781270 */
[----:B------:R-:W0:Y:S01]  /*888d0*/  LDC.64 R8, c[0x0][0x228] ;  /* 0x00008a00ff087b82 */ /* 0x000e220000000a00 */
[----:B------:R-:W-:Y:S02]  /*888e0*/  ISETP.GE.AND P6, PT, R0, R3, PT ;  /* 0x000000030000720c */ /* 0x000fe40003fc6270 */
[----:B------:R-:W-:-:S05]  /*888f0*/  PRMT R0, R58, 0x7772, RZ ;  /* 0x000077723a007816 */ /* 0x000fca00000000ff */
[----:B------:R-:W3:Y:S01]  /*88900*/  LDC R11, c[0x0][0x228] ;  /* 0x00008a00ff0b7b82 */ /* 0x000ee20000000800 */
[----:B------:R-:W-:Y:S02]  /*88910*/  PRMT R58, R58, 0x7773, RZ ;  /* 0x000077733a3a7816 */ /* 0x000fe400000000ff */
[----:B-1----:R-:W-:Y:S01]  /*88920*/  ISETP.LT.AND P5, PT, R15, R19, !P6 ;  /* 0x000000130f00720c */ /* 0x002fe200077a1270 */
[----:B------:R1:W-:Y:S01]  /*88930*/  @P4 STG.E.U8 desc[UR60][R28.64], R0 ;  /* 0x000000001c004986 */ /* 0x0003e2000c10113c */
[----:B------:R-:W-:-:S03]  /*88940*/  ISETP.LT.AND P4, PT, R16, R23, !P6 ;  /* 0x000000171000720c */ /* 0x000fc60007781270 */
[----:B--2---:R2:W-:Y:S01]  /*88950*/  @P3 STG.E.U8 desc[UR60][R250.64], R58 ;  /* 0x0000003afa003986 */ /* 0x0045e2000c10113c */
[----:B------:R-:W-:Y:S01]  /*88960*/  ISETP.LT.AND P3, PT, R14, R13, !P6 ;  /* 0x0000000d0e00720c */ /* 0x000fe20007761270 */
[----:B------:R-:W4:Y:S01]  /*88970*/  LDC R19, c[0x0][0x228] ;  /* 0x00008a00ff137b82 */ /* 0x000f220000000800 */
[C---:B------:R-:W-:Y:S02]  /*88980*/  PRMT R7, R55.reuse, 0x7770, RZ ;  /* 0x0000777037077816 */ /* 0x040fe400000000ff */
[C---:B------:R-:W-:Y:S01]  /*88990*/  PRMT R5, R55.reuse, 0x7771, RZ ;  /* 0x0000777137057816 */ /* 0x040fe200000000ff */
[----:B-1----:R-:W-:Y:S01]  /*889a0*/  VIADD R0, R10, 0x3f ;  /* 0x0000003f0a007836 */ /* 0x002fe20000000000 */
[----:B------:R-:W-:Y:S01]  /*889b0*/  PRMT R3, R55, 0x7772, RZ ;  /* 0x0000777237037816 */ /* 0x000fe200000000ff */
[----:B------:R-:W-:Y:S02]  /*889c0*/  @P5 STG.E.U8 desc[UR60][R30.64], R7 ;  /* 0x000000071e005986 */ /* 0x000fe4000c10113c */
[----:B------:R-:W1:Y:S01]  /*889d0*/  LDC R23, c[0x0][0x228] ;  /* 0x00008a00ff177b82 */ /* 0x000e620000000800 */
[----:B0-----:R-:W-:Y:S01]  /*889e0*/  ISETP.GE.AND P5, PT, R0, R9, PT ;  /* 0x000000090000720c */ /* 0x001fe20003fa6270 */
[----:B---3--:R0:W-:Y:S01]  /*889f0*/  @P4 STG.E.U8 desc[UR60][R246.64], R5 ;  /* 0x00000005f6004986 */ /* 0x0081e2000c10113c */
[----:B------:R-:W-:-:S02]  /*88a00*/  ISETP.LT.AND P6, PT, R17, R12, !P6 ;  /* 0x0000000c1100720c */ /* 0x000fc400077c1270 */
[----:B------:R-:W-:Y:S01]  /*88a10*/  ISETP.LT.AND P4, PT, R15, R11, !P5 ;  /* 0x0000000b0f00720c */ /* 0x000fe20006f81270 */
[----:B------:R-:W3:Y:S01]  /*88a20*/  LDL.LU.64 R28, [R1+0xa80] ;  /* 0x000a8000011c7983 */ /* 0x000ee20000300a00 */
[----:B------:R-:W-:Y:S01]  /*88a30*/  PRMT R55, R55, 0x7773, RZ ;  /* 0x0000777337377816 */ /* 0x000fe200000000ff */
[----:B------:R-:W1:Y:S01]  /*88a40*/  LDC.64 R12, c[0x0][0x228] ;  /* 0x00008a00ff0c7b82 */ /* 0x000e620000000a00 */
[C---:B------:R-:W-:Y:S01]  /*88a50*/  PRMT R9, R59.reuse, 0x7770, RZ ;  /* 0x000077703b097816 */ /* 0x040fe200000000ff */
[----:B--2---:R-:W2:Y:S01]  /*88a60*/  LDL.LU.64 R250, [R1+0xa78] ;  /* 0x000a780001fa7983 */ /* 0x004ea20000300a00 */
[----:B0-----:R-:W-:Y:S01]  /*88a70*/  PRMT R5, R59, 0x7771, RZ ;  /* 0x000077713b057816 */ /* 0x001fe200000000ff */
[----:B------:R-:W-:-:S04]  /*88a80*/  VIADD R0, R10, 0x40 ;  /* 0x000000400a007836 */ /* 0x000fc80000000000 */
[----:B------:R-:W0:Y:S01]  /*88a90*/  LDC R11, c[0x0][0x228] ;  /* 0x00008a00ff0b7b82 */ /* 0x000e220000000800 */
[----:B----4-:R4:W-:Y:S01]  /*88aa0*/  @P3 STG.E.U8 desc[UR60][R248.64], R3 ;  /* 0x00000003f8003986 */ /* 0x0109e2000c10113c */
[----:B------:R-:W-:-:S06]  /*88ab0*/  ISETP.LT.AND P3, PT, R16, R22, !P5 ;  /* 0x000000161000720c */ /* 0x000fcc0006f61270 */
[----:B------:R-:W0:Y:S01]  /*88ac0*/  LDC R22, c[0x0][0x228] ;  /* 0x00008a00ff167b82 */ /* 0x000e220000000800 */
[----:B------:R1:W-:Y:S04]  /*88ad0*/  @P6 STG.E.U8 desc[UR60][R244.64], R55 ;  /* 0x00000037f4006986 */ /* 0x0003e8000c10113c */
[----:B----4-:R-:W4:Y:S04]  /*88ae0*/  LDL.LU.64 R248, [R1+0xa70] ;  /* 0x000a700001f87983 */ /* 0x010f280000300a00 */
[----:B------:R-:W4:Y:S04]  /*88af0*/  LDL.LU.64 R246, [R1+0xa60] ;  /* 0x000a600001f67983 */ /* 0x000f280000300a00 */
[----:B------:R-:W-:Y:S04]  /*88b00*/  @P4 STG.E.U8 desc[UR60][R26.64], R9 ;  /* 0x000000091a004986 */ /* 0x000fe8000c10113c */
[----:B-1----:R-:W4:Y:S04]  /*88b10*/  LDL.LU.64 R244, [R1+0xa50] ;  /* 0x000a500001f47983 */ /* 0x002f280000300a00 */
[----:B------:R1:W-:Y:S04]  /*88b20*/  @P3 STG.E.U8 desc[UR60][R60.64], R5 ;  /* 0x000000053c003986 */ /* 0x0003e8000c10113c */
[----:B-1----:R-:W4:Y:S01]  /*88b30*/  LDL.LU.64 R60, [R1+0x3020] ;  /* 0x00302000013c7983 */ /* 0x002f220000300a00 */
[----:B------:R-:W-:-:S02]  /*88b40*/  ISETP.LT.AND P6, PT, R17, R6, !P5 ;  /* 0x000000061100720c */ /* 0x000fc40006fc1270 */
[----:B------:R-:W-:Y:S01]  /*88b50*/  ISETP.LT.AND P5, PT, R14, R19, !P5 ;  /* 0x000000130e00720c */ /* 0x000fe20006fa1270 */
[----:B------:R-:W1:Y:S01]  /*88b60*/  LDC.64 R6, c[0x0][0x228] ;  /* 0x00008a00ff067b82 */ /* 0x000e620000000a00 */
[----:B------:R-:W-:Y:S02]  /*88b70*/  PRMT R3, R59, 0x7772, RZ ;  /* 0x000077723b037816 */ /* 0x000fe400000000ff */
[----:B------:R-:W-:-:S04]  /*88b80*/  ISETP.GE.AND P4, PT, R0, R13, PT ;  /* 0x0000000d0000720c */ /* 0x000fc80003f86270 */
[----:B------:R-:W-:Y:S01]  /*88b90*/  ISETP.LT.AND P3, PT, R15, R24, !P4 ;  /* 0x000000180f00720c */ /* 0x000fe20006761270 */
[----:B------:R-:W1:Y:S04]  /*88ba0*/  LDC R19, c[0x0][0x228] ;  /* 0x00008a00ff137b82 */ /* 0x000e680000000800 */
[----:B---3--:R3:W-:Y:S01]  /*88bb0*/  @P5 STG.E.U8 desc[UR60][R28.64], R3 ;  /* 0x000000031c005986 */ /* 0x0087e2000c10113c */
[----:B------:R-:W-:-:S03]  /*88bc0*/  ISETP.LT.AND P5, PT, R16, R23, !P4 ;  /* 0x000000171000720c */ /* 0x000fc600067a1270 */
[----:B------:R-:W1:Y:S01]  /*88bd0*/  LDC R13, c[0x0][0x228] ;  /* 0x00008a00ff0d7b82 */ /* 0x000e620000000800 */
[----:B------:R-:W-:-:S05]  /*88be0*/  PRMT R59, R59, 0x7773, RZ ;  /* 0x000077733b3b7816 */ /* 0x000fca00000000ff */
[----:B--2---:R2:W-:Y:S01]  /*88bf0*/  @P6 STG.E.U8 desc[UR60][R250.64], R59 ;  /* 0x0000003bfa006986 */ /* 0x0045e2000c10113c */
[----:B----4-:R-:W-:-:S03]  /*88c00*/  PRMT R9, R60, 0x7770, RZ ;  /* 0x000077703c097816 */ /* 0x010fc600000000ff */
[----:B---3--:R-:W3:Y:S01]  /*88c10*/  LDL.LU.64 R28, [R1+0xa48] ;  /* 0x000a4800011c7983 */ /* 0x008ee20000300a00 */
[----:B------:R-:W-:Y:S01]  /*88c20*/  PRMT R3, R60, 0x7771, RZ ;  /* 0x000077713c037816 */ /* 0x000fe200000000ff */
[----:B------:R-:W-:Y:S01]  /*88c30*/  VIADD R0, R10, 0x41 ;  /* 0x000000410a007836 */ /* 0x000fe20000000000 */
[----:B------:R-:W4:Y:S01]  /*88c40*/  LDC R23, c[0x0][0x228] ;  /* 0x00008a00ff177b82 */ /* 0x000f220000000800 */
[----:B------:R-:W4:Y:S04]  /*88c50*/  LDL.LU.64 R30, [R1+0xa40] ;  /* 0x000a4000011e7983 */ /* 0x000f280000300a00 */
[----:B------:R-:W-:Y:S03]  /*88c60*/  @P3 STG.E.U8 desc[UR60][R248.64], R9 ;  /* 0x00000009f8003986 */ /* 0x000fe6000c10113c */
[----:B------:R-:W4:Y:S01]  /*88c70*/  LDC R24, c[0x0][0x228] ;  /* 0x00008a00ff187b82 */ /* 0x000f220000000800 */
[----:B--2---:R-:W2:Y:S04]  /*88c80*/  LDL.LU.64 R250, [R1+0xa38] ;  /* 0x000a380001fa7983 */ /* 0x004ea80000300a00 */
[----:B------:R0:W-:Y:S04]  /*88c90*/  @P5 STG.E.U8 desc[UR60][R64.64], R3 ;  /* 0x0000000340005986 */ /* 0x0001e8000c10113c */
[----:B0-----:R-:W3:Y:S01]  /*88ca0*/  LDL.LU.64 R64, [R1+0x3018] ;  /* 0x0030180001407983 */ /* 0x001ee20000300a00 */
[----:B------:R-:W-:-:S02]  /*88cb0*/  ISETP.LT.AND P6, PT, R17, R4, !P4 ;  /* 0x000000041100720c */ /* 0x000fc400067c1270 */
[----:B------:R-:W-:Y:S01]  /*88cc0*/  ISETP.LT.AND P4, PT, R14, R11, !P4 ;  /* 0x0000000b0e00720c */ /* 0x000fe20006781270 */
[----:B------:R-:W0:Y:S01]  /*88cd0*/  LDC.64 R4, c[0x0][0x228] ;  /* 0x00008a00ff047b82 */ /* 0x000e220000000a00 */
[----:B------:R-:W2:Y:S01]  /*88ce0*/  LDL.LU.64 R248, [R1+0xa28] ;  /* 0x000a280001f87983 */ /* 0x000ea20000300a00 */
[----:B-1----:R-:W-:Y:S02]  /*88cf0*/  ISETP.GE.AND P3, PT, R0, R7, PT ;  /* 0x000000070000720c */ /* 0x002fe40003f66270 */
[C---:B------:R-:W-:Y:S02]  /*88d00*/  PRMT R0, R60.reuse, 0x7772, RZ ;  /* 0x000077723c007816 */ /* 0x040fe400000000ff */
[----:B------:R-:W-:Y:S02]  /*88d10*/  ISETP.LT.AND P5, PT, R15, R22, !P3 ;  /* 0x000000160f00720c */ /* 0x000fe40005fa1270 */
[----:B------:R-:W-:Y:S01]  /*88d20*/  PRMT R60, R60, 0x7773, RZ ;  /* 0x000077733c3c7816 */ /* 0x000fe200000000ff */
[----:B------:R-:W1:Y:S03]  /*88d30*/  LDC R11, c[0x0][0x228] ;  /* 0x00008a00ff0b7b82 */ /* 0x000e660000000800 */
[----:B------:R0:W-:Y:S01]  /*88d40*/  @P4 STG.E.U8 desc[UR60][R246.64], R0 ;  /* 0x00000000f6004986 */ /* 0x0001e2000c10113c */
[----:B------:R-:W-:-:S03]  /*88d50*/  ISETP.LT.AND P4, PT, R16, R19, !P3 ;  /* 0x000000131000720c */ /* 0x000fc60005f81270 */
[----:B------:R0:W-:Y:S01]  /*88d60*/  @P6 STG.E.U8 desc[UR60][R244.64], R60 ;  /* 0x0000003cf4006986 */ /* 0x0001e2000c10113c */
[----:B------:R-:W-:Y:S01]  /*88d70*/  ISETP.LT.AND P6, PT, R17, R2, !P3 ;  /* 0x000000021100720c */ /* 0x000fe20005fc1270 */
[----:B------:R-:W1:Y:S02]  /*88d80*/  LDC R22, c[0x0][0x228] ;  /* 0x00008a00ff167b82 */ /* 0x000e640000000800 */
[----:B0-----:R-:W2:Y:S01]  /*88d90*/  LDL.LU.64 R246, [R1+0xa20] ;  /* 0x000a200001f67983 */ /* 0x001ea20000300a00 */
[----:B------:R-:W-:Y:S01]  /*88da0*/  ISETP.LT.AND P3, PT, R14, R13, !P3 ;  /* 0x0000000d0e00720c */ /* 0x000fe20005f61270 */
[----:B------:R-:W-:-:S04]  /*88db0*/  VIADD R0, R10, 0x42 ;  /* 0x000000420a007836 */ /* 0x000fc80000000000 */
[----:B------:R-:W0:Y:S01]  /*88dc0*/  LDC R19, c[0x0][0x228] ;  /* 0x00008a00ff137b82 */ /* 0x000e220000000800 */
[----:B------:R-:W2:Y:S04]  /*88dd0*/  LDL.LU.64 R26, [R1+0xa18] ;  /* 0x000a1800011a7983 */ /* 0x000ea80000300a00 */
[----:B------:R-:W2:Y:S03]  /*88de0*/  LDL.LU.64 R244, [R1+0xa10] ;  /* 0x000a100001f47983 */ /* 0x000ea60000300a00 */
[----:B------:R-:W0:Y:S08]  /*88df0*/  LDC.64 R2, c[0x0][0x228] ;  /* 0x00008a00ff027b82 */ /* 0x000e300000000a00 */
[----:B------:R-:W0:Y:S01]  /*88e00*/  LDC R13, c[0x0][0x228] ;  /* 0x00008a00ff0d7b82 */ /* 0x000e220000000800 */
[----:B---3--:R-:W-:-:S02]  /*88e10*/  PRMT R9, R64, 0x7770, RZ ;  /* 0x0000777040097816 */ /* 0x008fc400000000ff */
[----:B------:R-:W-:-:S03]  /*88e20*/  PRMT R7, R64, 0x7771, RZ ;  /* 0x0000777140077816 */ /* 0x000fc600000000ff */
[----:B------:R3:W-:Y:S01]  /*88e30*/  @P5 STG.E.U8 desc[UR60][R28.64], R9 ;  /* 0x000000091c005986 */ /* 0x0007e2000c10113c */
[----:B------:R-:W-:Y:S02]  /*88e40*/  ISETP.GE.AND P5, PT, R0, R5, PT ;  /* 0x000000050000720c */ /* 0x000fe40003fa6270 */
[----:B------:R-:W-:Y:S01]  /*88e50*/  PRMT R0, R64, 0x7772, RZ ;  /* 0x0000777240007816 */ /* 0x000fe200000000ff */
[----:B----4-:R-:W-:Y:S04]  /*88e60*/  @P4 STG.E.U8 desc[UR60][R30.64], R7 ;  /* 0x000000071e004986 */ /* 0x010fe8000c10113c */
[----:B--2---:R2:W-:Y:S04]  /*88e70*/  @P3 STG.E.U8 desc[UR60][R250.64], R0 ;  /* 0x00000000fa003986 */ /* 0x0045e8000c10113c */
[----:B---3--:R-:W3:Y:S04]  /*88e80*/  LDL.LU.64 R28, [R1+0x9f0] ;  /* 0x0009f000011c7983 */ /* 0x008ee80000300a00 */
[----:B--2---:R-:W2:Y:S01]  /*88e90*/  LDL.LU.64 R250, [R1+0x9e8] ;  /* 0x0009e80001fa7983 */ /* 0x004ea20000300a00 */
[----:B-1----:R-:W-:-:S02]  /*88ea0*/  ISETP.LT.AND P4, PT, R15, R11, !P5 ;  /* 0x0000000b0f00720c */ /* 0x002fc40006f81270 */
[----:B------:R-:W-:Y:S01]  /*88eb0*/  PRMT R64, R64, 0x7773, RZ ;  /* 0x0000777340407816 */ /* 0x000fe200000000ff */
[----:B------:R-:W-:Y:S01]  /*88ec0*/  VIADD R0, R10, 0x43 ;  /* 0x000000430a007836 */ /* 0x000fe20000000000 */
[----:B------:R-:W-:Y:S01]  /*88ed0*/  ISETP.LT.AND P3, PT, R16, R22, !P5 ;  /* 0x000000161000720c */ /* 0x000fe20006f61270 */
[----:B------:R-:W1:Y:S02]  /*88ee0*/  LDC R11, c[0x0][0x228] ;  /* 0x00008a00ff0b7b82 */ /* 0x000e640000000800 */
[----:B------:R4:W-:Y:S01]  /*88ef0*/  @P6 STG.E.U8 desc[UR60][R248.64], R64 ;  /* 0x00000040f8006986 */ /* 0x0009e2000c10113c */
[----:B------:R-:W-:Y:S02]  /*88f00*/  ISETP.LT.AND P6, PT, R17, R8, !P5 ;  /* 0x000000081100720c */ /* 0x000fe40006fc1270 */
[----:B0-----:R-:W-:Y:S02]  /*88f10*/  ISETP.LT.AND P5, PT, R14, R19, !P5 ;  /* 0x000000130e00720c */ /* 0x001fe40006fa1270 */
[C---:B------:R-:W-:Y:S01]  /*88f20*/  PRMT R7, R61.reuse, 0x7770, RZ ;  /* 0x000077703d077816 */ /* 0x040fe200000000ff */
[----:B------:R-:W0:Y:S01]  /*88f30*/  LDC.64 R8, c[0x0][0x228] ;  /* 0x00008a00ff087b82 */ /* 0x000e220000000a00 */
[----:B------:R-:W-:-:S03]  /*88f40*/  PRMT R5, R61, 0x7771, RZ ;  /* 0x000077713d057816 */ /* 0x000fc600000000ff */
[----:B------:R-:W-:Y:S01]  /*88f50*/  @P4 STG.E.U8 desc[UR60][R246.64], R7 ;  /* 0x00000007f6004986 */ /* 0x000fe2000c10113c */
[----:B------:R-:W-:Y:S02]  /*88f60*/  ISETP.GE.AND P4, PT, R0, R3, PT ;  /* 0x000000030000720c */ /* 0x000fe40003f86270 */
[----:B------:R-:W-:Y:S01]  /*88f70*/  PRMT R0, R61, 0x7772, RZ ;  /* 0x000077723d007816 */ /* 0x000fe200000000ff */
[----:B------:R4:W-:Y:S01]  /*88f80*/  @P3 STG.E.U8 desc[UR60][R26.64], R5 ;  /* 0x000000051a003986 */ /* 0x0009e2000c10113c */
[----:B------:R-:W-:Y:S01]  /*88f90*/  ISETP.LT.AND P3, PT, R15, R13, !P4 ;  /* 0x0000000d0f00720c */ /* 0x000fe20006761270 */
[----:B------:R-:W0:Y:S02]  /*88fa0*/  LDC R19, c[0x0][0x228] ;  /* 0x00008a00ff137b82 */ /* 0x000e240000000800 */
[----:B------:R4:W-:Y:S01]  /*88fb0*/  @P5 STG.E.U8 desc[UR60][R244.64], R0 ;  /* 0x00000000f4005986 */ /* 0x0009e2000c10113c */
[----:B------:R-:W-:Y:S02]  /*88fc0*/  ISETP.LT.AND P5, PT, R16, R23, !P4 ;  /* 0x000000171000720c */ /* 0x000fe400067a1270 */
[----:B------:R-:W-:Y:S01]  /*88fd0*/  PRMT R61, R61, 0x7773, RZ ;  /* 0x000077733d3d7816 */ /* 0x000fe200000000ff */
[----:B----4-:R-:W4:Y:S01]  /*88fe0*/  LDL.LU.64 R248, [R1+0x9d8] ;  /* 0x0009d80001f87983 */ /* 0x010f220000300a00 */
[C---:B------:R-:W-:Y:S01]  /*88ff0*/  PRMT R3, R65.reuse, 0x7771, RZ ;  /* 0x0000777141037816 */ /* 0x040fe200000000ff */
[----:B------:R-:W4:Y:S01]  /*89000*/  LDC R22, c[0x0][0x228] ;  /* 0x00008a00ff167b82 */ /* 0x000f220000000800 */
[----:B------:R-:W-:Y:S01]  /*89010*/  PRMT R5, R65, 0x7770, RZ ;  /* 0x0000777041057816 */ /* 0x000fe200000000ff */
[----:B------:R-:W4:Y:S04]  /*89020*/  LDL.LU.64 R246, [R1+0x9d0] ;  /* 0x0009d00001f67983 */ /* 0x000f280000300a00 */
[----:B------:R-:W4:Y:S01]  /*89030*/  LDL.LU.64 R244, [R1+0x9c8] ;  /* 0x0009c80001f47983 */ /* 0x000f220000300a00 */
[----:B------:R-:W-:Y:S01]  /*89040*/  VIADD R0, R10, 0x44 ;  /* 0x000000440a007836 */ /* 0x000fe20000000000 */
        /* <DEDUP_REMOVED lines=8> */
[----:B-1----:R-:W-:Y:S01]  /*890d0*/  ISETP.LT.AND P4, PT, R14, R11, !P4 ;  /* 0x0000000b0e00720c */ /* 0x002fe20006781270 */
[----:B------:R-:W2:Y:S01]  /*890e0*/  LDL.LU.64 R250, [R1+0x9a8] ;  /* 0x0009a80001fa7983 */ /* 0x000ea20000300a00 */
[----:B0-----:R-:W-:Y:S01]  /*890f0*/  ISETP.GE.AND P3, PT, R0, R9, PT ;  /* 0x000000090000720c */ /* 0x001fe20003f66270 */
[----:B------:R-:W0:Y:S01]  /*89100*/  LDC.64 R12, c[0x0][0x228] ;  /* 0x00008a00ff0c7b82 */ /* 0x000e220000000a00 */
[----:B------:R-:W-:Y:S02]  /*89110*/  PRMT R0, R65, 0x7772, RZ ;  /* 0x0000777241007816 */ /* 0x000fe400000000ff */
[----:B------:R-:W-:Y:S02]  /*89120*/  ISETP.LT.AND P5, PT, R15, R19, !P3 ;  /* 0x000000130f00720c */ /* 0x000fe40005fa1270 */
[----:B------:R-:W-:-:S03]  /*89130*/  PRMT R65, R65, 0x7773, RZ ;  /* 0x0000777341417816 */ /* 0x000fc600000000ff */
[----:B------:R-:W1:Y:S02]  /*89140*/  LDC R11, c[0x0][0x228] ;  /* 0x00008a00ff0b7b82 */ /* 0x000e640000000800 */
[----:B----4-:R4:W-:Y:S01]  /*89150*/  @P4 STG.E.U8 desc[UR60][R248.64], R0 ;  /* 0x00000000f8004986 */ /* 0x0109e2000c10113c */
        /* <DEDUP_REMOVED lines=10> */
[----:B------:R-:W3:Y:S03]  /*89200*/  LDL.LU.64 R246, [R1+0x998] ;  /* 0x0009980001f67983 */ /* 0x000ee60000300a00 */
[----:B------:R-:W3:Y:S01]  /*89210*/  LDC R22, c[0x0][0x228] ;  /* 0x00008a00ff167b82 */ /* 0x000ee20000000800 */
[----:B------:R1:W-:Y:S04]  /*89220*/  @P4 STG.E.U8 desc[UR60][R66.64], R3 ;  /* 0x0000000342004986 */ /* 0x0003e8000c10113c */
[----:B0-----:R-:W3:Y:S04]  /*89230*/  LDL.LU.64 R244, [R1+0x980] ;  /* 0x0009800001f47983 */ /* 0x001ee80000300a00 */
[----:B-1----:R-:W4:Y:S01]  /*89240*/  LDL.LU.64 R66, [R1+0x3008] ;  /* 0x0030080001427983 */ /* 0x002f220000300a00 */
[----:B------:R-:W-:-:S02]  /*89250*/  ISETP.GE.AND P5, PT, R0, R13, PT ;  /* 0x0000000d0000720c */ /* 0x000fc40003fa6270 */
[----:B------:R-:W-:Y:S01]  /*89260*/  ISETP.LT.AND P6, PT, R17, R6, !P3 ;  /* 0x000000061100720c */ /* 0x000fe20005fc1270 */
[----:B------:R-:W3:Y:S01]  /*89270*/  LDL.LU.64 R30, [R1+0x978] ;  /* 0x00097800011e7983 */ /* 0x000ee20000300a00 */
[----:B------:R-:W-:Y:S01]  /*89280*/  ISETP.LT.AND P3, PT, R14, R7, !P3 ;  /* 0x000000070e00720c */ /* 0x000fe20005f61270 */
[----:B------:R-:W0:Y:S01]  /*89290*/  LDC R13, c[0x0][0x228] ;  /* 0x00008a00ff0d7b82 */ /* 0x000e220000000800 */
[----:B------:R-:W-:Y:S02]  /*892a0*/  ISETP.LT.AND P4, PT, R15, R11, !P5 ;  /* 0x0000000b0f00720c */ /* 0x000fe40006f81270 */
[C---:B------:R-:W-:Y:S02]  /*892b0*/  PRMT R0, R62.reuse, 0x7772, RZ ;  /* 0x000077723e007816 */ /* 0x040fe400000000ff */
[----:B------:R-:W-:-:S03]  /*892c0*/  PRMT R62, R62, 0x7773, RZ ;  /* 0x000077733e3e7816 */ /* 0x000fc600000000ff */
[----:B------:R-:W1:Y:S04]  /*892d0*/  LDC.64 R6, c[0x0][0x228] ;  /* 0x00008a00ff067b82 */ /* 0x000e680000000a00 */
[----:B--2---:R2:W-:Y:S01]  /*892e0*/  @P3 STG.E.U8 desc[UR60][R28.64], R0 ;  /* 0x000000001c003986 */ /* 0x0045e2000c10113c */
[----:B------:R-:W-:-:S03]  /*892f0*/  ISETP.LT.AND P3, PT, R16, R23, !P5 ;  /* 0x000000171000720c */ /* 0x000fc60006f61270 */
[----:B------:R-:W-:Y:S01]  /*89300*/  @P6 STG.E.U8 desc[UR60][R250.64], R62 ;  /* 0x0000003efa006986 */ /* 0x000fe2000c10113c */
[----:B------:R-:W-:Y:S01]  /*89310*/  ISETP.LT.AND P6, PT, R17, R4, !P5 ;  /* 0x000000041100720c */ /* 0x000fe20006fc1270 */
[----:B------:R-:W0:Y:S02]  /*89320*/  LDC R11, c[0x0][0x228] ;  /* 0x00008a00ff0b7b82 */ /* 0x000e240000000800 */
[----:B--2---:R-:W2:Y:S01]  /*89330*/  LDL.LU.64 R28, [R1+0x970] ;  /* 0x00097000011c7983 */ /* 0x004ea20000300a00 */
[----:B------:R-:W-:-:S05]  /*89340*/  ISETP.LT.AND P5, PT, R14, R9, !P5 ;  /* 0x000000090e00720c */ /* 0x000fca0006fa1270 */
[----:B------:R-:W0:Y:S01]  /*89350*/  LDC.64 R4, c[0x0][0x228] ;  /* 0x00008a00ff047b82 */ /* 0x000e220000000a00 */
[----:B----4-:R-:W-:Y:S01]  /*89360*/  PRMT R3, R66, 0x7770, RZ ;  /* 0x0000777042037816 */ /* 0x010fe200000000ff */
[----:B------:R-:W-:-:S06]  /*89370*/  VIADD R0, R10, 0x46 ;  /* 0x000000460a007836 */ /* 0x000fcc0000000000 */
[----:B------:R-:W4:Y:S01]  /*89380*/  LDC R23, c[0x0][0x228] ;  /* 0x00008a00ff177b82 */ /* 0x000f220000000800 */
[----:B------:R1:W-:Y:S01]  /*89390*/  @P4 STG.E.U8 desc[UR60][R248.64], R3 ;  /* 0x00000003f8004986 */ /* 0x0003e2000c10113c */
[----:B------:R-:W-:-:S03]  /*893a0*/  PRMT R9, R66, 0x7771, RZ ;  /* 0x0000777142097816 */ /* 0x000fc600000000ff */
[----:B-1----:R-:W4:Y:S04]  /*893b0*/  LDL.LU.64 R248, [R1+0x968] ;  /* 0x0009680001f87983 */ /* 0x002f280000300a00 */
[----:B------:R-:W4:Y:S04]  /*893c0*/  LDL.LU.64 R250, [R1+0x950] ;  /* 0x0009500001fa7983 */ /* 0x000f280000300a00 */
[----:B---3--:R1:W-:Y:S04]  /*893d0*/  @P3 STG.E.U8 desc[UR60][R26.64], R9 ;  /* 0x000000091a003986 */ /* 0x0083e8000c10113c */
[----:B-1----:R-:W3:Y:S01]  /*893e0*/  LDL.LU.64 R26, [R1+0x948] ;  /* 0x00094800011a7983 */ /* 0x002ee20000300a00 */
[----:B------:R-:W-:-:S02]  /*893f0*/  ISETP.GE.AND P4, PT, R0, R7, PT ;  /* 0x000000070000720c */ /* 0x000fc40003f86270 */
[C---:B------:R-:W-:Y:S02]  /*89400*/  PRMT R0, R66.reuse, 0x7772, RZ ;  /* 0x0000777242007816 */ /* 0x040fe400000000ff */
[----:B------:R-:W-:Y:S02]  /*89410*/  PRMT R66, R66, 0x7773, RZ ;  /* 0x0000777342427816 */ /* 0x000fe400000000ff */
[----:B------:R-:W-:Y:S01]  /*89420*/  ISETP.LT.AND P3, PT, R15, R19, !P4 ;  /* 0x000000130f00720c */ /* 0x000fe20006761270 */
[----:B------:R1:W-:Y:S01]  /*89430*/  @P5 STG.E.U8 desc[UR60][R246.64], R0 ;  /* 0x00000000f6005986 */ /* 0x0003e2000c10113c */
[----:B------:R-:W-:Y:S01]  /*89440*/  ISETP.LT.AND P5, PT, R16, R22, !P4 ;  /* 0x000000161000720c */ /* 0x000fe200067a1270 */
[----:B------:R-:W3:Y:S02]  /*89450*/  LDC R19, c[0x0][0x228] ;  /* 0x00008a00ff137b82 */ /* 0x000ee40000000800 */
[----:B------:R-:W-:Y:S01]  /*89460*/  @P6 STG.E.U8 desc[UR60][R244.64], R66 ;  /* 0x00000042f4006986 */ /* 0x000fe2000c10113c */
[----:B0-----:R-:W-:-:S02]  /*89470*/  ISETP.LT.AND P6, PT, R14, R11, !P4 ;  /* 0x0000000b0e00720c */ /* 0x001fc400067c1270 */
[C---:B------:R-:W-:Y:S02]  /*89480*/  PRMT R11, R63.reuse, 0x7770, RZ ;  /* 0x000077703f0b7816 */ /* 0x040fe400000000ff */
[C---:B------:R-:W-:Y:S01]  /*89490*/  PRMT R9, R63.reuse, 0x7771, RZ ;  /* 0x000077713f097816 */ /* 0x040fe200000000ff */
[----:B------:R-:W0:Y:S01]  /*894a0*/  LDC R22, c[0x0][0x228] ;  /* 0x00008a00ff167b82 */ /* 0x000e220000000800 */
[----:B-1----:R-:W-:Y:S01]  /*894b0*/  VIADD R0, R10, 0x47 ;  /* 0x000000470a007836 */ /* 0x002fe20000000000 */
[----:B------:R-:W-:Y:S01]  /*894c0*/  PRMT R7, R63, 0x7772, RZ ;  /* 0x000077723f077816 */ /* 0x000fe200000000ff */
[----:B------:R1:W-:Y:S03]  /*894d0*/  @P3 STG.E.U8 desc[UR60][R30.64], R11 ;  /* 0x0000000b1e003986 */ /* 0x0003e6000c10113c */
[----:B------:R-:W-:Y:S01]  /*894e0*/  ISETP.GE.AND P3, PT, R0, R5, PT ;  /* 0x000000050000720c */ /* 0x000fe20003f66270 */
[----:B--2---:R-:W-:Y:S01]  /*894f0*/  @P5 STG.E.U8 desc[UR60][R28.64], R9 ;  /* 0x000000091c005986 */ /* 0x004fe2000c10113c */
[----:B------:R-:W-:-:S02]  /*89500*/  ISETP.LT.AND P4, PT, R17, R2, !P4 ;  /* 0x000000021100720c */ /* 0x000fc40006781270 */
[----:B------:R-:W-:Y:S01]  /*89510*/  ISETP.LT.AND P5, PT, R15, R13, !P3 ;  /* 0x0000000d0f00720c */ /* 0x000fe20005fa1270 */
[----:B------:R-:W2:Y:S01]  /*89520*/  LDL.LU.64 R246, [R1+0x938] ;  /* 0x0009380001f67983 */ /* 0x000ea20000300a00 */
[----:B------:R-:W-:Y:S01]  /*89530*/  PRMT R63, R63, 0x7773, RZ ;  /* 0x000077733f3f7816 */ /* 0x000fe200000000ff */
[----:B------:R-:W0:Y:S01]  /*89540*/  LDC.64 R2, c[0x0][0x228] ;  /* 0x00008a00ff027b82 */ /* 0x000e220000000a00 */
[C---:B-1----:R-:W-:Y:S01]  /*89550*/  PRMT R11, R67.reuse, 0x7770, RZ ;  /* 0x00007770430b7816 */ /* 0x042fe200000000ff */
[----:B------:R-:W2:Y:S01]  /*89560*/  LDL.LU.64 R244, [R1+0x930] ;  /* 0x0009300001f47983 */ /* 0x000ea20000300a00 */
[----:B------:R-:W-:Y:S01]  /*89570*/  VIADD R0, R10, 0x48 ;  /* 0x000000480a007836 */ /* 0x000fe20000000000 */
[----:B------:R-:W-:-:S04]  /*89580*/  PRMT R5, R67, 0x7772, RZ ;  /* 0x0000777243057816 */ /* 0x000fc800000000ff */
[----:B------:R-:W1:Y:S01]  /*89590*/  LDC R13, c[0x0][0x228] ;  /* 0x00008a00ff0d7b82 */ /* 0x000e620000000800 */
[----:B----4-:R4:W-:Y:S01]  /*895a0*/  @P6 STG.E.U8 desc[UR60][R248.64], R7 ;  /* 0x00000007f8006986 */ /* 0x0109e2000c10113c */
[----:B------:R-:W-:-:S06]  /*895b0*/  ISETP.LT.AND P6, PT, R16, R24, !P3 ;  /* 0x000000181000720c */ /* 0x000fcc0005fc1270 */
[----:B------:R-:W1:Y:S01]  /*895c0*/  LDC R24, c[0x0][0x228] ;  /* 0x00008a00ff187b82 */ /* 0x000e620000000800 */
[----:B------:R0:W-:Y:S01]  /*895d0*/  @P4 STG.E.U8 desc[UR60][R250.64], R63 ;  /* 0x0000003ffa004986 */ /* 0x0001e2000c10113c */
[----:B----4-:R-:W-:-:S03]  /*895e0*/  PRMT R7, R67, 0x7771, RZ ;  /* 0x0000777143077816 */ /* 0x010fc600000000ff */
[----:B------:R-:W4:Y:S04]  /*895f0*/  LDL.LU.64 R248, [R1+0x928] ;  /* 0x0009280001f87983 */ /* 0x000f280000300a00 */
[----:B------:R-:W4:Y:S04]  /*89600*/  LDL.LU.64 R28, [R1+0x918] ;  /* 0x00091800011c7983 */ /* 0x000f280000300a00 */
[----:B---3--:R-:W-:Y:S04]  /*89610*/  @P5 STG.E.U8 desc[UR60][R26.64], R11 ;  /* 0x0000000b1a005986 */ /* 0x008fe8000c10113c */
[----:B0-----:R-:W3:Y:S04]  /*89620*/  LDL.LU.64 R250, [R1+0x908] ;  /* 0x0009080001fa7983 */ /* 0x001ee80000300a00 */
[----:B------:R0:W-:Y:S01]  /*89630*/  @P6 STG.E.U8 desc[UR60][R68.64], R7 ;  /* 0x0000000744006986 */ /* 0x0001e2000c10113c */
[----:B------:R-:W-:-:S02]  /*89640*/  ISETP.LT.AND P4, PT, R17, R8, !P3 ;  /* 0x000000081100720c */ /* 0x000fc40005f81270 */
[----:B------:R-:W-:Y:S01]  /*89650*/  PRMT R67, R67, 0x7773, RZ ;  /* 0x0000777343437816 */ /* 0x000fe200000000ff */
[----:B------:R-:W1:Y:S01]  /*89660*/  LDC.64 R8, c[0x0][0x228] ;  /* 0x00008a00ff087b82 */ /* 0x000e620000000a00 */
[----:B0-----:R-:W4:Y:S01]  /*89670*/  LDL.LU.64 R68, [R1+0x3000] ;  /* 0x0030000001447983 */ /* 0x001f220000300a00 */
[----:B------:R-:W-:-:S06]  /*89680*/  ISETP.LT.AND P3, PT, R14, R22, !P3 ;  /* 0x000000160e00720c */ /* 0x000fcc0005f61270 */
[----:B------:R-:W0:Y:S01]  /*89690*/  LDC R11, c[0x0][0x228] ;  /* 0x00008a00ff0b7b82 */ /* 0x000e220000000800 */
[----:B------:R-:W-:-:S04]  /*896a0*/  ISETP.GE.AND P5, PT, R0, R3, PT ;  /* 0x000000030000720c */ /* 0x000fc80003fa6270 */
[----:B------:R-:W-:-:S03]  /*896b0*/  ISETP.LT.AND P6, PT, R15, R23, !P5 ;  /* 0x000000170f00720c */ /* 0x000fc60006fc1270 */
[----:B------:R-:W0:Y:S01]  /*896c0*/  LDC R22, c[0x0][0x228] ;  /* 0x00008a00ff167b82 */ /* 0x000e220000000800 */
[----:B--2---:R2:W-:Y:S01]  /*896d0*/  @P3 STG.E.U8 desc[UR60][R246.64], R5 ;  /* 0x00000005f6003986 */ /* 0x0045e2000c10113c */
[----:B------:R-:W-:-:S03]  /*896e0*/  ISETP.LT.AND P3, PT, R16, R19, !P5 ;  /* 0x000000131000720c */ /* 0x000fc60006f61270 */
[----:B------:R1:W-:Y:S03]  /*896f0*/  @P4 STG.E.U8 desc[UR60][R244.64], R67 ;  /* 0x00000043f4004986 */ /* 0x0003e6000c10113c */
[----:B------:R-:W3:Y:S01]  /*89700*/  LDC R7, c[0x0][0x228] ;  /* 0x00008a00ff077b82 */ /* 0x000ee20000000800 */
[----:B--2---:R-:W2:Y:S01]  /*89710*/  LDL.LU.64 R246, [R1+0x900] ;  /* 0x0009000001f67983 */ /* 0x004ea20000300a00 */
[----:B------:R-:W-:-:S06]  /*89720*/  VIADD R0, R10, 0x49 ;  /* 0x000000490a007836 */ /* 0x000fcc0000000000 */
[----:B------:R-:W2:Y:S01]  /*89730*/  LDC R19, c[0x0][0x228] ;  /* 0x00008a00ff137b82 */ /* 0x000ea20000000800 */
[----:B------:R-:W2:Y:S04]  /*89740*/  LDL.LU.64 R30, [R1+0x8f8] ;  /* 0x0008f800011e7983 */ /* 0x000ea80000300a00 */
[----:B-1----:R-:W2:Y:S03]  /*89750*/  LDL.LU.64 R244, [R1+0x8f0] ;  /* 0x0008f00001f47983 */ /* 0x002ea60000300a00 */
[----:B------:R-:W1:Y:S01]  /*89760*/  LDC R23, c[0x0][0x228] ;  /* 0x00008a00ff177b82 */ /* 0x000e620000000800 */
[C---:B----4-:R-:W-:Y:S02]  /*89770*/  PRMT R5, R68.reuse, 0x7770, RZ ;  /* 0x0000777044057816 */ /* 0x050fe400000000ff */
[----:B------:R-:W-:-:S03]  /*89780*/  PRMT R3, R68, 0x7771, RZ ;  /* 0x0000777144037816 */ /* 0x000fc600000000ff */
[----:B------:R-:W-:Y:S04]  /*89790*/  @P6 STG.E.U8 desc[UR60][R248.64], R5 ;  /* 0x00000005f8006986 */ /* 0x000fe8000c10113c */
[----:B------:R4:W-:Y:S04]  /*897a0*/  @P3 STG.E.U8 desc[UR60][R72.64], R3 ;  /* 0x0000000348003986 */ /* 0x0009e8000c10113c */
[----:B----4-:R-:W4:Y:S01]  /*897b0*/  LDL.LU.64 R72, [R1+0x2ff8] ;  /* 0x002ff80001487983 */ /* 0x010f220000300a00 */
[----:B------:R-:W-:Y:S02]  /*897c0*/  ISETP.LT.AND P4, PT, R17, R12, !P5 ;  /* 0x0000000c1100720c */ /* 0x000fe40006f81270 */
[----:B------:R-:W-:Y:S01]  /*897d0*/  ISETP.LT.AND P5, PT, R14, R13, !P5 ;  /* 0x0000000d0e00720c */ /* 0x000fe20006fa1270 */
[----:B------:R-:W2:Y:S01]  /*897e0*/  LDL.LU.64 R248, [R1+0x8e0] ;  /* 0x0008e00001f87983 */ /* 0x000ea20000300a00 */
[----:B------:R-:W1:Y:S01]  /*897f0*/  LDC.64 R12, c[0x0][0x228] ;  /* 0x00008a00ff0c7b82 */ /* 0x000e620000000a00 */
[----:B------:R-:W-:-:S02]  /*89800*/  ISETP.GE.AND P6, PT, R0, R9, PT ;  /* 0x000000090000720c */ /* 0x000fc40003fc6270 */
[C---:B------:R-:W-:Y:S02]  /*89810*/  PRMT R0, R68.reuse, 0x7772, RZ ;  /* 0x0000777244007816 */ /* 0x040fe400000000ff */
[----:B0-----:R-:W-:Y:S02]  /*89820*/  ISETP.LT.AND P3, PT, R15, R22, !P6 ;  /* 0x000000160f00720c */ /* 0x001fe40007761270 */
[----:B------:R-:W-:Y:S01]  /*89830*/  PRMT R68, R68, 0x7773, RZ ;  /* 0x0000777344447816 */ /* 0x000fe200000000ff */
[----:B------:R-:W0:Y:S03]  /*89840*/  LDC R9, c[0x0][0x228] ;  /* 0x00008a00ff097b82 */ /* 0x000e260000000800 */
[----:B------:R3:W-:Y:S01]  /*89850*/  @P5 STG.E.U8 desc[UR60][R28.64], R0 ;  /* 0x000000001c005986 */ /* 0x0007e2000c10113c */
[----:B------:R-:W-:-:S03]  /*89860*/  ISETP.LT.AND P5, PT, R16, R11, !P6 ;  /* 0x0000000b1000720c */ /* 0x000fc600077a1270 */
[----:B---3--:R3:W-:Y:S01]  /*89870*/  @P4 STG.E.U8 desc[UR60][R250.64], R68 ;  /* 0x00000044fa004986 */ /* 0x0087e2000c10113c */
[----:B------:R-:W-:Y:S01]  /*89880*/  ISETP.LT.AND P4, PT, R17, R6, !P6 ;  /* 0x000000061100720c */ /* 0x000fe20007781270 */
[----:B------:R-:W0:Y:S02]  /*89890*/  LDC R11, c[0x0][0x228] ;  /* 0x00008a00ff0b7b82 */ /* 0x000e240000000800 */
[----:B------:R-:W2:Y:S01]  /*898a0*/  LDL.LU.64 R28, [R1+0x8d8] ;  /* 0x0008d800011c7983 */ /* 0x000ea20000300a00 */
[----:B------:R-:W-:Y:S01]  /*898b0*/  ISETP.LT.AND P6, PT, R14, R7, !P6 ;  /* 0x000000070e00720c */ /* 0x000fe200077c1270 */
[----:B------:R-:W-:-:S04]  /*898c0*/  VIADD R0, R10, 0x4a ;  /* 0x0000004a0a007836 */ /* 0x000fc80000000000 */
[----:B------:R-:W0:Y:S01]  /*898d0*/  LDC.64 R6, c[0x0][0x228] ;  /* 0x00008a00ff067b82 */ /* 0x000e220000000a00 */
[----:B------:R-:W2:Y:S04]  /*898e0*/  LDL.LU.64 R26, [R1+0x8d0] ;  /* 0x0008d000011a7983 */ /* 0x000ea80000300a00 */
[----:B---3--:R-:W3:Y:S03]  /*898f0*/  LDL.LU.64 R250, [R1+0x8c8] ;  /* 0x0008c80001fa7983 */ /* 0x008ee60000300a00 */
[----:B------:R-:W3:Y:S01]  /*89900*/  LDC R22, c[0x0][0x228] ;  /* 0x00008a00ff167b82 */ /* 0x000ee20000000800 */
[C---:B----4-:R-:W-:Y:S02]  /*89910*/  PRMT R5, R72.reuse, 0x7770, RZ ;  /* 0x0000777048057816 */ /* 0x050fe400000000ff */
[----:B------:R-:W-:-:S03]  /*89920*/  PRMT R3, R72, 0x7771, RZ ;  /* 0x0000777148037816 */ /* 0x000fc600000000ff */
[----:B--2---:R2:W-:Y:S01]  /*89930*/  @P3 STG.E.U8 desc[UR60][R246.64], R5 ;  /* 0x00000005f6003986 */ /* 0x0045e2000c10113c */
[----:B-1----:R-:W-:Y:S02]  /*89940*/  ISETP.GE.AND P3, PT, R0, R13, PT ;  /* 0x0000000d0000720c */ /* 0x002fe40003f66270 */
[----:B------:R-:W-:Y:S01]  /*89950*/  PRMT R0, R72, 0x7772, RZ ;  /* 0x0000777248007816 */ /* 0x000fe200000000ff */
[----:B------:R-:W-:Y:S01]  /*89960*/  @P5 STG.E.U8 desc[UR60][R30.64], R3 ;  /* 0x000000031e005986 */ /* 0x000fe2000c10113c */
[----:B------:R-:W1:Y:S03]  /*89970*/  LDC R13, c[0x0][0x228] ;  /* 0x00008a00ff0d7b82 */ /* 0x000e660000000800 */
[----:B------:R4:W-:Y:S04]  /*89980*/  @P6 STG.E.U8 desc[UR60][R244.64], R0 ;  /* 0x00000000f4006986 */ /* 0x0009e8000c10113c */
[----:B--2---:R-:W2:Y:S04]  /*89990*/  LDL.LU.64 R246, [R1+0x8b0] ;  /* 0x0008b00001f67983 */ /* 0x004ea80000300a00 */
[----:B----4-:R-:W4:Y:S01]  /*899a0*/  LDL.LU.64 R244, [R1+0x8a8] ;  /* 0x0008a80001f47983 */ /* 0x010f220000300a00 */
[----:B------:R-:W-:-:S02]  /*899b0*/  ISETP.LT.AND P5, PT, R15, R19, !P3 ;  /* 0x000000130f00720c */ /* 0x000fc40005fa1270 */
        /* <DEDUP_REMOVED lines=10> */
[----:B------:R3:W-:Y:S01]  /*89a60*/  @P5 STG.E.U8 desc[UR60][R28.64], R9 ;  /* 0x000000091c005986 */ /* 0x0007e2000c10113c */
[----:B------:R-:W-:Y:S02]  /*89a70*/  ISETP.GE.AND P5, PT, R0, R7, PT ;  /* 0x000000070000720c */ /* 0x000fe40003fa6270 */
[----:B------:R-:W-:Y:S01]  /*89a80*/  PRMT R0, R69, 0x7772, RZ ;  /* 0x0000777245007816 */ /* 0x000fe200000000ff */
[----:B------:R-:W-:Y:S01]  /*89a90*/  @P6 STG.E.U8 desc[UR60][R26.64], R3 ;  /* 0x000000031a006986 */ /* 0x000fe2000c10113c */
[----:B------:R-:W-:Y:S01]  /*89aa0*/  ISETP.LT.AND P6, PT, R15, R11, !P5 ;  /* 0x0000000b0f00720c */ /* 0x000fe20006fc1270 */
[----:B------:R-:W0:Y:S02]  /*89ab0*/  LDC R23, c[0x0][0x228] ;  /* 0x00008a00ff177b82 */ /* 0x000e240000000800 */
[----:B---3--:R3:W-:Y:S01]  /*89ac0*/  @P3 STG.E.U8 desc[UR60][R250.64], R0 ;  /* 0x00000000fa003986 */ /* 0x0087e2000c10113c */
[----:B------:R-:W-:Y:S02]  /*89ad0*/  ISETP.LT.AND P3, PT, R16, R22, !P5 ;  /* 0x000000161000720c */ /* 0x000fe40006f61270 */
[----:B------:R-:W-:Y:S01]  /*89ae0*/  PRMT R69, R69, 0x7773, RZ ;  /* 0x0000777345457816 */ /* 0x000fe200000000ff */
[----:B------:R-:W4:Y:S01]  /*89af0*/  LDL.LU.64 R248, [R1+0x898] ;  /* 0x0008980001f87983 */ /* 0x000f220000300a00 */
[C---:B------:R-:W-:Y:S01]  /*89b00*/  PRMT R9, R73.reuse, 0x7770, RZ ;  /* 0x0000777049097816 */ /* 0x040fe200000000ff */
[----:B------:R-:W0:Y:S01]  /*89b10*/  LDC R11, c[0x0][0x228] ;  /* 0x00008a00ff0b7b82 */ /* 0x000e220000000800 */
[----:B------:R-:W-:Y:S01]  /*89b20*/  PRMT R7, R73, 0x7771, RZ ;  /* 0x0000777149077816 */ /* 0x000fe200000000ff */
[----:B------:R-:W4:Y:S04]  /*89b30*/  LDL.LU.64 R28, [R1+0x890] ;  /* 0x00089000011c7983 */ /* 0x000f280000300a00 */
[----:B---3--:R-:W3:Y:S01]  /*89b40*/  LDL.LU.64 R250, [R1+0x888] ;  /* 0x0008880001fa7983 */ /* 0x008ee20000300a00 */
[----:B------:R-:W-:Y:S01]  /*89b50*/  VIADD R0, R10, 0x4c ;  /* 0x0000004c0a007836 */ /* 0x000fe20000000000 */
[----:B------:R-:W3:Y:S02]  /*89b60*/  LDC R22, c[0x0][0x228] ;  /* 0x00008a00ff167b82 */ /* 0x000ee40000000800 */
[----:B--2---:R2:W-:Y:S04]  /*89b70*/  @P4 STG.E.U8 desc[UR60][R246.64], R69 ;  /* 0x00000045f6004986 */ /* 0x0045e8000c10113c */
[----:B----4-:R-:W-:Y:S04]  /*89b80*/  @P6 STG.E.U8 desc[UR60][R244.64], R9 ;  /* 0x00000009f4006986 */ /* 0x010fe8000c10113c */
[----:B--2---:R-:W2:Y:S04]  /*89b90*/  LDL.LU.64 R246, [R1+0x878] ;  /* 0x0008780001f67983 */ /* 0x004ea80000300a00 */
[----:B------:R4:W-:Y:S04]  /*89ba0*/  @P3 STG.E.U8 desc[UR60][R70.64], R7 ;  /* 0x0000000746003986 */ /* 0x0009e8000c10113c */
[----:B----4-:R-:W4:Y:S01]  /*89bb0*/  LDL.LU.64 R70, [R1+0x2ff0] ;  /* 0x002ff00001467983 */ /* 0x010f220000300a00 */
        /* <DEDUP_REMOVED lines=9> */
[----:B------:R3:W-:Y:S01]  /*89c50*/  @P5 STG.E.U8 desc[UR60][R248.64], R0 ;  /* 0x00000000f8005986 */ /* 0x0007e2000c10113c */
[----:B------:R-:W-:-:S03]  /*89c60*/  ISETP.LT.AND P5, PT, R16, R23, !P6 ;  /* 0x000000171000720c */ /* 0x000fc600077a1270 */
[----:B------:R4:W-:Y:S02]  /*89c70*/  @P4 STG.E.U8 desc[UR60][R28.64], R73 ;  /* 0x000000491c004986 */ /* 0x0009e4000c10113c */
[----:B------:R-:W2:Y:S02]  /*89c80*/  LDC R13, c[0x0][0x228] ;  /* 0x00008a00ff0d7b82 */ /* 0x000ea40000000800 */
[----:B---3--:R-:W3:Y:S01]  /*89c90*/  LDL.LU.64 R248, [R1+0x840] ;  /* 0x0008400001f87983 */ /* 0x008ee20000300a00 */
[----:B----4-:R-:W-:-:S03]  /*89ca0*/  PRMT R7, R70, 0x7770, RZ ;  /* 0x0000777046077816 */ /* 0x010fc600000000ff */
[----:B------:R-:W4:Y:S01]  /*89cb0*/  LDL.LU.64 R26, [R1+0x858] ;  /* 0x00085800011a7983 */ /* 0x000f220000300a00 */
[----:B------:R-:W-:Y:S01]  /*89cc0*/  PRMT R5, R70, 0x7771, RZ ;  /* 0x0000777146057816 */ /* 0x000fe200000000ff */
[----:B------:R-:W-:Y:S01]  /*89cd0*/  VIADD R0, R10, 0x4d ;  /* 0x0000004d0a007836 */ /* 0x000fe20000000000 */
[----:B------:R-:W4:Y:S01]  /*89ce0*/  LDC R23, c[0x0][0x228] ;  /* 0x00008a00ff177b82 */ /* 0x000f220000000800 */
[----:B------:R0:W-:Y:S04]  /*89cf0*/  @P3 STG.E.U8 desc[UR60][R250.64], R7 ;  /* 0x00000007fa003986 */ /* 0x0001e8000c10113c */
[----:B------:R-:W4:Y:S04]  /*89d00*/  LDL.LU.64 R28, [R1+0x850] ;  /* 0x00085000011c7983 */ /* 0x000f280000300a00 */
[----:B------:R1:W-:Y:S04]  /*89d10*/  @P5 STG.E.U8 desc[UR60][R74.64], R5 ;  /* 0x000000054a005986 */ /* 0x0003e8000c10113c */
[----:B0-----:R-:W4:Y:S01]  /*89d20*/  LDL.LU.64 R250, [R1+0x838] ;  /* 0x0008380001fa7983 */ /* 0x001f220000300a00 */
[----:B------:R-:W-:Y:S01]  /*89d30*/  ISETP.LT.AND P4, PT, R17, R8, !P6 ;  /* 0x000000081100720c */ /* 0x000fe20007781270 */
[----:B------:R-:W0:Y:S02]  /*89d40*/  LDC R7, c[0x0][0x228] ;  /* 0x00008a00ff077b82 */ /* 0x000e240000000800 */
[----:B-1----:R-:W3:Y:S01]  /*89d50*/  LDL.LU.64 R74, [R1+0x2fe8] ;  /* 0x002fe800014a7983 */ /* 0x002ee20000300a00 */
[----:B------:R-:W-:-:S05]  /*89d60*/  ISETP.GE.AND P3, PT, R0, R3, PT ;  /* 0x000000030000720c */ /* 0x000fca0003f66270 */
[----:B------:R-:W1:Y:S01]  /*89d70*/  LDC.64 R8, c[0x0][0x228] ;  /* 0x00008a00ff087b82 */ /* 0x000e620000000a00 */
[----:B------:R-:W-:Y:S01]  /*89d80*/  ISETP.LT.AND P6, PT, R14, R11, !P6 ;  /* 0x0000000b0e00720c */ /* 0x000fe200077c1270 */
[----:B------:R-:W4:Y:S01]  /*89d90*/  LDL.LU.64 R30, [R1+0x830] ;  /* 0x00083000011e7983 */ /* 0x000f220000300a00 */
[----:B------:R-:W-:Y:S02]  /*89da0*/  ISETP.LT.AND P5, PT, R15, R19, !P3 ;  /* 0x000000130f00720c */ /* 0x000fe40005fa1270 */
[C---:B------:R-:W-:Y:S02]  /*89db0*/  PRMT R0, R70.reuse, 0x7772, RZ ;  /* 0x0000777246007816 */ /* 0x040fe400000000ff */
[----:B------:R-:W-:Y:S01]  /*89dc0*/  PRMT R70, R70, 0x7773, RZ ;  /* 0x0000777346467816 */ /* 0x000fe200000000ff */
[----:B------:R-:W0:Y:S06]  /*89dd0*/  LDC R11, c[0x0][0x228] ;  /* 0x00008a00ff0b7b82 */ /* 0x000e2c0000000800 */
[----:B--2---:R2:W-:Y:S01]  /*89de0*/  @P6 STG.E.U8 desc[UR60][R246.64], R0 ;  /* 0x00000000f6006986 */ /* 0x0045e2000c10113c */
[----:B------:R-:W-:Y:S01]  /*89df0*/  ISETP.LT.AND P6, PT, R16, R22, !P3 ;  /* 0x000000161000720c */ /* 0x000fe20005fc1270 */
[----:B------:R-:W0:Y:S02]  /*89e00*/  LDC R19, c[0x0][0x228] ;  /* 0x00008a00ff137b82 */ /* 0x000e240000000800 */
[----:B------:R-:W-:Y:S04]  /*89e10*/  @P4 STG.E.U8 desc[UR60][R244.64], R70 ;  /* 0x00000046f4004986 */ /* 0x000fe8000c10113c */
[----:B--2---:R-:W2:Y:S01]  /*89e20*/  LDL.LU.64 R246, [R1+0x828] ;  /* 0x0008280001f67983 */ /* 0x004ea20000300a00 */
[----:B---3--:R-:W-:-:S02]  /*89e30*/  PRMT R3, R74, 0x7770, RZ ;  /* 0x000077704a037816 */ /* 0x008fc400000000ff */
[----:B------:R-:W-:Y:S01]  /*89e40*/  PRMT R5, R74, 0x7771, RZ ;  /* 0x000077714a057816 */ /* 0x000fe200000000ff */
[----:B------:R-:W-:Y:S01]  /*89e50*/  VIADD R0, R10, 0x4e ;  /* 0x0000004e0a007836 */ /* 0x000fe20000000000 */
[----:B------:R-:W3:Y:S01]  /*89e60*/  LDC R22, c[0x0][0x228] ;  /* 0x00008a00ff167b82 */ /* 0x000ee20000000800 */
[----:B------:R1:W-:Y:S04]  /*89e70*/  @P5 STG.E.U8 desc[UR60][R248.64], R3 ;  /* 0x00000003f8005986 */ /* 0x0003e8000c10113c */
[----:B-1----:R-:W3:Y:S04]  /*89e80*/  LDL.LU.64 R248, [R1+0x820] ;  /* 0x0008200001f87983 */ /* 0x002ee80000300a00 */
[----:B------:R-:W3:Y:S04]  /*89e90*/  LDL.LU.64 R244, [R1+0x808] ;  /* 0x0008080001f47983 */ /* 0x000ee80000300a00 */
[----:B----4-:R1:W-:Y:S04]  /*89ea0*/  @P6 STG.E.U8 desc[UR60][R26.64], R5 ;  /* 0x000000051a006986 */ /* 0x0103e8000c10113c */
[----:B-1----:R-:W4:Y:S01]  /*89eb0*/  LDL.LU.64 R26, [R1+0x800] ;  /* 0x00080000011a7983 */ /* 0x002f220000300a00 */
[----:B------:R-:W-:-:S02]  /*89ec0*/  ISETP.LT.AND P4, PT, R17, R12, !P3 ;  /* 0x0000000c1100720c */ /* 0x000fc40005f81270 */
[----:B------:R-:W-:Y:S02]  /*89ed0*/  ISETP.LT.AND P3, PT, R14, R13, !P3 ;  /* 0x0000000d0e00720c */ /* 0x000fe40005f61270 */
[----:B------:R-:W1:Y:S01]  /*89ee0*/  LDC.64 R12, c[0x0][0x228] ;  /* 0x00008a00ff0c7b82 */ /* 0x000e620000000a00 */
[----:B------:R-:W-:Y:S02]  /*89ef0*/  ISETP.GE.AND P5, PT, R0, R9, PT ;  /* 0x000000090000720c */ /* 0x000fe40003fa6270 */
[C---:B------:R-:W-:Y:S02]  /*89f00*/  PRMT R0, R74.reuse, 0x7772, RZ ;  /* 0x000077724a007816 */ /* 0x040fe400000000ff */
[----:B------:R-:W-:Y:S02]  /*89f10*/  PRMT R74, R74, 0x7773, RZ ;  /* 0x000077734a4a7816 */ /* 0x000fe400000000ff */
[----:B0-----:R-:W-:Y:S02]  /*89f20*/  ISETP.LT.AND P6, PT, R15, R11, !P5 ;  /* 0x0000000b0f00720c */ /* 0x001fe40006fc1270 */
[----:B------:R-:W0:Y:S02]  /*89f30*/  LDC R11, c[0x0][0x228] ;  /* 0x00008a00ff0b7b82 */ /* 0x000e240000000800 */
[----:B------:R2:W-:Y:S01]  /*89f40*/  @P3 STG.E.U8 desc[UR60][R28.64], R0 ;  /* 0x000000001c003986 */ /* 0x0005e2000c10113c */
[----:B------:R-:W-:-:S03]  /*89f50*/  ISETP.LT.AND P3, PT, R16, R23, !P5 ;  /* 0x000000171000720c */ /* 0x000fc60006f61270 */
[----:B------:R-:W-:Y:S01]  /*89f60*/  @P4 STG.E.U8 desc[UR60][R250.64], R74 ;  /* 0x0000004afa004986 */ /* 0x000fe2000c10113c */
[----:B------:R-:W-:Y:S01]  /*89f70*/  ISETP.LT.AND P4, PT, R14, R7, !P5 ;  /* 0x000000070e00720c */ /* 0x000fe20006f81270 */
[----:B------:R-:W4:Y:S01]  /*89f80*/  LDC R23, c[0x0][0x228] ;  /* 0x00008a00ff177b82 */ /* 0x000f220000000800 */
[----:B------:R-:W-:Y:S02]  /*89f90*/  PRMT R9, R71, 0x7770, RZ ;  /* 0x0000777047097816 */ /* 0x000fe400000000ff */
[----:B------:R-:W-:Y:S01]  /*89fa0*/  ISETP.LT.AND P5, PT, R17, R6, !P5 ;  /* 0x000000061100720c */ /* 0x000fe20006fa1270 */
[----:B--2---:R-:W-:Y:S01]  /*89fb0*/  VIADD R0, R10, 0x4f ;  /* 0x0000004f0a007836 */ /* 0x004fe20000000000 */
[C---:B------:R-:W-:Y:S01]  /*89fc0*/  PRMT R5, R71.reuse, 0x7771, RZ ;  /* 0x0000777147057816 */ /* 0x040fe200000000ff */
[----:B------:R2:W-:Y:S01]  /*89fd0*/  @P6 STG.E.U8 desc[UR60][R30.64], R9 ;  /* 0x000000091e006986 */ /* 0x0005e2000c10113c */
[C---:B------:R-:W-:Y:S01]  /*89fe0*/  PRMT R3, R71.reuse, 0x7772, RZ ;  /* 0x0000777247037816 */ /* 0x040fe200000000ff */
[----:B------:R-:W4:Y:S01]  /*89ff0*/  LDC.64 R6, c[0x0][0x228] ;  /* 0x00008a00ff067b82 */ /* 0x000f220000000a00 */
[----:B-1----:R-:W-:Y:S01]  /*8a000*/  ISETP.GE.AND P6, PT, R0, R13, PT ;  /* 0x0000000d0000720c */ /* 0x002fe20003fc6270 */
[----:B------:R1:W-:Y:S01]  /*8a010*/  @P3 STG.E.U8 desc[UR60][R246.64], R5 ;  /* 0x00000005f6003986 */ /* 0x0003e2000c10113c */
[----:B------:R-:W-:-:S02]  /*8a020*/  PRMT R71, R71, 0x7773, RZ ;  /* 0x0000777347477816 */ /* 0x000fc400000000ff */
[----:B------:R-:W-:Y:S01]  /*8a030*/  ISETP.LT.AND P3, PT, R15, R19, !P6 ;  /* 0x000000130f00720c */ /* 0x000fe20007761270 */
[----:B------:R-:W4:Y:S02]  /*8a040*/  LDL.LU.64 R28, [R1+0x7f0] ;  /* 0x0007f000011c7983 */ /* 0x000f240000300a00 */
[----:B------:R-:W4:Y:S01]  /*8a050*/  LDC R19, c[0x0][0x228] ;  /* 0x00008a00ff137b82 */ /* 0x000f220000000800 */
[----:B--2---:R-:W-:Y:S01]  /*8a060*/  PRMT R9, R75, 0x7771, RZ ;  /* 0x000077714b097816 */ /* 0x004fe200000000ff */
[----:B------:R-:W2:Y:S01]  /*8a070*/  LDL.LU.64 R250, [R1+0x7e8] ;  /* 0x0007e80001fa7983 */ /* 0x000ea20000300a00 */
[----:B------:R-:W-:-:S05]  /*8a080*/  VIADD R0, R10, 0x50 ;  /* 0x000000500a007836 */ /* 0x000fca0000000000 */
[----:B------:R-:W2:Y:S01]  /*8a090*/  LDC R13, c[0x0][0x228] ;  /* 0x00008a00ff0d7b82 */ /* 0x000ea20000000800 */
[----:B---3--:R3:W-:Y:S01]  /*8a0a0*/  @P4 STG.E.U8 desc[UR60][R248.64], R3 ;  /* 0x00000003f8004986 */ /* 0x0087e2000c10113c */
[----:B------:R-:W-:-:S06]  /*8a0b0*/  ISETP.LT.AND P4, PT, R16, R22, !P6 ;  /* 0x000000161000720c */ /* 0x000fcc0007781270 */
[----:B------:R-:W2:Y:S01]  /*8a0c0*/  LDC R22, c[0x0][0x228] ;  /* 0x00008a00ff167b82 */ /* 0x000ea20000000800 */
[----:B------:R4:W-:Y:S01]  /*8a0d0*/  @P5 STG.E.U8 desc[UR60][R244.64], R71 ;  /* 0x00000047f4005986 */ /* 0x0009e2000c10113c */
[----:B------:R-:W-:Y:S02]  /*8a0e0*/  ISETP.LT.AND P5, PT, R17, R4, !P6 ;  /* 0x000000041100720c */ /* 0x000fe400077a1270 */
[----:B0-----:R-:W-:Y:S02]  /*8a0f0*/  ISETP.LT.AND P6, PT, R14, R11, !P6 ;  /* 0x0000000b0e00720c */ /* 0x001fe400077c1270 */
[C---:B------:R-:W-:Y:S02]  /*8a100*/  PRMT R11, R75.reuse, 0x7770, RZ ;  /* 0x000077704b0b7816 */ /* 0x040fe400000000ff */
[----:B-1----:R-:W0:Y:S01]  /*8a110*/  LDC.64 R4, c[0x0][0x228] ;  /* 0x00008a00ff047b82 */ /* 0x002e220000000a00 */
[----:B---3--:R-:W3:Y:S04]  /*8a120*/  LDL.LU.64 R248, [R1+0x7e0] ;  /* 0x0007e00001f87983 */ /* 0x008ee80000300a00 */
[----:B------:R-:W3:Y:S04]  /*8a130*/  LDL.LU.64 R246, [R1+0x7d0] ;  /* 0x0007d00001f67983 */ /* 0x000ee80000300a00 */
[----:B----4-:R1:W-:Y:S04]  /*8a140*/  @P3 STG.E.U8 desc[UR60][R26.64], R11 ;  /* 0x0000000b1a003986 */ /* 0x0103e8000c10113c */
[----:B------:R-:W4:Y:S04]  /*8a150*/  LDL.LU.64 R244, [R1+0x7c0] ;  /* 0x0007c00001f47983 */ /* 0x000f280000300a00 */
[----:B------:R1:W-:Y:S01]  /*8a160*/  @P4 STG.E.U8 desc[UR60][R76.64], R9 ;  /* 0x000000094c004986 */ /* 0x0003e2000c10113c */
[----:B------:R-:W-:Y:S01]  /*8a170*/  PRMT R3, R75, 0x7772, RZ ;  /* 0x000077724b037816 */ /* 0x000fe200000000ff */
[----:B-1----:R-:W1:Y:S02]  /*8a180*/  LDC R11, c[0x0][0x228] ;  /* 0x00008a00ff0b7b82 */ /* 0x002e640000000800 */
[----:B------:R-:W2:Y:S01]  /*8a190*/  LDL.LU.64 R76, [R1+0x2fe0] ;  /* 0x002fe000014c7983 */ /* 0x000ea20000300a00 */
[----:B------:R-:W-:-:S04]  /*8a1a0*/  ISETP.GE.AND P3, PT, R0, R7, PT ;  /* 0x000000070000720c */ /* 0x000fc80003f66270 */
[----:B------:R-:W-:Y:S02]  /*8a1b0*/  ISETP.LT.AND P4, PT, R15, R23, !P3 ;  /* 0x000000170f00720c */ /* 0x000fe40005f81270 */
[----:B------:R-:W-:Y:S01]  /*8a1c0*/  PRMT R75, R75, 0x7773, RZ ;  /* 0x000077734b4b7816 */ /* 0x000fe200000000ff */
[----:B------:R-:W-:Y:S01]  /*8a1d0*/  @P6 STG.E.U8 desc[UR60][R28.64], R3 ;  /* 0x000000031c006986 */ /* 0x000fe2000c10113c */
[----:B------:R-:W-:Y:S02]  /*8a1e0*/  ISETP.LT.AND P6, PT, R16, R19, !P3 ;  /* 0x000000131000720c */ /* 0x000fe40005fc1270 */
[C---:B--2---:R-:W-:Y:S02]  /*8a1f0*/  PRMT R9, R76.reuse, 0x7770, RZ ;  /* 0x000077704c097816 */ /* 0x044fe400000000ff */
[----:B------:R-:W-:Y:S01]  /*8a200*/  PRMT R7, R76, 0x7771, RZ ;  /* 0x000077714c077816 */ /* 0x000fe200000000ff */
[----:B------:R2:W-:Y:S01]  /*8a210*/  @P5 STG.E.U8 desc[UR60][R250.64], R75 ;  /* 0x0000004bfa005986 */ /* 0x0005e2000c10113c */
[----:B------:R-:W4:Y:S03]  /*8a220*/  LDC R19, c[0x0][0x228] ;  /* 0x00008a00ff137b82 */ /* 0x000f260000000800 */
[----:B---3--:R3:W-:Y:S04]  /*8a230*/  @P4 STG.E.U8 desc[UR60][R248.64], R9 ;  /* 0x00000009f8004986 */ /* 0x0087e8000c10113c */
[----:B------:R0:W-:Y:S01]  /*8a240*/  @P6 STG.E.U8 desc[UR60][R80.64], R7 ;  /* 0x0000000750006986 */ /* 0x0001e2000c10113c */
[----:B------:R-:W-:Y:S01]  /*8a250*/  VIADD R0, R10, 0x51 ;  /* 0x000000510a007836 */ /* 0x000fe20000000000 */
[----:B------:R-:W4:Y:S02]  /*8a260*/  LDC R23, c[0x0][0x228] ;  /* 0x00008a00ff177b82 */ /* 0x000f240000000800 */
[----:B--2---:R-:W2:Y:S04]  /*8a270*/  LDL.LU.64 R250, [R1+0x7b8] ;  /* 0x0007b80001fa7983 */ /* 0x004ea80000300a00 */
[----:B------:R-:W2:Y:S04]  /*8a280*/  LDL.LU.64 R30, [R1+0x7b0] ;  /* 0x0007b000011e7983 */ /* 0x000ea80000300a00 */
[----:B---3--:R-:W3:Y:S04]  /*8a290*/  LDL.LU.64 R248, [R1+0x7a8] ;  /* 0x0007a80001f87983 */ /* 0x008ee80000300a00 */
[----:B0-----:R-:W2:Y:S01]  /*8a2a0*/  LDL.LU.64 R80, [R1+0x2fd8] ;  /* 0x002fd80001507983 */ /* 0x001ea20000300a00 */
[----:B------:R-:W-:-:S02]  /*8a2b0*/  ISETP.LT.AND P5, PT, R17, R2, !P3 ;  /* 0x000000021100720c */ /* 0x000fc40005fa1270 */
[----:B------:R-:W-:Y:S01]  /*8a2c0*/  ISETP.LT.AND P3, PT, R14, R13, !P3 ;  /* 0x0000000d0e00720c */ /* 0x000fe20005f61270 */
[----:B------:R-:W0:Y:S01]  /*8a2d0*/  LDC.64 R2, c[0x0][0x228] ;  /* 0x00008a00ff027b82 */ /* 0x000e220000000a00 */
[----:B------:R-:W3:Y:S01]  /*8a2e0*/  LDL.LU.64 R28, [R1+0x798] ;  /* 0x00079800011c7983 */ /* 0x000ee20000300a00 */
[----:B------:R-:W-:Y:S02]  /*8a2f0*/  ISETP.GE.AND P4, PT, R0, R5, PT ;  /* 0x000000050000720c */ /* 0x000fe40003f86270 */
[C---:B------:R-:W-:Y:S02]  /*8a300*/  PRMT R0, R76.reuse, 0x7772, RZ ;  /* 0x000077724c007816 */ /* 0x040fe400000000ff */
[----:B------:R-:W-:Y:S02]  /*8a310*/  ISETP.LT.AND P6, PT, R15, R22, !P4 ;  /* 0x000000160f00720c */ /* 0x000fe400067c1270 */
[----:B------:R-:W-:Y:S01]  /*8a320*/  PRMT R76, R76, 0x7773, RZ ;  /* 0x000077734c4c7816 */ /* 0x000fe200000000ff */
[----:B------:R-:W3:Y:S03]  /*8a330*/  LDC R13, c[0x0][0x228] ;  /* 0x00008a00ff0d7b82 */ /* 0x000ee60000000800 */
[----:B------:R4:W-:Y:S01]  /*8a340*/  @P3 STG.E.U8 desc[UR60][R246.64], R0 ;  /* 0x00000000f6003986 */ /* 0x0009e2000c10113c */
[----:B-1----:R-:W-:-:S03]  /*8a350*/  ISETP.LT.AND P3, PT, R16, R11, !P4 ;  /* 0x0000000b1000720c */ /* 0x002fc60006761270 */
[----:B----4-:R1:W-:Y:S01]  /*8a360*/  @P5 STG.E.U8 desc[UR60][R244.64], R76 ;  /* 0x0000004cf4005986 */ /* 0x0103e2000c10113c */
[----:B------:R-:W-:Y:S01]  /*8a370*/  ISETP.LT.AND P5, PT, R17, R8, !P4 ;  /* 0x000000081100720c */ /* 0x000fe200067a1270 */
[----:B------:R-:W4:Y:S02]  /*8a380*/  LDC R22, c[0x0][0x228] ;  /* 0x00008a00ff167b82 */ /* 0x000f240000000800 */
[----:B------:R-:W4:Y:S01]  /*8a390*/  LDL.LU.64 R246, [R1+0x790] ;  /* 0x0007900001f67983 */ /* 0x000f220000300a00 */
[----:B------:R-:W-:Y:S01]  /*8a3a0*/  ISETP.LT.AND P4, PT, R14, R19, !P4 ;  /* 0x000000130e00720c */ /* 0x000fe20006781270 */
[----:B------:R-:W-:-:S04]  /*8a3b0*/  VIADD R0, R10, 0x52 ;  /* 0x000000520a007836 */ /* 0x000fc80000000000 */
[----:B------:R-:W4:Y:S01]  /*8a3c0*/  LDC R11, c[0x0][0x228] ;  /* 0x00008a00ff0b7b82 */ /* 0x000f220000000800 */
[----:B------:R-:W4:Y:S04]  /*8a3d0*/  LDL.LU.64 R26, [R1+0x788] ;  /* 0x00078800011a7983 */ /* 0x000f280000300a00 */
[----:B-1----:R-:W4:Y:S03]  /*8a3e0*/  LDL.LU.64 R244, [R1+0x780] ;  /* 0x0007800001f47983 */ /* 0x002f260000300a00 */
[----:B------:R-:W1:Y:S08]  /*8a3f0*/  LDC.64 R8, c[0x0][0x228] ;  /* 0x00008a00ff087b82 */ /* 0x000e700000000a00 */
[----:B------:R-:W1:Y:S01]  /*8a400*/  LDC R19, c[0x0][0x228] ;  /* 0x00008a00ff137b82 */ /* 0x000e620000000800 */
[----:B--2---:R-:W-:-:S02]  /*8a410*/  PRMT R7, R80, 0x7770, RZ ;  /* 0x0000777050077816 */ /* 0x004fc400000000ff */
[----:B------:R-:W-:-:S03]  /*8a420*/  PRMT R5, R80, 0x7771, RZ ;  /* 0x0000777150057816 */ /* 0x000fc600000000ff */
[----:B------:R2:W-:Y:S01]  /*8a430*/  @P6 STG.E.U8 desc[UR60][R250.64], R7 ;  /* 0x00000007fa006986 */ /* 0x0005e2000c10113c */
[----:B0-----:R-:W-:Y:S02]  /*8a440*/  ISETP.GE.AND P6, PT, R0, R3, PT ;  /* 0x000000030000720c */ /* 0x001fe40003fc6270 */
[----:B------:R-:W-:Y:S01]  /*8a450*/  PRMT R0, R80, 0x7772, RZ ;  /* 0x0000777250007816 */ /* 0x000fe200000000ff */
[----:B------:R-:W-:Y:S04]  /*8a460*/  @P3 STG.E.U8 desc[UR60][R30.64], R5 ;  /* 0x000000051e003986 */ /* 0x000fe8000c10113c */
[----:B---3--:R0:W-:Y:S04]  /*8a470*/  @P4 STG.E.U8 desc[UR60][R248.64], R0 ;  /* 0x00000000f8004986 */ /* 0x0081e8000c10113c */
[----:B--2---:R-:W2:Y:S01]  /*8a480*/  LDL.LU.64 R250, [R1+0x768] ;  /* 0x0007680001fa7983 */ /* 0x004ea20000300a00 */
[----:B------:R-:W3:Y:S03]  /*8a490*/  LDC R7, c[0x0][0x228] ;  /* 0x00008a00ff077b82 */ /* 0x000ee60000000800 */
[----:B0-----:R-:W3:Y:S01]  /*8a4a0*/  LDL.LU.64 R248, [R1+0x760] ;  /* 0x0007600001f87983 */ /* 0x001ee20000300a00 */
[----:B------:R-:W-:-:S02]  /*8a4b0*/  ISETP.LT.AND P3, PT, R15, R13, !P6 ;  /* 0x0000000d0f00720c */ /* 0x000fc40007761270 */
[----:B------:R-:W-:Y:S02]  /*8a4c0*/  PRMT R80, R80, 0x7773, RZ ;  /* 0x0000777350507816 */ /* 0x000fe400000000ff */
[----:B----4-:R-:W-:Y:S01]  /*8a4d0*/  ISETP.LT.AND P4, PT, R16, R22, !P6 ;  /* 0x000000161000720c */ /* 0x010fe20007781270 */
[----:B------:R-:W-:Y:S01]  /*8a4e0*/  VIADD R0, R10, 0x53 ;  /* 0x000000530a007836 */ /* 0x000fe20000000000 */
[----:B------:R-:W-:Y:S01]  /*8a4f0*/  PRMT R5, R77, 0x7770, RZ ;  /* 0x000077704d057816 */ /* 0x000fe200000000ff */
[----:B------:R0:W-:Y:S01]  /*8a500*/  @P5 STG.E.U8 desc[UR60][R28.64], R80 ;  /* 0x000000501c005986 */ /* 0x0001e2000c10113c */
[----:B------:R-:W-:Y:S01]  /*8a510*/  ISETP.LT.AND P5, PT, R17, R12, !P6 ;  /* 0x0000000c1100720c */ /* 0x000fe200077a1270 */
[----:B------:R-:W4:Y:S01]  /*8a520*/  LDC R22, c[0x0][0x228] ;  /* 0x00008a00ff167b82 */ /* 0x000f220000000800 */
[----:B------:R-:W-:Y:S02]  /*8a530*/  ISETP.LT.AND P6, PT, R14, R11, !P6 ;  /* 0x0000000b0e00720c */ /* 0x000fe400077c1270 */
[----:B------:R-:W-:Y:S01]  /*8a540*/  PRMT R3, R77, 0x7771, RZ ;  /* 0x000077714d037816 */ /* 0x000fe200000000ff */
[----:B------:R0:W-:Y:S01]  /*8a550*/  @P3 STG.E.U8 desc[UR60][R246.64], R5 ;  /* 0x00000005f6003986 */ /* 0x0001e2000c10113c */
[----:B-1----:R-:W-:-:S02]  /*8a560*/  ISETP.GE.AND P3, PT, R0, R9, PT ;  /* 0x000000090000720c */ /* 0x002fc40003f66270 */
[----:B------:R-:W-:Y:S01]  /*8a570*/  PRMT R0, R77, 0x7772, RZ ;  /* 0x000077724d007816 */ /* 0x000fe200000000ff */
[----:B------:R1:W-:Y:S01]  /*8a580*/  @P4 STG.E.U8 desc[UR60][R26.64], R3 ;  /* 0x000000031a004986 */ /* 0x0003e2000c10113c */
[----:B------:R-:W-:Y:S01]  /*8a590*/  ISETP.LT.AND P4, PT, R15, R19, !P3 ;  /* 0x000000130f00720c */ /* 0x000fe20005f81270 */
[----:B------:R-:W4:Y:S02]  /*8a5a0*/  LDC.64 R12, c[0x0][0x228] ;  /* 0x00008a00ff0c7b82 */ /* 0x000f240000000a00 */
[----:B0-----:R-:W4:Y:S04]  /*8a5b0*/  LDL.LU.64 R28, [R1+0x750] ;  /* 0x00075000011c7983 */ /* 0x001f280000300a00 */
[----:B------:R0:W-:Y:S01]  /*8a5c0*/  @P6 STG.E.U8 desc[UR60][R244.64], R0 ;  /* 0x00000000f4006986 */ /* 0x0001e2000c10113c */
[----:B------:R-:W-:Y:S01]  /*8a5d0*/  ISETP.LT.AND P6, PT, R16, R23, !P3 ;  /* 0x000000171000720c */ /* 0x000fe20005fc1270 */
[----:B------:R-:W4:Y:S01]  /*8a5e0*/  LDC R11, c[0x0][0x228] ;  /* 0x00008a00ff0b7b82 */ /* 0x000f220000000800 */
[----:B------:R-:W-:Y:S01]  /*8a5f0*/  PRMT R77, R77, 0x7773, RZ ;  /* 0x000077734d4d7816 */ /* 0x000fe200000000ff */
[----:B------:R-:W4:Y:S01]  /*8a600*/  LDL.LU.64 R246, [R1+0x748] ;  /* 0x0007480001f67983 */ /* 0x000f220000300a00 */
[----:B------:R-:W-:-:S02]  /*8a610*/  PRMT R5, R81, 0x7770, RZ ;  /* 0x0000777051057816 */ /* 0x000fc400000000ff */
[----:B-1----:R-:W-:-:S03]  /*8a620*/  PRMT R3, R81, 0x7771, RZ ;  /* 0x0000777151037816 */ /* 0x002fc600000000ff */
[----:B------:R-:W1:Y:S01]  /*8a630*/  LDC R9, c[0x0][0x228] ;  /* 0x00008a00ff097b82 */ /* 0x000e620000000800 */
[----:B0-----:R-:W4:Y:S01]  /*8a640*/  LDL.LU.64 R244, [R1+0x740] ;  /* 0x0007400001f47983 */ /* 0x001f220000300a00 */
[----:B------:R-:W-:-:S06]  /*8a650*/  VIADD R0, R10, 0x54 ;  /* 0x000000540a007836 */ /* 0x000fcc0000000000 */
[----:B------:R-:W0:Y:S08]  /*8a660*/  LDC R19, c[0x0][0x228] ;  /* 0x00008a00ff137b82 */ /* 0x000e300000000800 */
[----:B------:R-:W0:Y:S01]  /*8a670*/  LDC R23, c[0x0][0x228] ;  /* 0x00008a00ff177b82 */ /* 0x000e220000000800 */
[----:B--2---:R-:W-:Y:S04]  /*8a680*/  @P5 STG.E.U8 desc[UR60][R250.64], R77 ;  /* 0x0000004dfa005986 */ /* 0x004fe8000c10113c */
[----:B---3--:R2:W-:Y:S04]  /*8a690*/  @P4 STG.E.U8 desc[UR60][R248.64], R5 ;  /* 0x00000005f8004986 */ /* 0x0085e8000c10113c */
[----:B------:R3:W-:Y:S04]  /*8a6a0*/  @P6 STG.E.U8 desc[UR60][R78.64], R3 ;  /* 0x000000034e006986 */ /* 0x0007e8000c10113c */
[----:B--2---:R-:W2:Y:S04]  /*8a6b0*/  LDL.LU.64 R248, [R1+0x730] ;  /* 0x0007300001f87983 */ /* 0x004ea80000300a00 */
[----:B---3--:R-:W3:Y:S01]  /*8a6c0*/  LDL.LU.64 R78, [R1+0x2fd0] ;  /* 0x002fd000014e7983 */ /* 0x008ee20000300a00 */
[----:B------:R-:W-:-:S02]  /*8a6d0*/  ISETP.LT.AND P5, PT, R17, R6, !P3 ;  /* 0x000000061100720c */ /* 0x000fc40005fa1270 */
[----:B------:R-:W-:Y:S01]  /*8a6e0*/  ISETP.LT.AND P3, PT, R14, R7, !P3 ;  /* 0x000000070e00720c */ /* 0x000fe20005f61270 */
[----:B------:R-:W2:Y:S01]  /*8a6f0*/  LDL.LU.64 R250, [R1+0x718] ;  /* 0x0007180001fa7983 */ /* 0x000ea20000300a00 */
[----:B----4-:R-:W-:Y:S01]  /*8a700*/  ISETP.GE.AND P4, PT, R0, R13, PT ;  /* 0x0000000d0000720c */ /* 0x010fe20003f86270 */
[----:B------:R-:W4:Y:S01]  /*8a710*/  LDC.64 R6, c[0x0][0x228] ;  /* 0x00008a00ff067b82 */ /* 0x000f220000000a00 */
[----:B------:R-:W-:Y:S02]  /*8a720*/  PRMT R0, R81, 0x7772, RZ ;  /* 0x0000777251007816 */ /* 0x000fe400000000ff */
[----:B------:R-:W-:Y:S02]  /*8a730*/  ISETP.LT.AND P6, PT, R15, R11, !P4 ;  /* 0x0000000b0f00720c */ /* 0x000fe400067c1270 */
[----:B------:R-:W-:-:S03]  /*8a740*/  PRMT R81, R81, 0x7773, RZ ;  /* 0x0000777351517816 */ /* 0x000fc600000000ff */
[----:B------:R-:W2:Y:S02]  /*8a750*/  LDC R13, c[0x0][0x228] ;  /* 0x00008a00ff0d7b82 */ /* 0x000ea40000000800 */
[----:B------:R-:W-:Y:S01]  /*8a760*/  @P3 STG.E.U8 desc[UR60][R28.64], R0 ;  /* 0x000000001c003986 */ /* 0x000fe2000c10113c */
[----:B------:R-:W-:-:S03]  /*8a770*/  ISETP.LT.AND P3, PT, R16, R22, !P4 ;  /* 0x000000161000720c */ /* 0x000fc60006761270 */
[----:B------:R0:W-:Y:S01]  /*8a780*/  @P5 STG.E.U8 desc[UR60][R246.64], R81 ;  /* 0x00000051f6005986 */ /* 0x0001e2000c10113c */
[----:B------:R-:W-:Y:S01]  /*8a790*/  ISETP.LT.AND P5, PT, R17, R4, !P4 ;  /* 0x000000041100720c */ /* 0x000fe200067a1270 */
[----:B------:R-:W2:Y:S01]  /*8a7a0*/  LDC R11, c[0x0][0x228] ;  /* 0x00008a00ff0b7b82 */ /* 0x000ea20000000800 */
[----:B-1----:R-:W-:Y:S02]  /*8a7b0*/  ISETP.LT.AND P4, PT, R14, R9, !P4 ;  /* 0x000000090e00720c */ /* 0x002fe40006781270 */
[C---:B---3--:R-:W-:Y:S01]  /*8a7c0*/  PRMT R3, R78.reuse, 0x7771, RZ ;  /* 0x000077714e037816 */ /* 0x048fe200000000ff */
[----:B0-----:R-:W3:Y:S01]  /*8a7d0*/  LDL.LU.64 R246, [R1+0x710] ;  /* 0x0007100001f67983 */ /* 0x001ee20000300a00 */
[----:B------:R-:W-:Y:S01]  /*8a7e0*/  PRMT R9, R78, 0x7770, RZ ;  /* 0x000077704e097816 */ /* 0x000fe200000000ff */
[----:B------:R-:W-:Y:S02]  /*8a7f0*/  VIADD R0, R10, 0x55 ;  /* 0x000000550a007836 */ /* 0x000fe40000000000 */
[----:B------:R-:W0:Y:S01]  /*8a800*/  LDC.64 R4, c[0x0][0x228] ;  /* 0x00008a00ff047b82 */ /* 0x000e220000000a00 */
[----:B------:R-:W3:Y:S04]  /*8a810*/  LDL.LU.64 R30, [R1+0x708] ;  /* 0x00070800011e7983 */ /* 0x000ee80000300a00 */
[----:B------:R1:W-:Y:S03]  /*8a820*/  @P6 STG.E.U8 desc[UR60][R244.64], R9 ;  /* 0x00000009f4006986 */ /* 0x0003e6000c10113c */
[----:B------:R-:W0:Y:S01]  /*8a830*/  LDC R22, c[0x0][0x228] ;  /* 0x00008a00ff167b82 */ /* 0x000e220000000800 */
[----:B------:R4:W-:Y:S04]  /*8a840*/  @P3 STG.E.U8 desc[UR60][R82.64], R3 ;  /* 0x0000000352003986 */ /* 0x0009e8000c10113c */
[----:B-1----:R-:W3:Y:S04]  /*8a850*/  LDL.LU.64 R244, [R1+0x700] ;  /* 0x0007000001f47983 */ /* 0x002ee80000300a00 */
[----:B----4-:R-:W4:Y:S01]  /*8a860*/  LDL.LU.64 R82, [R1+0x2fc8] ;  /* 0x002fc80001527983 */ /* 0x010f220000300a00 */
[----:B------:R-:W-:-:S02]  /*8a870*/  ISETP.GE.AND P6, PT, R0, R7, PT ;  /* 0x000000070000720c */ /* 0x000fc40003fc6270 */
[C---:B------:R-:W-:Y:S01]  /*8a880*/  PRMT R0, R78.reuse, 0x7772, RZ ;  /* 0x000077724e007816 */ /* 0x040fe200000000ff */
[----:B------:R-:W3:Y:S01]  /*8a890*/  LDL.LU.64 R28, [R1+0x6f0] ;  /* 0x0006f000011c7983 */ /* 0x000ee20000300a00 */
[----:B------:R-:W-:Y:S02]  /*8a8a0*/  ISETP.LT.AND P3, PT, R15, R19, !P6 ;  /* 0x000000130f00720c */ /* 0x000fe40007761270 */
[----:B------:R-:W-:Y:S01]  /*8a8b0*/  PRMT R78, R78, 0x7773, RZ ;  /* 0x000077734e4e7816 */ /* 0x000fe200000000ff */
[----:B--2---:R1:W-:Y:S01]  /*8a8c0*/  @P4 STG.E.U8 desc[UR60][R248.64], R0 ;  /* 0x00000000f8004986 */ /* 0x0043e2000c10113c */
[----:B------:R-:W-:Y:S01]  /*8a8d0*/  ISETP.LT.AND P4, PT, R16, R23, !P6 ;  /* 0x000000171000720c */ /* 0x000fe20007781270 */
[----:B------:R-:W2:Y:S02]  /*8a8e0*/  LDC R19, c[0x0][0x228] ;  /* 0x00008a00ff137b82 */ /* 0x000ea40000000800 */
[----:B------:R1:W-:Y:S01]  /*8a8f0*/  @P5 STG.E.U8 desc[UR60][R250.64], R78 ;  /* 0x0000004efa005986 */ /* 0x0003e2000c10113c */
[----:B------:R-:W-:-:S03]  /*8a900*/  ISETP.LT.AND P5, PT, R17, R2, !P6 ;  /* 0x000000021100720c */ /* 0x000fc600077a1270 */
[----:B-1----:R-:W2:Y:S01]  /*8a910*/  LDL.LU.64 R248, [R1+0x6e8] ;  /* 0x0006e80001f87983 */ /* 0x002ea20000300a00 */
[----:B------:R-:W-:Y:S01]  /*8a920*/  ISETP.LT.AND P6, PT, R14, R13, !P6 ;  /* 0x0000000d0e00720c */ /* 0x000fe200077c1270 */
[----:B------:R-:W-:Y:S01]  /*8a930*/  VIADD R0, R10, 0x56 ;  /* 0x000000560a007836 */ /* 0x000fe20000000000 */
[----:B------:R-:W1:Y:S01]  /*8a940*/  LDC.64 R2, c[0x0][0x228] ;  /* 0x00008a00ff027b82 */ /* 0x000e620000000a00 */
[----:B------:R-:W2:Y:S04]  /*8a950*/  LDL.LU.64 R26, [R1+0x6e0] ;  /* 0x0006e000011a7983 */ /* 0x000ea80000300a00 */
[----:B------:R-:W2:Y:S03]  /*8a960*/  LDL.LU.64 R250, [R1+0x6d8] ;  /* 0x0006d80001fa7983 */ /* 0x000ea60000300a00 */
[----:B------:R-:W1:Y:S08]  /*8a970*/  LDC R13, c[0x0][0x228] ;  /* 0x00008a00ff0d7b82 */ /* 0x000e700000000800 */
[----:B------:R-:W1:Y:S01]  /*8a980*/  LDC R23, c[0x0][0x228] ;  /* 0x00008a00ff177b82 */ /* 0x000e620000000800 */
[----:B----4-:R-:W-:-:S02]  /*8a990*/  PRMT R9, R82, 0x7770, RZ ;  /* 0x0000777052097816 */ /* 0x010fc400000000ff */
[----:B------:R-:W-:-:S03]  /*8a9a0*/  PRMT R7, R82, 0x7771, RZ ;  /* 0x0000777152077816 */ /* 0x000fc600000000ff */
[----:B---3--:R3:W-:Y:S01]  /*8a9b0*/  @P3 STG.E.U8 desc[UR60][R246.64], R9 ;  /* 0x00000009f6003986 */ /* 0x0087e2000c10113c */
[----:B0-----:R-:W-:Y:S02]  /*8a9c0*/  ISETP.GE.AND P3, PT, R0, R5, PT ;  /* 0x000000050000720c */ /* 0x001fe40003f66270 */
[----:B------:R-:W-:Y:S01]  /*8a9d0*/  PRMT R0, R82, 0x7772, RZ ;  /* 0x0000777252007816 */ /* 0x000fe200000000ff */
[----:B------:R-:W-:Y:S04]  /*8a9e0*/  @P4 STG.E.U8 desc[UR60][R30.64], R7 ;  /* 0x000000071e004986 */ /* 0x000fe8000c10113c */
[----:B------:R0:W-:Y:S04]  /*8a9f0*/  @P6 STG.E.U8 desc[UR60][R244.64], R0 ;  /* 0x00000000f4006986 */ /* 0x0001e8000c10113c */
[----:B---3--:R-:W3:Y:S04]  /*8aa00*/  LDL.LU.64 R246, [R1+0x6c0] ;  /* 0x0006c00001f67983 */ /* 0x008ee80000300a00 */
[----:B0-----:R-:W4:Y:S01]  /*8aa10*/  LDL.LU.64 R244, [R1+0x6b8] ;  /* 0x0006b80001f47983 */ /* 0x001f220000300a00 */
[----:B------:R-:W-:-:S02]  /*8aa20*/  ISETP.LT.AND P4, PT, R15, R11, !P3 ;  /* 0x0000000b0f00720c */ /* 0x000fc40005f81270 */
[----:B------:R-:W-:Y:S01]  /*8aa30*/  PRMT R82, R82, 0x7773, RZ ;  /* 0x0000777352527816 */ /* 0x000fe200000000ff */
[----:B------:R-:W-:Y:S01]  /*8aa40*/  VIADD R0, R10, 0x57 ;  /* 0x000000570a007836 */ /* 0x000fe20000000000 */
[----:B------:R-:W-:Y:S01]  /*8aa50*/  ISETP.LT.AND P6, PT, R16, R22, !P3 ;  /* 0x000000161000720c */ /* 0x000fe20005fc1270 */
[----:B------:R-:W0:Y:S02]  /*8aa60*/  LDC R11, c[0x0][0x228] ;  /* 0x00008a00ff0b7b82 */ /* 0x000e240000000800 */
[----:B------:R1:W-:Y:S01]  /*8aa70*/  @P5 STG.E.U8 desc[UR60][R28.64], R82 ;  /* 0x000000521c005986 */ /* 0x0003e2000c10113c */
[----:B--2---:R-:W-:Y:S02]  /*8aa80*/  ISETP.LT.AND P5, PT, R14, R19, !P3 ;  /* 0x000000130e00720c */ /* 0x004fe40005fa1270 */
[C---:B------:R-:W-:Y:S02]  /*8aa90*/  PRMT R7, R79.reuse, 0x7770, RZ ;  /* 0x000077704f077816 */ /* 0x040fe400000000ff */
[----:B------:R-:W-:Y:S01]  /*8aaa0*/  PRMT R5, R79, 0x7771, RZ ;  /* 0x000077714f057816 */ /* 0x000fe200000000ff */
[----:B------:R-:W2:Y:S02]  /*8aab0*/  LDC R19, c[0x0][0x228] ;  /* 0x00008a00ff137b82 */ /* 0x000ea40000000800 */
[----:B------:R-:W-:Y:S01]  /*8aac0*/  @P4 STG.E.U8 desc[UR60][R248.64], R7 ;  /* 0x00000007f8004986 */ /* 0x000fe2000c10113c */
[----:B-1----:R-:W-:-:S02]  /*8aad0*/  ISETP.GE.AND P4, PT, R0, R3, PT ;  /* 0x000000030000720c */ /* 0x002fc40003f86270 */
[----:B------:R-:W-:Y:S01]  /*8aae0*/  PRMT R0, R79, 0x7772, RZ ;  /* 0x000077724f007816 */ /* 0x000fe200000000ff */
[----:B------:R1:W-:Y:S01]  /*8aaf0*/  @P6 STG.E.U8 desc[UR60][R26.64], R5 ;  /* 0x000000051a006986 */ /* 0x0003e2000c10113c */
[----:B------:R-:W-:Y:S01]  /*8ab00*/  ISETP.LT.AND P3, PT, R17, R8, !P3 ;  /* 0x000000081100720c */ /* 0x000fe20005f61270 */
[----:B------:R-:W2:Y:S01]  /*8ab10*/  LDC R22, c[0x0][0x228] ;  /* 0x00008a00ff167b82 */ /* 0x000ea20000000800 */
[----:B------:R-:W-:Y:S01]  /*8ab20*/  ISETP.LT.AND P6, PT, R15, R13, !P4 ;  /* 0x0000000d0f00720c */ /* 0x000fe200067c1270 */
[----:B------:R1:W-:Y:S01]  /*8ab30*/  @P5 STG.E.U8 desc[UR60][R250.64], R0 ;  /* 0x00000000fa005986 */ /* 0x0003e2000c10113c */
[----:B------:R-:W-:Y:S02]  /*8ab40*/  ISETP.LT.AND P5, PT, R16, R23, !P4 ;  /* 0x000000171000720c */ /* 0x000fe400067a1270 */
[----:B------:R-:W-:Y:S01]  /*8ab50*/  PRMT R79, R79, 0x7773, RZ ;  /* 0x000077734f4f7816 */ /* 0x000fe200000000ff */
[----:B------:R-:W2:Y:S01]  /*8ab60*/  LDL.LU.64 R28, [R1+0x6a8] ;  /* 0x0006a800011c7983 */ /* 0x000ea20000300a00 */
[C---:B------:R-:W-:Y:S01]  /*8ab70*/  PRMT R3, R83.reuse, 0x7771, RZ ;  /* 0x0000777153037816 */ /* 0x040fe200000000ff */
[----:B------:R-:W0:Y:S01]  /*8ab80*/  LDC.64 R8, c[0x0][0x228] ;  /* 0x00008a00ff087b82 */ /* 0x000e220000000a00 */
[----:B-1----:R-:W-:Y:S01]  /*8ab90*/  PRMT R5, R83, 0x7770, RZ ;  /* 0x0000777053057816 */ /* 0x002fe200000000ff */
[----:B------:R-:W2:Y:S04]  /*8aba0*/  LDL.LU.64 R248, [R1+0x6a0] ;  /* 0x0006a00001f87983 */ /* 0x000ea80000300a00 */
[----:B------:R-:W2:Y:S01]  /*8abb0*/  LDL.LU.64 R250, [R1+0x698] ;  /* 0x0006980001fa7983 */ /* 0x000ea20000300a00 */
[----:B------:R-:W-:Y:S01]  /*8abc0*/  VIADD R0, R10, 0x58 ;  /* 0x000000580a007836 */ /* 0x000fe20000000000 */
[----:B------:R-:W1:Y:S08]  /*8abd0*/  LDC R7, c[0x0][0x228] ;  /* 0x00008a00ff077b82 */ /* 0x000e700000000800 */
[----:B------:R-:W1:Y:S01]  /*8abe0*/  LDC R23, c[0x0][0x228] ;  /* 0x00008a00ff177b82 */ /* 0x000e620000000800 */
[----:B---3--:R3:W-:Y:S04]  /*8abf0*/  @P3 STG.E.U8 desc[UR60][R246.64], R79 ;  /* 0x0000004ff6003986 */ /* 0x0087e8000c10113c */
[----:B----4-:R-:W-:Y:S04]  /*8ac00*/  @P6 STG.E.U8 desc[UR60][R244.64], R5 ;  /* 0x00000005f4006986 */ /* 0x010fe8000c10113c */
[----:B---3--:R-:W3:Y:S04]  /*8ac10*/  LDL.LU.64 R246, [R1+0x688] ;  /* 0x0006880001f67983 */ /* 0x008ee80000300a00 */
[----:B------:R4:W-:Y:S04]  /*8ac20*/  @P5 STG.E.U8 desc[UR60][R84.64], R3 ;  /* 0x0000000354005986 */ /* 0x0009e8000c10113c */
[----:B----4-:R-:W4:Y:S01]  /*8ac30*/  LDL.LU.64 R84, [R1+0x2fc0] ;  /* 0x002fc00001547983 */ /* 0x010f220000300a00 */
[----:B0-----:R-:W-:-:S02]  /*8ac40*/  ISETP.LT.AND P3, PT, R14, R11, !P4 ;  /* 0x0000000b0e00720c */ /* 0x001fc40006761270 */
[----:B------:R-:W-:Y:S01]  /*8ac50*/  ISETP.GE.AND P6, PT, R0, R9, PT ;  /* 0x000000090000720c */ /* 0x000fe20003fc6270 */
[----:B------:R-:W3:Y:S01]  /*8ac60*/  LDL.LU.64 R244, [R1+0x678] ;  /* 0x0006780001f47983 */ /* 0x000ee20000300a00 */
[----:B------:R-:W-:Y:S01]  /*8ac70*/  PRMT R0, R83, 0x7772, RZ ;  /* 0x0000777253007816 */ /* 0x000fe200000000ff */
[----:B------:R-:W0:Y:S01]  /*8ac80*/  LDC R11, c[0x0][0x228] ;  /* 0x00008a00ff0b7b82 */ /* 0x000e220000000800 */
[----:B------:R-:W-:Y:S02]  /*8ac90*/  ISETP.LT.AND P4, PT, R17, R12, !P4 ;  /* 0x0000000c1100720c */ /* 0x000fe40006781270 */
[----:B--2---:R-:W-:-:S05]  /*8aca0*/  ISETP.LT.AND P5, PT, R15, R19, !P6 ;  /* 0x000000130f00720c */ /* 0x004fca00077a1270 */
[----:B------:R-:W-:Y:S01]  /*8acb0*/  @P3 STG.E.U8 desc[UR60][R28.64], R0 ;  /* 0x000000001c003986 */ /* 0x000fe2000c10113c */
[----:B------:R-:W-:Y:S01]  /*8acc0*/  ISETP.LT.AND P3, PT, R16, R22, !P6 ;  /* 0x000000161000720c */ /* 0x000fe20007761270 */
[----:B------:R-:W2:Y:S01]  /*8acd0*/  LDC.64 R12, c[0x0][0x228] ;  /* 0x00008a00ff0c7b82 */ /* 0x000ea20000000a00 */
[----:B------:R-:W-:-:S05]  /*8ace0*/  PRMT R83, R83, 0x7773, RZ ;  /* 0x0000777353537816 */ /* 0x000fca00000000ff */
[----:B------:R1:W-:Y:S02]  /*8acf0*/  @P4 STG.E.U8 desc[UR60][R248.64], R83 ;  /* 0x00000053f8004986 */ /* 0x0003e4000c10113c */
[----:B------:R-:W3:Y:S08]  /*8ad00*/  LDC R19, c[0x0][0x228] ;  /* 0x00008a00ff137b82 */ /* 0x000ef00000000800 */
[----:B------:R-:W3:Y:S01]  /*8ad10*/  LDC R9, c[0x0][0x228] ;  /* 0x00008a00ff097b82 */ /* 0x000ee20000000800 */
[----:B-1----:R-:W3:Y:S04]  /*8ad20*/  LDL.LU.64 R248, [R1+0x670] ;  /* 0x0006700001f87983 */ /* 0x002ee80000300a00 */
[----:B------:R-:W3:Y:S01]  /*8ad30*/  LDL.LU.64 R30, [R1+0x668] ;  /* 0x00066800011e7983 */ /* 0x000ee20000300a00 */
[----:B----4-:R-:W-:-:S03]  /*8ad40*/  PRMT R5, R84, 0x7770, RZ ;  /* 0x0000777054057816 */ /* 0x010fc600000000ff */
[----:B------:R-:W4:Y:S01]  /*8ad50*/  LDL.LU.64 R28, [R1+0x660] ;  /* 0x00066000011c7983 */ /* 0x000f220000300a00 */
[----:B------:R-:W-:Y:S01]  /*8ad60*/  PRMT R3, R84, 0x7771, RZ ;  /* 0x0000777154037816 */ /* 0x000fe200000000ff */
[----:B------:R-:W-:Y:S01]  /*8ad70*/  VIADD R0, R10, 0x59 ;  /* 0x000000590a007836 */ /* 0x000fe20000000000 */
[----:B------:R-:W1:Y:S01]  /*8ad80*/  LDC R22, c[0x0][0x228] ;  /* 0x00008a00ff167b82 */ /* 0x000e620000000800 */
[----:B------:R0:W-:Y:S04]  /*8ad90*/  @P5 STG.E.U8 desc[UR60][R250.64], R5 ;  /* 0x00000005fa005986 */ /* 0x0001e8000c10113c */
[----:B------:R2:W-:Y:S04]  /*8ada0*/  @P3 STG.E.U8 desc[UR60][R88.64], R3 ;  /* 0x0000000358003986 */ /* 0x0005e8000c10113c */
[----:B0-----:R-:W4:Y:S04]  /*8adb0*/  LDL.LU.64 R250, [R1+0x650] ;  /* 0x0006500001fa7983 */ /* 0x001f280000300a00 */
[----:B--2---:R-:W2:Y:S01]  /*8adc0*/  LDL.LU.64 R88, [R1+0x2fb8] ;  /* 0x002fb80001587983 */ /* 0x004ea20000300a00 */
[----:B------:R-:W-:-:S02]  /*8add0*/  ISETP.LT.AND P4, PT, R17, R6, !P6 ;  /* 0x000000061100720c */ /* 0x000fc40007781270 */
[----:B------:R-:W-:Y:S02]  /*8ade0*/  ISETP.LT.AND P6, PT, R14, R7, !P6 ;  /* 0x000000070e00720c */ /* 0x000fe400077c1270 */
[----:B------:R-:W0:Y:S01]  /*8adf0*/  LDC.64 R6, c[0x0][0x228] ;  /* 0x00008a00ff067b82 */ /* 0x000e220000000a00 */
[----:B------:R-:W-:Y:S02]  /*8ae00*/  ISETP.GE.AND P5, PT, R0, R13, PT ;  /* 0x0000000d0000720c */ /* 0x000fe40003fa6270 */
[C---:B------:R-:W-:Y:S02]  /*8ae10*/  PRMT R0, R84.reuse, 0x7772, RZ ;  /* 0x0000777254007816 */ /* 0x040fe400000000ff */
[----:B------:R-:W-:Y:S02]  /*8ae20*/  ISETP.LT.AND P3, PT, R15, R11, !P5 ;  /* 0x0000000b0f00720c */ /* 0x000fe40006f61270 */
[----:B------:R-:W-:Y:S01]  /*8ae30*/  PRMT R84, R84, 0x7773, RZ ;  /* 0x0000777354547816 */ /* 0x000fe200000000ff */
[----:B------:R-:W1:Y:S03]  /*8ae40*/  LDC R13, c[0x0][0x228] ;  /* 0x00008a00ff0d7b82 */ /* 0x000e660000000800 */
[----:B---3--:R3:W-:Y:S01]  /*8ae50*/  @P6 STG.E.U8 desc[UR60][R246.64], R0 ;  /* 0x00000000f6006986 */ /* 0x0087e2000c10113c */
[----:B------:R-:W-:-:S03]  /*8ae60*/  ISETP.LT.AND P6, PT, R16, R19, !P5 ;  /* 0x000000131000720c */ /* 0x000fc60006fc1270 */
[----:B------:R3:W-:Y:S01]  /*8ae70*/  @P4 STG.E.U8 desc[UR60][R244.64], R84 ;  /* 0x00000054f4004986 */ /* 0x0007e2000c10113c */
[----:B------:R-:W-:Y:S01]  /*8ae80*/  ISETP.LT.AND P4, PT, R17, R4, !P5 ;  /* 0x000000041100720c */ /* 0x000fe20006f81270 */
[----:B------:R-:W1:Y:S01]  /*8ae90*/  LDC R11, c[0x0][0x228] ;  /* 0x00008a00ff0b7b82 */ /* 0x000e620000000800 */
[----:B------:R-:W-:Y:S01]  /*8aea0*/  ISETP.LT.AND P5, PT, R14, R9, !P5 ;  /* 0x000000090e00720c */ /* 0x000fe20006fa1270 */
[----:B---3--:R-:W3:Y:S01]  /*8aeb0*/  LDL.LU.64 R246, [R1+0x628] ;  /* 0x0006280001f67983 */ /* 0x008ee20000300a00 */
[----:B------:R-:W-:-:S05]  /*8aec0*/  VIADD R0, R10, 0x5a ;  /* 0x0000005a0a007836 */ /* 0x000fca0000000000 */
[----:B------:R-:W3:Y:S01]  /*8aed0*/  LDC.64 R4, c[0x0][0x228] ;  /* 0x00008a00ff047b82 */ /* 0x000ee20000000a00 */
[----:B------:R-:W3:Y:S04]  /*8aee0*/  LDL.LU.64 R26, [R1+0x648] ;  /* 0x00064800011a7983 */ /* 0x000ee80000300a00 */
[----:B------:R-:W3:Y:S03]  /*8aef0*/  LDL.LU.64 R244, [R1+0x640] ;  /* 0x0006400001f47983 */ /* 0x000ee60000300a00 */
[----:B------:R-:W3:Y:S01]  /*8af00*/  LDC R19, c[0x0][0x228] ;  /* 0x00008a00ff137b82 */ /* 0x000ee20000000800 */
[C---:B--2---:R-:W-:Y:S02]  /*8af10*/  PRMT R9, R88.reuse, 0x7770, RZ ;  /* 0x0000777058097816 */ /* 0x044fe400000000ff */
[----:B------:R-:W-:-:S03]  /*8af20*/  PRMT R3, R88, 0x7771, RZ ;  /* 0x0000777158037816 */ /* 0x000fc600000000ff */
[----:B------:R2:W-:Y:S01]  /*8af30*/  @P3 STG.E.U8 desc[UR60][R248.64], R9 ;  /* 0x00000009f8003986 */ /* 0x0005e2000c10113c */
[----:B0-----:R-:W-:Y:S02]  /*8af40*/  ISETP.GE.AND P3, PT, R0, R7, PT ;  /* 0x000000070000720c */ /* 0x001fe40003f66270 */
[C---:B------:R-:W-:Y:S02]  /*8af50*/  PRMT R0, R88.reuse, 0x7772, RZ ;  /* 0x0000777258007816 */ /* 0x040fe400000000ff */
[----:B------:R-:W-:Y:S01]  /*8af60*/  PRMT R88, R88, 0x7773, RZ ;  /* 0x0000777358587816 */ /* 0x000fe200000000ff */
[----:B------:R-:W-:Y:S04]  /*8af70*/  @P6 STG.E.U8 desc[UR60][R30.64], R3 ;  /* 0x000000031e006986 */ /* 0x000fe8000c10113c */
[----:B----4-:R-:W-:Y:S04]  /*8af80*/  @P5 STG.E.U8 desc[UR60][R28.64], R0 ;  /* 0x000000001c005986 */ /* 0x010fe8000c10113c */
[----:B--2---:R-:W2:Y:S04]  /*8af90*/  LDL.LU.64 R248, [R1+0x620] ;  /* 0x0006200001f87983 */ /* 0x004ea80000300a00 */
[----:B------:R0:W-:Y:S04]  /*8afa0*/  @P4 STG.E.U8 desc[UR60][R250.64], R88 ;  /* 0x00000058fa004986 */ /* 0x0001e8000c10113c */
[----:B0-----:R-:W4:Y:S01]  /*8afb0*/  LDL.LU.64 R250, [R1+0x618] ;  /* 0x0006180001fa7983 */ /* 0x001f220000300a00 */
[----:B-1----:R-:W-:-:S02]  /*8afc0*/  ISETP.LT.AND P6, PT, R15, R13, !P3 ;  /* 0x0000000d0f00720c */ /* 0x002fc40005fc1270 */
[----:B------:R-:W-:Y:S01]  /*8afd0*/  ISETP.LT.AND P5, PT, R16, R23, !P3 ;  /* 0x000000171000720c */ /* 0x000fe20005fa1270 */
[----:B------:R-:W-:Y:S01]  /*8afe0*/  VIADD R7, R10, 0x5b ;  /* 0x0000005b0a077836 */ /* 0x000fe20000000000 */
[----:B------:R-:W-:Y:S01]  /*8aff0*/  ISETP.LT.AND P4, PT, R17, R2, !P3 ;  /* 0x000000021100720c */ /* 0x000fe20005f81270 */
[----:B------:R-:W4:Y:S01]  /*8b000*/  LDL.LU.64 R28, [R1+0x608] ;  /* 0x00060800011c7983 */ /* 0x000f220000300a00 */
[----:B------:R-:W-:Y:S01]  /*8b010*/  ISETP.LT.AND P3, PT, R14, R11, !P3 ;  /* 0x0000000b0e00720c */ /* 0x000fe20005f61270 */
[----:B------:R-:W0:Y:S01]  /*8b020*/  LDC R13, c[0x0][0x228] ;  /* 0x00008a00ff0d7b82 */ /* 0x000e220000000800 */
[C---:B------:R-:W-:Y:S02]  /*8b030*/  PRMT R0, R85.reuse, 0x7770, RZ ;  /* 0x0000777055007816 */ /* 0x040fe400000000ff */
[----:B------:R-:W-:-:S03]  /*8b040*/  PRMT R9, R85, 0x7771, RZ ;  /* 0x0000777155097816 */ /* 0x000fc600000000ff */
[----:B---3--:R1:W-:Y:S01]  /*8b050*/  @P6 STG.E.U8 desc[UR60][R246.64], R0 ;  /* 0x00000000f6006986 */ /* 0x0083e2000c10113c */
[----:B------:R-:W-:Y:S01]  /*8b060*/  ISETP.GE.AND P6, PT, R7, R5, PT ;  /* 0x000000050700720c */ /* 0x000fe20003fc6270 */
[----:B------:R-:W3:Y:S02]  /*8b070*/  LDC.64 R2, c[0x0][0x228] ;  /* 0x00008a00ff027b82 */ /* 0x000ee40000000a00 */
[----:B------:R-:W-:Y:S01]  /*8b080*/  @P5 STG.E.U8 desc[UR60][R26.64], R9 ;  /* 0x000000091a005986 */ /* 0x000fe2000c10113c */
[----:B------:R-:W-:-:S05]  /*8b090*/  ISETP.LT.AND P5, PT, R15, R19, !P6 ;  /* 0x000000130f00720c */ /* 0x000fca00077a1270 */
[----:B------:R-:W3:Y:S01]  /*8b0a0*/  LDC R11, c[0x0][0x228] ;  /* 0x00008a00ff0b7b82 */ /* 0x000ee20000000800 */
[C---:B-1----:R-:W-:Y:S01]  /*8b0b0*/  PRMT R0, R85.reuse, 0x7772, RZ ;  /* 0x0000777255007816 */ /* 0x042fe200000000ff */
[----:B------:R-:W3:Y:S04]  /*8b0c0*/  LDL.LU.64 R246, [R1+0x600] ;  /* 0x0006000001f67983 */ /* 0x000ee80000300a00 */
[----:B------:R-:W-:Y:S01]  /*8b0d0*/  @P3 STG.E.U8 desc[UR60][R244.64], R0 ;  /* 0x00000000f4003986 */ /* 0x000fe2000c10113c */
[----:B------:R-:W-:Y:S01]  /*8b0e0*/  ISETP.LT.AND P3, PT, R16, R22, !P6 ;  /* 0x000000161000720c */ /* 0x000fe20007761270 */
[----:B------:R-:W1:Y:S01]  /*8b0f0*/  LDC R23, c[0x0][0x228] ;  /* 0x00008a00ff177b82 */ /* 0x000e620000000800 */
[----:B------:R-:W-:Y:S02]  /*8b100*/  PRMT R85, R85, 0x7773, RZ ;  /* 0x0000777355557816 */ /* 0x000fe400000000ff */
[----:B------:R-:W-:-:S02]  /*8b110*/  PRMT R7, R89, 0x7770, RZ ;  /* 0x0000777059077816 */ /* 0x000fc400000000ff */
[----:B------:R-:W-:-:S03]  /*8b120*/  PRMT R5, R89, 0x7771, RZ ;  /* 0x0000777159057816 */ /* 0x000fc600000000ff */
[----:B------:R-:W1:Y:S08]  /*8b130*/  LDC R22, c[0x0][0x228] ;  /* 0x00008a00ff167b82 */ /* 0x000e700000000800 */
[----:B------:R-:W1:Y:S01]  /*8b140*/  LDC R19, c[0x0][0x228] ;  /* 0x00008a00ff137b82 */ /* 0x000e620000000800 */
[----:B--2---:R2:W-:Y:S04]  /*8b150*/  @P4 STG.E.U8 desc[UR60][R248.64], R85 ;  /* 0x00000055f8004986 */ /* 0x0045e8000c10113c */
[----:B--2---:R-:W2:Y:S04]  /*8b160*/  LDL.LU.64 R248, [R1+0x5f8] ;  /* 0x0005f80001f87983 */ /* 0x004ea80000300a00 */
[----:B------:R-:W2:Y:S04]  /*8b170*/  LDL.LU.64 R244, [R1+0x5f0] ;  /* 0x0005f00001f47983 */ /* 0x000ea80000300a00 */
[----:B----4-:R4:W-:Y:S04]  /*8b180*/  @P5 STG.E.U8 desc[UR60][R250.64], R7 ;  /* 0x00000007fa005986 */ /* 0x0109e8000c10113c */
[----:B------:R0:W-:Y:S04]  /*8b190*/  @P3 STG.E.U8 desc[UR60][R86.64], R5 ;  /* 0x0000000556003986 */ /* 0x0001e8000c10113c */
[----:B----4-:R-:W4:Y:S01]  /*8b1a0*/  LDL.LU.64 R250, [R1+0x5d0] ;  /* 0x0005d00001fa7983 */ /* 0x010f220000300a00 */
[----:B------:R-:W-:Y:S01]  /*8b1b0*/  ISETP.LT.AND P4, PT, R17, R8, !P6 ;  /* 0x000000081100720c */ /* 0x000fe20007781270 */
[----:B------:R-:W-:Y:S01]  /*8b1c0*/  VIADD R0, R10, 0x5c ;  /* 0x0000005c0a007836 */ /* 0x000fe20000000000 */
[----:B------:R-:W2:Y:S01]  /*8b1d0*/  LDC.64 R8, c[0x0][0x228] ;  /* 0x00008a00ff087b82 */ /* 0x000ea20000000a00 */
[----:B0-----:R-:W2:Y:S01]  /*8b1e0*/  LDL.LU.64 R86, [R1+0x2fb0] ;  /* 0x002fb00001567983 */ /* 0x001ea20000300a00 */
[----:B------:R-:W-:-:S02]  /*8b1f0*/  ISETP.LT.AND P6, PT, R14, R13, !P6 ;  /* 0x0000000d0e00720c */ /* 0x000fc400077c1270 */
[----:B---3--:R-:W-:Y:S01]  /*8b200*/  ISETP.GE.AND P5, PT, R0, R3, PT ;  /* 0x000000030000720c */ /* 0x008fe20003fa6270 */
[----:B------:R-:W3:Y:S01]  /*8b210*/  LDL.LU.64 R32, [R1+0x5c8] ;  /* 0x0005c80001207983 */ /* 0x000ee20000300a00 */
[----:B------:R-:W-:Y:S02]  /*8b220*/  PRMT R0, R89, 0x7772, RZ ;  /* 0x0000777259007816 */ /* 0x000fe400000000ff */
[----:B------:R-:W-:Y:S01]  /*8b230*/  ISETP.LT.AND P3, PT, R15, R11, !P5 ;  /* 0x0000000b0f00720c */ /* 0x000fe20006f61270 */
[----:B------:R-:W0:Y:S01]  /*8b240*/  LDC R7, c[0x0][0x228] ;  /* 0x00008a00ff077b82 */ /* 0x000e220000000800 */
[----:B------:R-:W-:-:S05]  /*8b250*/  PRMT R89, R89, 0x7773, RZ ;  /* 0x0000777359597816 */ /* 0x000fca00000000ff */
[----:B------:R1:W-:Y:S02]  /*8b260*/  @P6 STG.E.U8 desc[UR60][R28.64], R0 ;  /* 0x000000001c006986 */ /* 0x0003e4000c10113c */
[----:B-1----:R-:W-:Y:S01]  /*8b270*/  ISETP.LT.AND P6, PT, R16, R23, !P5 ;  /* 0x000000171000720c */ /* 0x002fe20006fc1270 */
[----:B------:R-:W1:Y:S01]  /*8b280*/  LDC R13, c[0x0][0x228] ;  /* 0x00008a00ff0d7b82 */ /* 0x000e620000000800 */
[----:B------:R0:W-:Y:S01]  /*8b290*/  @P4 STG.E.U8 desc[UR60][R246.64], R89 ;  /* 0x00000059f6004986 */ /* 0x0001e2000c10113c */
[----:B------:R-:W-:Y:S02]  /*8b2a0*/  ISETP.LT.AND P4, PT, R17, R22, !P5 ;  /* 0x000000161100720c */ /* 0x000fe40006f81270 */
[----:B------:R-:W-:-:S04]  /*8b2b0*/  ISETP.LT.AND P5, PT, R14, R19, !P5 ;  /* 0x000000130e00720c */ /* 0x000fc80006fa1270 */
[----:B------:R-:W1:Y:S01]  /*8b2c0*/  LDC R11, c[0x0][0x228] ;  /* 0x00008a00ff0b7b82 */ /* 0x000e620000000800 */
[----:B------:R-:W-:Y:S01]  /*8b2d0*/  VIADD R0, R10, 0x5d ;  /* 0x0000005d0a007836 */ /* 0x000fe20000000000 */
[----:B------:R-:W3:Y:S04]  /*8b2e0*/  LDL.LU.64 R28, [R1+0x5c0] ;  /* 0x0005c000011c7983 */ /* 0x000ee80000300a00 */
[----:B0-----:R-:W3:Y:S02]  /*8b2f0*/  LDL.LU.64 R246, [R1+0x5b8] ;  /* 0x0005b80001f67983 */ /* 0x001ee40000300a00 */
[----:B------:R-:W0:Y:S08]  /*8b300*/  LDC.64 R22, c[0x0][0x228] ;  /* 0x00008a00ff167b82 */ /* 0x000e300000000a00 */
[----:B------:R-:W0:Y:S01]  /*8b310*/  LDC R19, c[0x0][0x228] ;  /* 0x00008a00ff137b82 */ /* 0x000e220000000800 */
[----:B--2---:R-:W-:-:S02]  /*8b320*/  PRMT R5, R86, 0x7770, RZ ;  /* 0x0000777056057816 */ /* 0x004fc400000000ff */
[----:B------:R-:W-:-:S03]  /*8b330*/  PRMT R3, R86, 0x7771, RZ ;  /* 0x0000777156037816 */ /* 0x000fc600000000ff */
[----:B------:R2:W-:Y:S01]  /*8b340*/  @P3 STG.E.U8 desc[UR60][R248.64], R5 ;  /* 0x00000005f8003986 */ /* 0x0005e2000c10113c */
[----:B------:R-:W-:Y:S02]  /*8b350*/  ISETP.GE.AND P3, PT, R0, R9, PT ;  /* 0x000000090000720c */ /* 0x000fe40003f66270 */
[----:B------:R-:W-:Y:S01]  /*8b360*/  PRMT R0, R86, 0x7772, RZ ;  /* 0x0000777256007816 */ /* 0x000fe200000000ff */
[----:B------:R-:W-:Y:S01]  /*8b370*/  @P6 STG.E.U8 desc[UR60][R244.64], R3 ;  /* 0x00000003f4006986 */ /* 0x000fe2000c10113c */
[----:B------:R-:W0:Y:S03]  /*8b380*/  LDC R9, c[0x0][0x228] ;  /* 0x00008a00ff097b82 */ /* 0x000e260000000800 */
[----:B------:R1:W-:Y:S04]  /*8b390*/  @P5 STG.E.U8 desc[UR60][R90.64], R0 ;  /* 0x000000005a005986 */ /* 0x0003e8000c10113c */
[----:B--2---:R-:W2:Y:S04]  /*8b3a0*/  LDL.LU.64 R248, [R1+0x5a8] ;  /* 0x0005a80001f87983 */ /* 0x004ea80000300a00 */
[----:B-1----:R-:W3:Y:S01]  /*8b3b0*/  LDL.LU.64 R90, [R1+0x2fa8] ;  /* 0x002fa800015a7983 */ /* 0x002ee20000300a00 */
[----:B------:R-:W-:-:S02]  /*8b3c0*/  ISETP.LT.AND P6, PT, R15, R12, !P3 ;  /* 0x0000000c0f00720c */ /* 0x000fc40005fc1270 */
[----:B------:R-:W-:Y:S01]  /*8b3d0*/  PRMT R86, R86, 0x7773, RZ ;  /* 0x0000777356567816 */ /* 0x000fe200000000ff */
[----:B------:R-:W2:Y:S01]  /*8b3e0*/  LDL.LU.64 R30, [R1+0x5a0] ;  /* 0x0005a000011e7983 */ /* 0x000ea20000300a00 */
[----:B------:R-:W-:Y:S01]  /*8b3f0*/  ISETP.LT.AND P5, PT, R16, R7, !P3 ;  /* 0x000000071000720c */ /* 0x000fe20005fa1270 */
[----:B------:R-:W-:Y:S01]  /*8b400*/  VIADD R0, R10, 0x5e ;  /* 0x0000005e0a007836 */ /* 0x000fe20000000000 */
[----:B------:R-:W1:Y:S01]  /*8b410*/  LDC R7, c[0x0][0x228] ;  /* 0x00008a00ff077b82 */ /* 0x000e620000000800 */
[----:B----4-:R4:W-:Y:S01]  /*8b420*/  @P4 STG.E.U8 desc[UR60][R250.64], R86 ;  /* 0x00000056fa004986 */ /* 0x0109e2000c10113c */
[----:B------:R-:W-:Y:S02]  /*8b430*/  ISETP.LT.AND P4, PT, R17, R13, !P3 ;  /* 0x0000000d1100720c */ /* 0x000fe40005f81270 */
[----:B------:R-:W-:Y:S01]  /*8b440*/  ISETP.LT.AND P3, PT, R14, R11, !P3 ;  /* 0x0000000b0e00720c */ /* 0x000fe20005f61270 */
[----:B------:R-:W2:Y:S03]  /*8b450*/  LDL.LU.64 R26, [R1+0x598] ;  /* 0x00059800011a7983 */ /* 0x000ea60000300a00 */
[----:B------:R-:W1:Y:S01]  /*8b460*/  LDC.64 R12, c[0x0][0x228] ;  /* 0x00008a00ff0c7b82 */ /* 0x000e620000000a00 */
[----:B------:R-:W2:Y:S04]  /*8b470*/  LDL.LU.64 R244, [R1+0x590] ;  /* 0x0005900001f47983 */ /* 0x000ea80000300a00 */
[----:B----4-:R-:W4:Y:S03]  /*8b480*/  LDL.LU.64 R250, [R1+0x578] ;  /* 0x0005780001fa7983 */ /* 0x010f260000300a00 */
[----:B------:R-:W1:Y:S01]  /*8b490*/  LDC R11, c[0x0][0x228] ;  /* 0x00008a00ff0b7b82 */ /* 0x000e620000000800 */
[----:B---3--:R-:W-:-:S02]  /*8b4a0*/  PRMT R5, R90, 0x7770, RZ ;  /* 0x000077705a057816 */ /* 0x008fc400000000ff */
[----:B------:R-:W-:-:S03]  /*8b4b0*/  PRMT R3, R90, 0x7771, RZ ;  /* 0x000077715a037816 */ /* 0x000fc600000000ff */
[----:B------:R-:W-:Y:S01]  /*8b4c0*/  @P6 STG.E.U8 desc[UR60][R32.64], R5 ;  /* 0x0000000520006986 */ /* 0x000fe2000c10113c */
[----:B0-----:R-:W-:Y:S02]  /*8b4d0*/  ISETP.GE.AND P6, PT, R0, R23, PT ;  /* 0x000000170000720c */ /* 0x001fe40003fc6270 */
[C---:B------:R-:W-:Y:S01]  /*8b4e0*/  PRMT R0, R90.reuse, 0x7772, RZ ;  /* 0x000077725a007816 */ /* 0x040fe200000000ff */
[----:B------:R-:W-:Y:S01]  /*8b4f0*/  @P5 STG.E.U8 desc[UR60][R28.64], R3 ;  /* 0x000000031c005986 */ /* 0x000fe2000c10113c */
[----:B------:R-:W-:Y:S01]  /*8b500*/  PRMT R90, R90, 0x7773, RZ ;  /* 0x000077735a5a7816 */ /* 0x000fe200000000ff */
[----:B------:R-:W0:Y:S02]  /*8b510*/  LDC R23, c[0x0][0x228] ;  /* 0x00008a00ff177b82 */ /* 0x000e240000000800 */
[----:B------:R-:W-:Y:S04]  /*8b520*/  @P3 STG.E.U8 desc[UR60][R246.64], R0 ;  /* 0x00000000f6003986 */ /* 0x000fe8000c10113c */
[----:B--2---:R2:W-:Y:S04]  /*8b530*/  @P4 STG.E.U8 desc[UR60][R248.64], R90 ;  /* 0x0000005af8004986 */ /* 0x0045e8000c10113c */
[----:B--2---:R-:W2:Y:S01]  /*8b540*/  LDL.LU.64 R248, [R1+0x570] ;  /* 0x0005700001f87983 */ /* 0x004ea20000300a00 */
[----:B------:R-:W-:-:S02]  /*8b550*/  ISETP.LT.AND P5, PT, R15, R6, !P6 ;  /* 0x000000060f00720c */ /* 0x000fc400077a1270 */
[----:B------:R-:W-:Y:S01]  /*8b560*/  ISETP.LT.AND P3, PT, R16, R9, !P6 ;  /* 0x000000091000720c */ /* 0x000fe20007761270 */
[----:B------:R-:W-:Y:S01]  /*8b570*/  VIADD R0, R10, 0x5f ;  /* 0x0000005f0a007836 */ /* 0x000fe20000000000 */
[----:B------:R-:W3:Y:S01]  /*8b580*/  LDC R9, c[0x0][0x228] ;  /* 0x00008a00ff097b82 */ /* 0x000ee20000000800 */
[----:B------:R-:W-:Y:S01]  /*8b590*/  ISETP.LT.AND P4, PT, R17, R24, !P6 ;  /* 0x000000181100720c */ /* 0x000fe20007781270 */
[----:B------:R-:W2:Y:S01]  /*8b5a0*/  LDL.LU.64 R28, [R1+0x560] ;  /* 0x00056000011c7983 */ /* 0x000ea20000300a00 */
[----:B-1----:R-:W-:Y:S02]  /*8b5b0*/  ISETP.LT.AND P6, PT, R14, R7, !P6 ;  /* 0x000000070e00720c */ /* 0x002fe400077c1270 */
[C---:B------:R-:W-:Y:S01]  /*8b5c0*/  PRMT R5, R87.reuse, 0x7770, RZ ;  /* 0x0000777057057816 */ /* 0x040fe200000000ff */
[----:B------:R-:W2:Y:S01]  /*8b5d0*/  LDL.LU.64 R246, [R1+0x558] ;  /* 0x0005580001f67983 */ /* 0x000ea20000300a00 */
[----:B------:R-:W-:Y:S01]  /*8b5e0*/  PRMT R3, R87, 0x7771, RZ ;  /* 0x0000777157037816 */ /* 0x000fe200000000ff */
[----:B------:R-:W1:Y:S02]  /*8b5f0*/  LDC.64 R6, c[0x0][0x228] ;  /* 0x00008a00ff067b82 */ /* 0x000e640000000a00 */
[----:B------:R-:W-:Y:S01]  /*8b600*/  @P5 STG.E.U8 desc[UR60][R30.64], R5 ;  /* 0x000000051e005986 */ /* 0x000fe2000c10113c */
[----:B------:R-:W-:-:S02]  /*8b610*/  ISETP.GE.AND P5, PT, R0, R13, PT ;  /* 0x0000000d0000720c */ /* 0x000fc40003fa6270 */
[----:B------:R-:W-:Y:S01]  /*8b620*/  PRMT R0, R87, 0x7772, RZ ;  /* 0x0000777257007816 */ /* 0x000fe200000000ff */
[----:B------:R0:W-:Y:S01]  /*8b630*/  @P3 STG.E.U8 desc[UR60][R26.64], R3 ;  /* 0x000000031a003986 */ /* 0x0001e2000c10113c */
[----:B------:R-:W-:Y:S01]  /*8b640*/  ISETP.LT.AND P3, PT, R15, R4, !P5 ;  /* 0x000000040f00720c */ /* 0x000fe20006f61270 */
[----:B------:R-:W1:Y:S01]  /*8b650*/  LDC R13, c[0x0][0x228] ;  /* 0x00008a00ff0d7b82 */ /* 0x000e620000000800 */
[----:B------:R-:W-:Y:S01]  /*8b660*/  PRMT R87, R87, 0x7773, RZ ;  /* 0x0000777357577816 */ /* 0x000fe200000000ff */
[----:B------:R0:W-:Y:S01]  /*8b670*/  @P6 STG.E.U8 desc[UR60][R244.64], R0 ;  /* 0x00000000f4006986 */ /* 0x0001e2000c10113c */
[----:B------:R-:W-:-:S03]  /*8b680*/  ISETP.LT.AND P6, PT, R16, R11, !P5 ;  /* 0x0000000b1000720c */ /* 0x000fc60006fc1270 */
[----:B----4-:R4:W-:Y:S01]  /*8b690*/  @P4 STG.E.U8 desc[UR60][R250.64], R87 ;  /* 0x00000057fa004986 */ /* 0x0109e2000c10113c */
[----:B------:R-:W-:Y:S01]  /*8b6a0*/  ISETP.LT.AND P4, PT, R17, R19, !P5 ;  /* 0x000000131100720c */ /* 0x000fe20006f81270 */
[----:B------:R-:W1:Y:S01]  /*8b6b0*/  LDC R11, c[0x0][0x228] ;  /* 0x00008a00ff0b7b82 */ /* 0x000e620000000800 */
[----:B---3--:R-:W-:Y:S02]  /*8b6c0*/  ISETP.LT.AND P5, PT, R14, R9, !P5 ;  /* 0x000000090e00720c */ /* 0x008fe40006fa1270 */
[C---:B------:R-:W-:Y:S02]  /*8b6d0*/  PRMT R9, R91.reuse, 0x7770, RZ ;  /* 0x000077705b097816 */ /* 0x040fe400000000ff */
[----:B0-----:R-:W-:Y:S01]  /*8b6e0*/  PRMT R3, R91, 0x7771, RZ ;  /* 0x000077715b037816 */ /* 0x001fe200000000ff */
[----:B------:R-:W-:Y:S02]  /*8b6f0*/  VIADD R0, R10, 0x60 ;  /* 0x000000600a007836 */ /* 0x000fe40000000000 */
[----:B------:R-:W0:Y:S01]  /*8b700*/  LDC.64 R4, c[0x0][0x228] ;  /* 0x00008a00ff047b82 */ /* 0x000e220000000a00 */
[----:B----4-:R-:W3:Y:S04]  /*8b710*/  LDL.LU.64 R250, [R1+0x550] ;  /* 0x0005500001fa7983 */ /* 0x010ee80000300a00 */
[----:B------:R-:W4:Y:S03]  /*8b720*/  LDL.LU.64 R244, [R1+0x548] ;  /* 0x0005480001f47983 */ /* 0x000f260000300a00 */
[----:B------:R-:W4:Y:S08]  /*8b730*/  LDC R19, c[0x0][0x228] ;  /* 0x00008a00ff137b82 */ /* 0x000f300000000800 */
[----:B------:R-:W4:Y:S01]  /*8b740*/  LDC R24, c[0x0][0x228] ;  /* 0x00008a00ff187b82 */ /* 0x000f220000000800 */
[----:B--2---:R2:W-:Y:S04]  /*8b750*/  @P3 STG.E.U8 desc[UR60][R248.64], R9 ;  /* 0x00000009f8003986 */ /* 0x0045e8000c10113c */
[----:B------:R1:W-:Y:S04]  /*8b760*/  @P6 STG.E.U8 desc[UR60][R92.64], R3 ;  /* 0x000000035c006986 */ /* 0x0003e8000c10113c */
[----:B--2---:R-:W2:Y:S04]  /*8b770*/  LDL.LU.64 R248, [R1+0x530] ;  /* 0x0005300001f87983 */ /* 0x004ea80000300a00 */
[----:B-1----:R-:W3:Y:S01]  /*8b780*/  LDL.LU.64 R92, [R1+0x2fa0] ;  /* 0x002fa000015c7983 */ /* 0x002ee20000300a00 */
[----:B------:R-:W-:-:S02]  /*8b790*/  ISETP.GE.AND P3, PT, R0, R7, PT ;  /* 0x000000070000720c */ /* 0x000fc40003f66270 */
[----:B------:R-:W-:Y:S01]  /*8b7a0*/  PRMT R0, R91, 0x7772, RZ ;  /* 0x000077725b007816 */ /* 0x000fe200000000ff */
[----:B------:R-:W2:Y:S01]  /*8b7b0*/  LDL.LU.64 R32, [R1+0x528] ;  /* 0x0005280001207983 */ /* 0x000ea20000300a00 */
[----:B------:R-:W-:Y:S02]  /*8b7c0*/  ISETP.LT.AND P6, PT, R15, R2, !P3 ;  /* 0x000000020f00720c */ /* 0x000fe40005fc1270 */
[----:B------:R-:W-:Y:S01]  /*8b7d0*/  PRMT R91, R91, 0x7773, RZ ;  /* 0x000077735b5b7816 */ /* 0x000fe200000000ff */
[----:B------:R1:W-:Y:S01]  /*8b7e0*/  @P5 STG.E.U8 desc[UR60][R28.64], R0 ;  /* 0x000000001c005986 */ /* 0x0003e2000c10113c */
[----:B------:R-:W-:Y:S01]  /*8b7f0*/  ISETP.LT.AND P5, PT, R16, R13, !P3 ;  /* 0x0000000d1000720c */ /* 0x000fe20005fa1270 */
[----:B------:R-:W2:Y:S02]  /*8b800*/  LDC.64 R2, c[0x0][0x228] ;  /* 0x00008a00ff027b82 */ /* 0x000ea40000000a00 */
[----:B------:R0:W-:Y:S01]  /*8b810*/  @P4 STG.E.U8 desc[UR60][R246.64], R91 ;  /* 0x0000005bf6004986 */ /* 0x0001e2000c10113c */
[----:B------:R-:W-:-:S02]  /*8b820*/  ISETP.LT.AND P4, PT, R17, R23, !P3 ;  /* 0x000000171100720c */ /* 0x000fc40005f81270 */
[----:B------:R-:W-:-:S03]  /*8b830*/  ISETP.LT.AND P3, PT, R14, R11, !P3 ;  /* 0x0000000b0e00720c */ /* 0x000fc60005f61270 */
[----:B------:R-:W2:Y:S01]  /*8b840*/  LDC R13, c[0x0][0x228] ;  /* 0x00008a00ff0d7b82 */ /* 0x000ea20000000800 */
[----:B-1----:R-:W-:Y:S01]  /*8b850*/  VIADD R0, R10, 0x61 ;  /* 0x000000610a007836 */ /* 0x002fe20000000000 */
[----:B------:R-:W2:Y:S04]  /*8b860*/  LDL.LU.64 R28, [R1+0x520] ;  /* 0x00052000011c7983 */ /* 0x000ea80000300a00 */
[----:B0-----:R-:W2:Y:S02]  /*8b870*/  LDL.LU.64 R246, [R1+0x518] ;  /* 0x0005180001f67983 */ /* 0x001ea40000300a00 */
[----:B------:R-:W0:Y:S08]  /*8b880*/  LDC R11, c[0x0][0x228] ;  /* 0x00008a00ff0b7b82 */ /* 0x000e300000000800 */
[----:B------:R-:W1:Y:S01]  /*8b890*/  LDC R23, c[0x0][0x228] ;  /* 0x00008a00ff177b82 */ /* 0x000e620000000800 */
[----:B---3--:R-:W-:-:S02]  /*8b8a0*/  PRMT R9, R92, 0x7770, RZ ;  /* 0x000077705c097816 */ /* 0x008fc400000000ff */
[----:B------:R-:W-:-:S03]  /*8b8b0*/  PRMT R7, R92, 0x7771, RZ ;  /* 0x000077715c077816 */ /* 0x000fc600000000ff */
[----:B------:R3:W-:Y:S01]  /*8b8c0*/  @P6 STG.E.U8 desc[UR60][R250.64], R9 ;  /* 0x00000009fa006986 */ /* 0x0007e2000c10113c */
[----:B------:R-:W-:Y:S02]  /*8b8d0*/  ISETP.GE.AND P6, PT, R0, R5, PT ;  /* 0x000000050000720c */ /* 0x000fe40003fc6270 */
[----:B------:R-:W-:Y:S01]  /*8b8e0*/  PRMT R0, R92, 0x7772, RZ ;  /* 0x000077725c007816 */ /* 0x000fe200000000ff */
[----:B----4-:R-:W-:Y:S04]  /*8b8f0*/  @P5 STG.E.U8 desc[UR60][R244.64], R7 ;  /* 0x00000007f4005986 */ /* 0x010fe8000c10113c */
[----:B------:R4:W-:Y:S04]  /*8b900*/  @P3 STG.E.U8 desc[UR60][R96.64], R0 ;  /* 0x0000000060003986 */ /* 0x0009e8000c10113c */
[----:B---3--:R-:W3:Y:S04]  /*8b910*/  LDL.LU.64 R250, [R1+0x508] ;  /* 0x0005080001fa7983 */ /* 0x008ee80000300a00 */
[----:B----4-:R-:W4:Y:S01]  /*8b920*/  LDL.LU.64 R96, [R1+0x2f98] ;  /* 0x002f980001607983 */ /* 0x010f220000300a00 */
[----:B------:R-:W-:-:S02]  /*8b930*/  ISETP.LT.AND P5, PT, R15, R8, !P6 ;  /* 0x000000080f00720c */ /* 0x000fc400077a1270 */
[----:B------:R-:W-:Y:S01]  /*8b940*/  PRMT R92, R92, 0x7773, RZ ;  /* 0x000077735c5c7816 */ /* 0x000fe200000000ff */
[----:B------:R-:W3:Y:S01]  /*8b950*/  LDL.LU.64 R30, [R1+0x500] ;  /* 0x00050000011e7983 */ /* 0x000ee20000300a00 */
[----:B------:R-:W-:Y:S01]  /*8b960*/  ISETP.LT.AND P3, PT, R16, R19, !P6 ;  /* 0x000000131000720c */ /* 0x000fe20007761270 */
[----:B------:R-:W-:Y:S01]  /*8b970*/  VIADD R0, R10, 0x62 ;  /* 0x000000620a007836 */ /* 0x000fe20000000000 */
[----:B------:R-:W1:Y:S01]  /*8b980*/  LDC R19, c[0x0][0x228] ;  /* 0x00008a00ff137b82 */ /* 0x000e620000000800 */
[----:B--2---:R2:W-:Y:S01]  /*8b990*/  @P4 STG.E.U8 desc[UR60][R248.64], R92 ;  /* 0x0000005cf8004986 */ /* 0x0045e2000c10113c */
[----:B------:R-:W-:Y:S02]  /*8b9a0*/  ISETP.LT.AND P4, PT, R17, R24, !P6 ;  /* 0x000000181100720c */ /* 0x000fe40007781270 */
[----:B------:R-:W-:Y:S01]  /*8b9b0*/  ISETP.LT.AND P6, PT, R14, R13, !P6 ;  /* 0x0000000d0e00720c */ /* 0x000fe200077c1270 */
[----:B------:R-:W3:Y:S03]  /*8b9c0*/  LDL.LU.64 R26, [R1+0x4f8] ;  /* 0x0004f800011a7983 */ /* 0x000ee60000300a00 */
[----:B------:R-:W1:Y:S01]  /*8b9d0*/  LDC.64 R8, c[0x0][0x228] ;  /* 0x00008a00ff087b82 */ /* 0x000e620000000a00 */
[----:B------:R-:W3:Y:S04]  /*8b9e0*/  LDL.LU.64 R244, [R1+0x4f0] ;  /* 0x0004f00001f47983 */ /* 0x000ee80000300a00 */
[----:B--2---:R-:W2:Y:S03]  /*8b9f0*/  LDL.LU.64 R248, [R1+0x4d8] ;  /* 0x0004d80001f87983 */ /* 0x004ea60000300a00 */
[----:B------:R-:W2:Y:S08]  /*8ba00*/  LDC R13, c[0x0][0x228] ;  /* 0x00008a00ff0d7b82 */ /* 0x000eb00000000800 */
[----:B------:R-:W2:Y:S01]  /*8ba10*/  LDC R24, c[0x0][0x228] ;  /* 0x00008a00ff187b82 */ /* 0x000ea20000000800 */
[----:B----4-:R-:W-:-:S02]  /*8ba20*/  PRMT R7, R96, 0x7770, RZ ;  /* 0x0000777060077816 */ /* 0x010fc400000000ff */
[----:B------:R-:W-:-:S03]  /*8ba30*/  PRMT R5, R96, 0x7771, RZ ;  /* 0x0000777160057816 */ /* 0x000fc600000000ff */
[----:B------:R4:W-:Y:S01]  /*8ba40*/  @P5 STG.E.U8 desc[UR60][R32.64], R7 ;  /* 0x0000000720005986 */ /* 0x0009e2000c10113c */
[----:B------:R-:W-:Y:S02]  /*8ba50*/  ISETP.GE.AND P5, PT, R0, R3, PT ;  /* 0x000000030000720c */ /* 0x000fe40003fa6270 */
[C---:B------:R-:W-:Y:S02]  /*8ba60*/  PRMT R0, R96.reuse, 0x7772, RZ ;  /* 0x0000777260007816 */ /* 0x040fe400000000ff */
[----:B------:R-:W-:Y:S01]  /*8ba70*/  PRMT R96, R96, 0x7773, RZ ;  /* 0x0000777360607816 */ /* 0x000fe200000000ff */
[----:B------:R-:W-:Y:S04]  /*8ba80*/  @P3 STG.E.U8 desc[UR60][R28.64], R5 ;  /* 0x000000051c003986 */ /* 0x000fe8000c10113c */
[----:B------:R-:W-:Y:S01]  /*8ba90*/  @P6 STG.E.U8 desc[UR60][R246.64], R0 ;  /* 0x00000000f6006986 */ /* 0x000fe2000c10113c */
[----:B----4-:R-:W4:Y:S03]  /*8baa0*/  LDC R7, c[0x0][0x228] ;  /* 0x00008a00ff077b82 */ /* 0x010f260000000800 */
[----:B---3--:R3:W-:Y:S04]  /*8bab0*/  @P4 STG.E.U8 desc[UR60][R250.64], R96 ;  /* 0x00000060fa004986 */ /* 0x0087e8000c10113c */
[----:B---3--:R-:W3:Y:S01]  /*8bac0*/  LDL.LU.64 R250, [R1+0x4d0] ;  /* 0x0004d00001fa7983 */ /* 0x008ee20000300a00 */
[----:B------:R-:W-:-:S02]  /*8bad0*/  ISETP.LT.AND P3, PT, R15, R22, !P5 ;  /* 0x000000160f00720c */ /* 0x000fc40006f61270 */
[----:B0-----:R-:W-:Y:S01]  /*8bae0*/  ISETP.LT.AND P6, PT, R16, R11, !P5 ;  /* 0x0000000b1000720c */ /* 0x001fe20006fc1270 */
[----:B------:R-:W-:Y:S01]  /*8baf0*/  VIADD R0, R10, 0x63 ;  /* 0x000000630a007836 */ /* 0x000fe20000000000 */
[----:B-1----:R-:W-:Y:S01]  /*8bb00*/  ISETP.LT.AND P4, PT, R17, R23, !P5 ;  /* 0x000000171100720c */ /* 0x002fe20006f81270 */
[----:B------:R-:W3:Y:S01]  /*8bb10*/  LDL.LU.64 R28, [R1+0x4c0] ;  /* 0x0004c000011c7983 */ /* 0x000ee20000300a00 */
[----:B------:R-:W-:Y:S01]  /*8bb20*/  ISETP.LT.AND P5, PT, R14, R19, !P5 ;  /* 0x000000130e00720c */ /* 0x000fe20006fa1270 */
[----:B------:R-:W0:Y:S01]  /*8bb30*/  LDC R11, c[0x0][0x228] ;  /* 0x00008a00ff0b7b82 */ /* 0x000e220000000800 */
[C---:B------:R-:W-:Y:S01]  /*8bb40*/  PRMT R5, R93.reuse, 0x7770, RZ ;  /* 0x000077705d057816 */ /* 0x040fe200000000ff */
[----:B------:R-:W3:Y:S01]  /*8bb50*/  LDL.LU.64 R246, [R1+0x4b8] ;  /* 0x0004b80001f67983 */ /* 0x000ee20000300a00 */
[----:B------:R-:W-:-:S03]  /*8bb60*/  PRMT R3, R93, 0x7771, RZ ;  /* 0x000077715d037816 */ /* 0x000fc600000000ff */
[----:B------:R1:W-:Y:S01]  /*8bb70*/  @P3 STG.E.U8 desc[UR60][R30.64], R5 ;  /* 0x000000051e003986 */ /* 0x0003e2000c10113c */
[----:B------:R-:W-:Y:S01]  /*8bb80*/  ISETP.GE.AND P3, PT, R0, R9, PT ;  /* 0x000000090000720c */ /* 0x000fe20003f66270 */
[----:B------:R-:W0:Y:S01]  /*8bb90*/  LDC.64 R22, c[0x0][0x228] ;  /* 0x00008a00ff167b82 */ /* 0x000e220000000a00 */
[----:B------:R-:W-:Y:S01]  /*8bba0*/  PRMT R0, R93, 0x7772, RZ ;  /* 0x000077725d007816 */ /* 0x000fe200000000ff */
[----:B------:R2:W-:Y:S01]  /*8bbb0*/  @P6 STG.E.U8 desc[UR60][R26.64], R3 ;  /* 0x000000031a006986 */ /* 0x0005e2000c10113c */
[----:B------:R-:W-:-:S03]  /*8bbc0*/  ISETP.LT.AND P6, PT, R15, R12, !P3 ;  /* 0x0000000c0f00720c */ /* 0x000fc60005fc1270 */
[----:B------:R-:W-:Y:S01]  /*8bbd0*/  @P5 STG.E.U8 desc[UR60][R244.64], R0 ;  /* 0x00000000f4005986 */ /* 0x000fe2000c10113c */
[----:B----4-:R-:W-:Y:S01]  /*8bbe0*/  ISETP.LT.AND P5, PT, R16, R7, !P3 ;  /* 0x000000071000720c */ /* 0x010fe20005fa1270 */
[----:B------:R-:W4:Y:S01]  /*8bbf0*/  LDC R9, c[0x0][0x228] ;  /* 0x00008a00ff097b82 */ /* 0x000f220000000800 */
[----:B------:R-:W-:Y:S02]  /*8bc00*/  PRMT R93, R93, 0x7773, RZ ;  /* 0x000077735d5d7816 */ /* 0x000fe400000000ff */
[C---:B-1----:R-:W-:Y:S02]  /*8bc10*/  PRMT R5, R97.reuse, 0x7770, RZ ;  /* 0x0000777061057816 */ /* 0x042fe400000000ff */
[----:B--2---:R-:W-:Y:S01]  /*8bc20*/  PRMT R3, R97, 0x7771, RZ ;  /* 0x0000777161037816 */ /* 0x004fe200000000ff */
[----:B------:R1:W-:Y:S02]  /*8bc30*/  @P4 STG.E.U8 desc[UR60][R248.64], R93 ;  /* 0x0000005df8004986 */ /* 0x0003e4000c10113c */
[----:B------:R-:W2:Y:S08]  /*8bc40*/  LDC R7, c[0x0][0x228] ;  /* 0x00008a00ff077b82 */ /* 0x000eb00000000800 */
[----:B------:R-:W2:Y:S01]  /*8bc50*/  LDC R19, c[0x0][0x228] ;  /* 0x00008a00ff137b82 */ /* 0x000ea20000000800 */
[----:B-1----:R-:W2:Y:S04]  /*8bc60*/  LDL.LU.64 R248, [R1+0x4b0] ;  /* 0x0004b00001f87983 */ /* 0x002ea80000300a00 */
[----:B------:R-:W2:Y:S04]  /*8bc70*/  LDL.LU.64 R244, [R1+0x4a8] ;  /* 0x0004a80001f47983 */ /* 0x000ea80000300a00 */
[----:B---3--:R1:W-:Y:S04]  /*8bc80*/  @P6 STG.E.U8 desc[UR60][R250.64], R5 ;  /* 0x00000005fa006986 */ /* 0x0083e8000c10113c */
[----:B------:R3:W-:Y:S04]  /*8bc90*/  @P5 STG.E.U8 desc[UR60][R94.64], R3 ;  /* 0x000000035e005986 */ /* 0x0007e8000c10113c */
[----:B-1----:R-:W2:Y:S04]  /*8bca0*/  LDL.LU.64 R250, [R1+0x488] ;  /* 0x0004880001fa7983 */ /* 0x002ea80000300a00 */
[----:B---3--:R-:W3:Y:S01]  /*8bcb0*/  LDL.LU.64 R94, [R1+0x2f90] ;  /* 0x002f9000015e7983 */ /* 0x008ee20000300a00 */
[----:B------:R-:W-:Y:S01]  /*8bcc0*/  ISETP.LT.AND P4, PT, R17, R13, !P3 ;  /* 0x0000000d1100720c */ /* 0x000fe20005f81270 */
[----:B------:R-:W-:Y:S01]  /*8bcd0*/  VIADD R0, R10, 0x64 ;  /* 0x000000640a007836 */ /* 0x000fe20000000000 */
[----:B------:R-:W1:Y:S01]  /*8bce0*/  LDC.64 R12, c[0x0][0x228] ;  /* 0x00008a00ff0c7b82 */ /* 0x000e620000000a00 */
[----:B0-----:R-:W-:Y:S01]  /*8bcf0*/  ISETP.LT.AND P3, PT, R14, R11, !P3 ;  /* 0x0000000b0e00720c */ /* 0x001fe20005f61270 */
[----:B------:R-:W3:Y:S02]  /*8bd00*/  LDL.LU.64 R32, [R1+0x480] ;  /* 0x0004800001207983 */ /* 0x000ee40000300a00 */
[----:B------:R-:W-:-:S02]  /*8bd10*/  ISETP.GE.AND P6, PT, R0, R23, PT ;  /* 0x000000170000720c */ /* 0x000fc40003fc6270 */
[----:B------:R-:W-:Y:S02]  /*8bd20*/  PRMT R0, R97, 0x7772, RZ ;  /* 0x0000777261007816 */ /* 0x000fe400000000ff */
[----:B------:R-:W-:Y:S01]  /*8bd30*/  ISETP.LT.AND P5, PT, R15, R6, !P6 ;  /* 0x000000060f00720c */ /* 0x000fe200077a1270 */
[----:B------:R-:W0:Y:S01]  /*8bd40*/  LDC R11, c[0x0][0x228] ;  /* 0x00008a00ff0b7b82 */ /* 0x000e220000000800 */
[----:B------:R-:W-:-:S04]  /*8bd50*/  PRMT R97, R97, 0x7773, RZ ;  /* 0x0000777361617816 */ /* 0x000fc800000000ff */
[----:B------:R2:W-:Y:S01]  /*8bd60*/  @P3 STG.E.U8 desc[UR60][R28.64], R0 ;  /* 0x000000001c003986 */ /* 0x0005e2000c10113c */
[----:B----4-:R-:W-:Y:S02]  /*8bd70*/  ISETP.LT.AND P3, PT, R16, R9, !P6 ;  /* 0x000000091000720c */ /* 0x010fe40007761270 */
[----:B------:R-:W4:Y:S01]  /*8bd80*/  LDC R9, c[0x0][0x228] ;  /* 0x00008a00ff097b82 */ /* 0x000f220000000800 */
[----:B------:R2:W-:Y:S01]  /*8bd90*/  @P4 STG.E.U8 desc[UR60][R246.64], R97 ;  /* 0x00000061f6004986 */ /* 0x0005e2000c10113c */
[----:B------:R-:W-:Y:S02]  /*8bda0*/  ISETP.LT.AND P4, PT, R17, R24, !P6 ;  /* 0x000000181100720c */ /* 0x000fe40007781270 */
[----:B--2---:R-:W-:-:S04]  /*8bdb0*/  ISETP.LT.AND P6, PT, R14, R7, !P6 ;  /* 0x000000070e00720c */ /* 0x004fc800077c1270 */
[----:B------:R-:W2:Y:S01]  /*8bdc0*/  LDC.64 R6, c[0x0][0x228] ;  /* 0x00008a00ff067b82 */ /* 0x000ea20000000a00 */
[----:B------:R-:W-:Y:S01]  /*8bdd0*/  VIADD R0, R10, 0x65 ;  /* 0x000000650a007836 */ /* 0x000fe20000000000 */
[----:B------:R-:W2:Y:S04]  /*8bde0*/  LDL.LU.64 R28, [R1+0x478] ;  /* 0x00047800011c7983 */ /* 0x000ea80000300a00 */
[----:B------:R-:W2:Y:S02]  /*8bdf0*/  LDL.LU.64 R246, [R1+0x470] ;  /* 0x0004700001f67983 */ /* 0x000ea40000300a00 */
[----:B------:R-:W2:Y:S08]  /*8be00*/  LDC R23, c[0x0][0x228] ;  /* 0x00008a00ff177b82 */ /* 0x000eb00000000800 */
[----:B------:R-:W2:Y:S01]  /*8be10*/  LDC R24, c[0x0][0x228] ;  /* 0x00008a00ff187b82 */ /* 0x000ea20000000800 */
[----:B---3--:R-:W-:-:S02]  /*8be20*/  PRMT R5, R94, 0x7770, RZ ;  /* 0x000077705e057816 */ /* 0x008fc400000000ff */
[----:B------:R-:W-:-:S03]  /*8be30*/  PRMT R3, R94, 0x7771, RZ ;  /* 0x000077715e037816 */ /* 0x000fc600000000ff */
[----:B------:R3:W-:Y:S01]  /*8be40*/  @P5 STG.E.U8 desc[UR60][R248.64], R5 ;  /* 0x00000005f8005986 */ /* 0x0007e2000c10113c */
[----:B-1----:R-:W-:Y:S02]  /*8be50*/  ISETP.GE.AND P5, PT, R0, R13, PT ;  /* 0x0000000d0000720c */ /* 0x002fe40003fa6270 */
[----:B------:R-:W-:Y:S01]  /*8be60*/  PRMT R0, R94, 0x7772, RZ ;  /* 0x000077725e007816 */ /* 0x000fe200000000ff */
[----:B------:R-:W-:Y:S01]  /*8be70*/  @P3 STG.E.U8 desc[UR60][R244.64], R3 ;  /* 0x00000003f4003986 */ /* 0x000fe2000c10113c */
[----:B------:R-:W1:Y:S03]  /*8be80*/  LDC R13, c[0x0][0x228] ;  /* 0x00008a00ff0d7b82 */ /* 0x000e660000000800 */
[----:B------:R0:W-:Y:S04]  /*8be90*/  @P6 STG.E.U8 desc[UR60][R98.64], R0 ;  /* 0x0000000062006986 */ /* 0x0001e8000c10113c */
[----:B---3--:R-:W3:Y:S04]  /*8bea0*/  LDL.LU.64 R248, [R1+0x460] ;  /* 0x0004600001f87983 */ /* 0x008ee80000300a00 */
[----:B0-----:R-:W2:Y:S01]  /*8beb0*/  LDL.LU.64 R98, [R1+0x2f88] ;  /* 0x002f880001627983 */ /* 0x001ea20000300a00 */
[----:B------:R-:W-:-:S02]  /*8bec0*/  ISETP.LT.AND P3, PT, R15, R4, !P5 ;  /* 0x000000040f00720c */ /* 0x000fc40006f61270 */
[----:B------:R-:W-:Y:S01]  /*8bed0*/  PRMT R94, R94, 0x7773, RZ ;  /* 0x000077735e5e7816 */ /* 0x000fe200000000ff */
[----:B------:R-:W3:Y:S01]  /*8bee0*/  LDL.LU.64 R30, [R1+0x458] ;  /* 0x00045800011e7983 */ /* 0x000ee20000300a00 */
[----:B------:R-:W-:Y:S01]  /*8bef0*/  ISETP.LT.AND P6, PT, R16, R11, !P5 ;  /* 0x0000000b1000720c */ /* 0x000fe20006fc1270 */
[----:B------:R-:W-:Y:S01]  /*8bf00*/  VIADD R0, R10, 0x66 ;  /* 0x000000660a007836 */ /* 0x000fe20000000000 */
[----:B------:R-:W0:Y:S01]  /*8bf10*/  LDC R11, c[0x0][0x228] ;  /* 0x00008a00ff0b7b82 */ /* 0x000e220000000800 */
[----:B------:R4:W-:Y:S01]  /*8bf20*/  @P4 STG.E.U8 desc[UR60][R250.64], R94 ;  /* 0x0000005efa004986 */ /* 0x0009e2000c10113c */
[----:B------:R-:W-:Y:S02]  /*8bf30*/  ISETP.LT.AND P4, PT, R17, R19, !P5 ;  /* 0x000000131100720c */ /* 0x000fe40006f81270 */
[----:B----4-:R-:W-:Y:S01]  /*8bf40*/  ISETP.LT.AND P5, PT, R14, R9, !P5 ;  /* 0x000000090e00720c */ /* 0x010fe20006fa1270 */
[----:B------:R-:W4:Y:S03]  /*8bf50*/  LDL.LU.64 R26, [R1+0x450] ;  /* 0x00045000011a7983 */ /* 0x000f260000300a00 */
[----:B------:R-:W0:Y:S01]  /*8bf60*/  LDC.64 R4, c[0x0][0x228] ;  /* 0x00008a00ff047b82 */ /* 0x000e220000000a00 */
[----:B------:R-:W4:Y:S04]  /*8bf70*/  LDL.LU.64 R244, [R1+0x448] ;  /* 0x0004480001f47983 */ /* 0x000f280000300a00 */
[----:B------:R-:W4:Y:S03]  /*8bf80*/  LDL.LU.64 R250, [R1+0x430] ;  /* 0x0004300001fa7983 */ /* 0x000f260000300a00 */
[----:B------:R-:W4:Y:S01]  /*8bf90*/  LDC R19, c[0x0][0x228] ;  /* 0x00008a00ff137b82 */ /* 0x000f220000000800 */
[----:B--2---:R-:W-:-:S02]  /*8bfa0*/  PRMT R9, R98, 0x7770, RZ ;  /* 0x0000777062097816 */ /* 0x004fc400000000ff */
[----:B------:R-:W-:-:S03]  /*8bfb0*/  PRMT R3, R98, 0x7771, RZ ;  /* 0x0000777162037816 */ /* 0x000fc600000000ff */
[----:B------:R-:W-:Y:S01]  /*8bfc0*/  @P3 STG.E.U8 desc[UR60][R32.64], R9 ;  /* 0x0000000920003986 */ /* 0x000fe2000c10113c */
[----:B------:R-:W-:Y:S02]  /*8bfd0*/  ISETP.GE.AND P3, PT, R0, R7, PT ;  /* 0x000000070000720c */ /* 0x000fe40003f66270 */
[C---:B------:R-:W-:Y:S02]  /*8bfe0*/  PRMT R0, R98.reuse, 0x7772, RZ ;  /* 0x0000777262007816 */ /* 0x040fe400000000ff */
[----:B------:R-:W-:Y:S01]  /*8bff0*/  PRMT R98, R98, 0x7773, RZ ;  /* 0x0000777362627816 */ /* 0x000fe200000000ff */
[----:B------:R-:W-:Y:S04]  /*8c000*/  @P6 STG.E.U8 desc[UR60][R28.64], R3 ;  /* 0x000000031c006986 */ /* 0x000fe8000c10113c */
[----:B------:R-:W-:Y:S04]  /*8c010*/  @P5 STG.E.U8 desc[UR60][R246.64], R0 ;  /* 0x00000000f6005986 */ /* 0x000fe8000c10113c */
[----:B---3--:R2:W-:Y:S04]  /*8c020*/  @P4 STG.E.U8 desc[UR60][R248.64], R98 ;  /* 0x00000062f8004986 */ /* 0x0085e8000c10113c */
[----:B--2---:R-:W2:Y:S01]  /*8c030*/  LDL.LU.64 R248, [R1+0x428] ;  /* 0x0004280001f87983 */ /* 0x004ea20000300a00 */
[----:B------:R-:W-:-:S02]  /*8c040*/  ISETP.LT.AND P6, PT, R15, R2, !P3 ;  /* 0x000000020f00720c */ /* 0x000fc40005fc1270 */
[----:B-1----:R-:W-:Y:S01]  /*8c050*/  ISETP.LT.AND P5, PT, R16, R13, !P3 ;  /* 0x0000000d1000720c */ /* 0x002fe20005fa1270 */
[----:B------:R-:W-:Y:S01]  /*8c060*/  VIADD R0, R10, 0x67 ;  /* 0x000000670a007836 */ /* 0x000fe20000000000 */
[----:B------:R-:W-:Y:S01]  /*8c070*/  ISETP.LT.AND P4, PT, R17, R23, !P3 ;  /* 0x000000171100720c */ /* 0x000fe20005f81270 */
[----:B------:R-:W3:Y:S01]  /*8c080*/  LDL.LU.64 R28, [R1+0x418] ;  /* 0x00041800011c7983 */ /* 0x000ee20000300a00 */
[----:B0-----:R-:W-:Y:S01]  /*8c090*/  ISETP.LT.AND P3, PT, R14, R11, !P3 ;  /* 0x0000000b0e00720c */ /* 0x001fe20005f61270 */
[----:B------:R-:W0:Y:S01]  /*8c0a0*/  LDC R13, c[0x0][0x228] ;  /* 0x00008a00ff0d7b82 */ /* 0x000e220000000800 */
[C---:B------:R-:W-:Y:S01]  /*8c0b0*/  PRMT R9, R95.reuse, 0x7770, RZ ;  /* 0x000077705f097816 */ /* 0x040fe200000000ff */
[----:B------:R-:W3:Y:S01]  /*8c0c0*/  LDL.LU.64 R246, [R1+0x410] ;  /* 0x0004100001f67983 */ /* 0x000ee20000300a00 */
[----:B------:R-:W-:-:S03]  /*8c0d0*/  PRMT R7, R95, 0x7771, RZ ;  /* 0x000077715f077816 */ /* 0x000fc600000000ff */
[----:B------:R-:W-:Y:S01]  /*8c0e0*/  @P6 STG.E.U8 desc[UR60][R30.64], R9 ;  /* 0x000000091e006986 */ /* 0x000fe2000c10113c */
[----:B------:R-:W-:Y:S01]  /*8c0f0*/  ISETP.GE.AND P6, PT, R0, R5, PT ;  /* 0x000000050000720c */ /* 0x000fe20003fc6270 */
[----:B------:R-:W1:Y:S01]  /*8c100*/  LDC.64 R2, c[0x0][0x228] ;  /* 0x00008a00ff027b82 */ /* 0x000e620000000a00 */
[----:B------:R-:W-:Y:S01]  /*8c110*/  PRMT R0, R95, 0x7772, RZ ;  /* 0x000077725f007816 */ /* 0x000fe200000000ff */
[----:B----4-:R4:W-:Y:S01]  /*8c120*/  @P5 STG.E.U8 desc[UR60][R26.64], R7 ;  /* 0x000000071a005986 */ /* 0x0109e2000c10113c */
[----:B------:R-:W-:-:S03]  /*8c130*/  ISETP.LT.AND P5, PT, R15, R8, !P6 ;  /* 0x000000080f00720c */ /* 0x000fc600077a1270 */
[----:B------:R-:W-:Y:S01]  /*8c140*/  @P3 STG.E.U8 desc[UR60][R244.64], R0 ;  /* 0x00000000f4003986 */ /* 0x000fe2000c10113c */
[----:B------:R-:W-:Y:S01]  /*8c150*/  ISETP.LT.AND P3, PT, R16, R19, !P6 ;  /* 0x000000131000720c */ /* 0x000fe20007761270 */
[----:B------:R-:W3:Y:S01]  /*8c160*/  LDC R11, c[0x0][0x228] ;  /* 0x00008a00ff0b7b82 */ /* 0x000ee20000000800 */
[----:B------:R-:W-:Y:S02]  /*8c170*/  PRMT R95, R95, 0x7773, RZ ;  /* 0x000077735f5f7816 */ /* 0x000fe400000000ff */
[C---:B------:R-:W-:Y:S02]  /*8c180*/  PRMT R5, R99.reuse, 0x7771, RZ ;  /* 0x0000777163057816 */ /* 0x040fe400000000ff */
[----:B----4-:R-:W-:Y:S01]  /*8c190*/  PRMT R7, R99, 0x7770, RZ ;  /* 0x0000777063077816 */ /* 0x010fe200000000ff */
[----:B------:R4:W-:Y:S02]  /*8c1a0*/  @P4 STG.E.U8 desc[UR60][R250.64], R95 ;  /* 0x0000005ffa004986 */ /* 0x0009e4000c10113c */
[----:B------:R-:W3:Y:S08]  /*8c1b0*/  LDC R23, c[0x0][0x228] ;  /* 0x00008a00ff177b82 */ /* 0x000ef00000000800 */
[----:B------:R-:W3:Y:S01]  /*8c1c0*/  LDC R19, c[0x0][0x228] ;  /* 0x00008a00ff137b82 */ /* 0x000ee20000000800 */
[----:B----4-:R-:W4:Y:S04]  /*8c1d0*/  LDL.LU.64 R250, [R1+0x408] ;  /* 0x0004080001fa7983 */ /* 0x010f280000300a00 */
[----:B------:R-:W4:Y:S03]  /*8c1e0*/  LDL.LU.64 R244, [R1+0x400] ;  /* 0x0004000001f47983 */ /* 0x000f260000300a00 */
[----:B------:R-:W4:Y:S01]  /*8c1f0*/  LDC.64 R8, c[0x0][0x228] ;  /* 0x00008a00ff087b82 */ /* 0x000f220000000a00 */
[----:B--2---:R2:W-:Y:S04]  /*8c200*/  @P5 STG.E.U8 desc[UR60][R248.64], R7 ;  /* 0x00000007f8005986 */ /* 0x0045e8000c10113c */
[----:B------:R0:W-:Y:S04]  /*8c210*/  @P3 STG.E.U8 desc[UR60][R100.64], R5 ;  /* 0x0000000564003986 */ /* 0x0001e8000c10113c */
[----:B--2---:R-:W2:Y:S01]  /*8c220*/  LDL.LU.64 R248, [R1+0x3e8] ;  /* 0x0003e80001f87983 */ /* 0x004ea20000300a00 */
[----:B------:R-:W-:Y:S01]  /*8c230*/  ISETP.LT.AND P4, PT, R17, R24, !P6 ;  /* 0x000000181100720c */ /* 0x000fe20007781270 */
[----:B------:R-:W-:Y:S01]  /*8c240*/  VIADD R0, R10, 0x68 ;  /* 0x000000680a007836 */ /* 0x000fe20000000000 */
[----:B------:R-:W4:Y:S01]  /*8c250*/  LDC R7, c[0x0][0x228] ;  /* 0x00008a00ff077b82 */ /* 0x000f220000000800 */
[----:B0-----:R-:W4:Y:S01]  /*8c260*/  LDL.LU.64 R100, [R1+0x2f80] ;  /* 0x002f800001647983 */ /* 0x001f220000300a00 */
[----:B------:R-:W-:-:S02]  /*8c270*/  ISETP.LT.AND P6, PT, R14, R13, !P6 ;  /* 0x0000000d0e00720c */ /* 0x000fc400077c1270 */
[----:B-1----:R-:W-:Y:S01]  /*8c280*/  ISETP.GE.AND P5, PT, R0, R3, PT ;  /* 0x000000030000720c */ /* 0x002fe20003fa6270 */
[----:B------:R-:W2:Y:S01]  /*8c290*/  LDL.LU.64 R32, [R1+0x3e0] ;  /* 0x0003e00001207983 */ /* 0x000ea20000300a00 */
[----:B------:R-:W-:Y:S02]  /*8c2a0*/  PRMT R0, R99, 0x7772, RZ ;  /* 0x0000777263007816 */ /* 0x000fe400000000ff */
[----:B------:R-:W-:Y:S01]  /*8c2b0*/  ISETP.LT.AND P3, PT, R15, R22, !P5 ;  /* 0x000000160f00720c */ /* 0x000fe20006f61270 */
[----:B------:R-:W0:Y:S01]  /*8c2c0*/  LDC R13, c[0x0][0x228] ;  /* 0x00008a00ff0d7b82 */ /* 0x000e220000000800 */
[----:B------:R-:W-:-:S05]  /*8c2d0*/  PRMT R99, R99, 0x7773, RZ ;  /* 0x0000777363637816 */ /* 0x000fca00000000ff */
[----:B---3--:R1:W-:Y:S01]  /*8c2e0*/  @P6 STG.E.U8 desc[UR60][R28.64], R0 ;  /* 0x000000001c006986 */ /* 0x0083e2000c10113c */
[----:B------:R-:W-:Y:S01]  /*8c2f0*/  ISETP.LT.AND P6, PT, R16, R11, !P5 ;  /* 0x0000000b1000720c */ /* 0x000fe20006fc1270 */
[----:B------:R-:W3:Y:S02]  /*8c300*/  LDC R24, c[0x0][0x228] ;  /* 0x00008a00ff187b82 */ /* 0x000ee40000000800 */
[----:B------:R1:W-:Y:S01]  /*8c310*/  @P4 STG.E.U8 desc[UR60][R246.64], R99 ;  /* 0x00000063f6004986 */ /* 0x0003e2000c10113c */
[----:B------:R-:W-:Y:S02]  /*8c320*/  ISETP.LT.AND P4, PT, R17, R23, !P5 ;  /* 0x000000171100720c */ /* 0x000fe40006f81270 */
[----:B------:R-:W-:-:S03]  /*8c330*/  ISETP.LT.AND P5, PT, R14, R19, !P5 ;  /* 0x000000130e00720c */ /* 0x000fc60006fa1270 */
[----:B------:R-:W3:Y:S01]  /*8c340*/  LDC R11, c[0x0][0x228] ;  /* 0x00008a00ff0b7b82 */ /* 0x000ee20000000800 */
[----:B-1----:R-:W-:Y:S01]  /*8c350*/  VIADD R0, R10, 0x69 ;  /* 0x000000690a007836 */ /* 0x002fe20000000000 */
[----:B------:R-:W3:Y:S04]  /*8c360*/  LDL.LU.64 R28, [R1+0x3d8] ;  /* 0x0003d800011c7983 */ /* 0x000ee80000300a00 */
[----:B------:R-:W3:Y:S02]  /*8c370*/  LDL.LU.64 R246, [R1+0x3d0] ;  /* 0x0003d00001f67983 */ /* 0x000ee40000300a00 */
[----:B------:R-:W1:Y:S08]  /*8c380*/  LDC.64 R22, c[0x0][0x228] ;  /* 0x00008a00ff167b82 */ /* 0x000e700000000a00 */
[----:B------:R-:W1:Y:S01]  /*8c390*/  LDC R19, c[0x0][0x228] ;  /* 0x00008a00ff137b82 */ /* 0x000e620000000800 */
[----:B----4-:R-:W-:-:S02]  /*8c3a0*/  PRMT R5, R100, 0x7770, RZ ;  /* 0x0000777064057816 */ /* 0x010fc400000000ff */
[----:B------:R-:W-:-:S03]  /*8c3b0*/  PRMT R3, R100, 0x7771, RZ ;  /* 0x0000777164037816 */ /* 0x000fc600000000ff */
[----:B------:R4:W-:Y:S01]  /*8c3c0*/  @P3 STG.E.U8 desc[UR60][R250.64], R5 ;  /* 0x00000005fa003986 */ /* 0x0009e2000c10113c */
[----:B------:R-:W-:Y:S02]  /*8c3d0*/  ISETP.GE.AND P3, PT, R0, R9, PT ;  /* 0x000000090000720c */ /* 0x000fe40003f66270 */
[----:B------:R-:W-:Y:S01]  /*8c3e0*/  PRMT R0, R100, 0x7772, RZ ;  /* 0x0000777264007816 */ /* 0x000fe200000000ff */
[----:B------:R-:W-:Y:S01]  /*8c3f0*/  @P6 STG.E.U8 desc[UR60][R244.64], R3 ;  /* 0x00000003f4006986 */ /* 0x000fe2000c10113c */
[----:B------:R-:W1:Y:S03]  /*8c400*/  LDC R9, c[0x0][0x228] ;  /* 0x00008a00ff097b82 */ /* 0x000e660000000800 */
[----:B------:R0:W-:Y:S04]  /*8c410*/  @P5 STG.E.U8 desc[UR60][R104.64], R0 ;  /* 0x0000000068005986 */ /* 0x0001e8000c10113c */
[----:B----4-:R-:W4:Y:S04]  /*8c420*/  LDL.LU.64 R250, [R1+0x3c0] ;  /* 0x0003c00001fa7983 */ /* 0x010f280000300a00 */
[----:B0-----:R-:W4:Y:S01]  /*8c430*/  LDL.LU.64 R104, [R1+0x2f78] ;  /* 0x002f780001687983 */ /* 0x001f220000300a00 */
[----:B------:R-:W-:-:S02]  /*8c440*/  ISETP.LT.AND P6, PT, R15, R12, !P3 ;  /* 0x0000000c0f00720c */ /* 0x000fc40005fc1270 */
[----:B------:R-:W-:Y:S01]  /*8c450*/  PRMT R100, R100, 0x7773, RZ ;  /* 0x0000777364647816 */ /* 0x000fe200000000ff */
[----:B------:R-:W4:Y:S01]  /*8c460*/  LDL.LU.64 R30, [R1+0x3b8] ;  /* 0x0003b800011e7983 */ /* 0x000f220000300a00 */
[----:B------:R-:W-:Y:S01]  /*8c470*/  ISETP.LT.AND P5, PT, R16, R7, !P3 ;  /* 0x000000071000720c */ /* 0x000fe20005fa1270 */
[----:B------:R-:W-:Y:S01]  /*8c480*/  VIADD R0, R10, 0x6a ;  /* 0x0000006a0a007836 */ /* 0x000fe20000000000 */
[----:B------:R-:W0:Y:S01]  /*8c490*/  LDC R7, c[0x0][0x228] ;  /* 0x00008a00ff077b82 */ /* 0x000e220000000800 */
[----:B--2---:R2:W-:Y:S01]  /*8c4a0*/  @P4 STG.E.U8 desc[UR60][R248.64], R100 ;  /* 0x00000064f8004986 */ /* 0x0045e2000c10113c */
[----:B------:R-:W-:Y:S02]  /*8c4b0*/  ISETP.LT.AND P4, PT, R17, R13, !P3 ;  /* 0x0000000d1100720c */ /* 0x000fe40005f81270 */
[----:B---3--:R-:W-:Y:S01]  /*8c4c0*/  ISETP.LT.AND P3, PT, R14, R11, !P3 ;  /* 0x0000000b0e00720c */ /* 0x008fe20005f61270 */
[----:B------:R-:W3:Y:S03]  /*8c4d0*/  LDL.LU.64 R26, [R1+0x3b0] ;  /* 0x0003b000011a7983 */ /* 0x000ee60000300a00 */
[----:B------:R-:W0:Y:S01]  /*8c4e0*/  LDC.64 R12, c[0x0][0x228] ;  /* 0x00008a00ff0c7b82 */ /* 0x000e220000000a00 */
[----:B------:R-:W3:Y:S04]  /*8c4f0*/  LDL.LU.64 R244, [R1+0x3a8] ;  /* 0x0003a80001f47983 */ /* 0x000ee80000300a00 */
[----:B--2---:R-:W2:Y:S03]  /*8c500*/  LDL.LU.64 R248, [R1+0x390] ;  /* 0x0003900001f87983 */ /* 0x004ea60000300a00 */
[----:B------:R-:W3:Y:S01]  /*8c510*/  LDC R11, c[0x0][0x228] ;  /* 0x00008a00ff0b7b82 */ /* 0x000ee20000000800 */
[----:B----4-:R-:W-:-:S02]  /*8c520*/  PRMT R5, R104, 0x7770, RZ ;  /* 0x0000777068057816 */ /* 0x010fc400000000ff */
[----:B------:R-:W-:-:S03]  /*8c530*/  PRMT R3, R104, 0x7771, RZ ;  /* 0x0000777168037816 */ /* 0x000fc600000000ff */
[----:B------:R-:W-:Y:S01]  /*8c540*/  @P6 STG.E.U8 desc[UR60][R32.64], R5 ;  /* 0x0000000520006986 */ /* 0x000fe2000c10113c */
[----:B-1----:R-:W-:Y:S02]  /*8c550*/  ISETP.GE.AND P6, PT, R0, R23, PT ;  /* 0x000000170000720c */ /* 0x002fe40003fc6270 */
[C---:B------:R-:W-:Y:S01]  /*8c560*/  PRMT R0, R104.reuse, 0x7772, RZ ;  /* 0x0000777268007816 */ /* 0x040fe200000000ff */
[----:B------:R-:W-:Y:S01]  /*8c570*/  @P5 STG.E.U8 desc[UR60][R28.64], R3 ;  /* 0x000000031c005986 */ /* 0x000fe2000c10113c */
[----:B------:R-:W-:Y:S01]  /*8c580*/  PRMT R104, R104, 0x7773, RZ ;  /* 0x0000777368687816 */ /* 0x000fe200000000ff */
[----:B------:R-:W1:Y:S02]  /*8c590*/  LDC R23, c[0x0][0x228] ;  /* 0x00008a00ff177b82 */ /* 0x000e640000000800 */
[----:B------:R-:W-:Y:S04]  /*8c5a0*/  @P3 STG.E.U8 desc[UR60][R246.64], R0 ;  /* 0x00000000f6003986 */ /* 0x000fe8000c10113c */
[----:B------:R4:W-:Y:S04]  /*8c5b0*/  @P4 STG.E.U8 desc[UR60][R250.64], R104 ;  /* 0x00000068fa004986 */ /* 0x0009e8000c10113c */
[----:B----4-:R-:W4:Y:S01]  /*8c5c0*/  LDL.LU.64 R250, [R1+0x388] ;  /* 0x0003880001fa7983 */ /* 0x010f220000300a00 */
[----:B------:R-:W-:-:S02]  /*8c5d0*/  ISETP.LT.AND P5, PT, R15, R6, !P6 ;  /* 0x000000060f00720c */ /* 0x000fc400077a1270 */
[----:B------:R-:W-:Y:S01]  /*8c5e0*/  ISETP.LT.AND P3, PT, R16, R9, !P6 ;  /* 0x000000091000720c */ /* 0x000fe20007761270 */
[----:B------:R-:W-:Y:S01]  /*8c5f0*/  VIADD R0, R10, 0x6b ;  /* 0x0000006b0a007836 */ /* 0x000fe20000000000 */
[----:B------:R-:W1:Y:S01]  /*8c600*/  LDC R9, c[0x0][0x228] ;  /* 0x00008a00ff097b82 */ /* 0x000e620000000800 */
[----:B------:R-:W-:Y:S01]  /*8c610*/  ISETP.LT.AND P4, PT, R17, R24, !P6 ;  /* 0x000000181100720c */ /* 0x000fe20007781270 */
[----:B------:R-:W4:Y:S01]  /*8c620*/  LDL.LU.64 R28, [R1+0x378] ;  /* 0x00037800011c7983 */ /* 0x000f220000300a00 */
[----:B0-----:R-:W-:Y:S02]  /*8c630*/  ISETP.LT.AND P6, PT, R14, R7, !P6 ;  /* 0x000000070e00720c */ /* 0x001fe400077c1270 */
[C---:B------:R-:W-:Y:S01]  /*8c640*/  PRMT R5, R101.reuse, 0x7770, RZ ;  /* 0x0000777065057816 */ /* 0x040fe200000000ff */
[----:B------:R-:W4:Y:S01]  /*8c650*/  LDL.LU.64 R246, [R1+0x370] ;  /* 0x0003700001f67983 */ /* 0x000f220000300a00 */
[----:B------:R-:W-:Y:S01]  /*8c660*/  PRMT R3, R101, 0x7771, RZ ;  /* 0x0000777165037816 */ /* 0x000fe200000000ff */
[----:B------:R-:W0:Y:S02]  /*8c670*/  LDC.64 R6, c[0x0][0x228] ;  /* 0x00008a00ff067b82 */ /* 0x000e240000000a00 */
[----:B------:R-:W-:Y:S01]  /*8c680*/  @P5 STG.E.U8 desc[UR60][R30.64], R5 ;  /* 0x000000051e005986 */ /* 0x000fe2000c10113c */
[----:B------:R-:W-:-:S02]  /*8c690*/  ISETP.GE.AND P5, PT, R0, R13, PT ;  /* 0x0000000d0000720c */ /* 0x000fc40003fa6270 */
[----:B------:R-:W-:Y:S01]  /*8c6a0*/  PRMT R0, R101, 0x7772, RZ ;  /* 0x0000777265007816 */ /* 0x000fe200000000ff */
[----:B---3--:R3:W-:Y:S01]  /*8c6b0*/  @P3 STG.E.U8 desc[UR60][R26.64], R3 ;  /* 0x000000031a003986 */ /* 0x0087e2000c10113c */
[----:B------:R-:W-:Y:S01]  /*8c6c0*/  ISETP.LT.AND P3, PT, R15, R4, !P5 ;  /* 0x000000040f00720c */ /* 0x000fe20006f61270 */
[----:B------:R-:W0:Y:S01]  /*8c6d0*/  LDC R13, c[0x0][0x228] ;  /* 0x00008a00ff0d7b82 */ /* 0x000e220000000800 */
[----:B------:R-:W-:Y:S01]  /*8c6e0*/  PRMT R101, R101, 0x7773, RZ ;  /* 0x0000777365657816 */ /* 0x000fe200000000ff */
[----:B------:R3:W-:Y:S01]  /*8c6f0*/  @P6 STG.E.U8 desc[UR60][R244.64], R0 ;  /* 0x00000000f4006986 */ /* 0x0007e2000c10113c */
[----:B------:R-:W-:-:S03]  /*8c700*/  ISETP.LT.AND P6, PT, R16, R11, !P5 ;  /* 0x0000000b1000720c */ /* 0x000fc60006fc1270 */
[----:B--2---:R2:W-:Y:S01]  /*8c710*/  @P4 STG.E.U8 desc[UR60][R248.64], R101 ;  /* 0x00000065f8004986 */ /* 0x0045e2000c10113c */
[----:B------:R-:W-:Y:S01]  /*8c720*/  ISETP.LT.AND P4, PT, R17, R19, !P5 ;  /* 0x000000131100720c */ /* 0x000fe20006f81270 */
[----:B------:R-:W0:Y:S01]  /*8c730*/  LDC R11, c[0x0][0x228] ;  /* 0x00008a00ff0b7b82 */ /* 0x000e220000000800 */
[----:B-1----:R-:W-:Y:S02]  /*8c740*/  ISETP.LT.AND P5, PT, R14, R9, !P5 ;  /* 0x000000090e00720c */ /* 0x002fe40006fa1270 */
[C---:B------:R-:W-:Y:S02]  /*8c750*/  PRMT R9, R105.reuse, 0x7770, RZ ;  /* 0x0000777069097816 */ /* 0x040fe400000000ff */
[----:B---3--:R-:W-:Y:S01]  /*8c760*/  PRMT R3, R105, 0x7771, RZ ;  /* 0x0000777169037816 */ /* 0x008fe200000000ff */
[----:B------:R-:W-:Y:S02]  /*8c770*/  VIADD R0, R10, 0x6c ;  /* 0x0000006c0a007836 */ /* 0x000fe40000000000 */
[----:B------:R-:W1:Y:S01]  /*8c780*/  LDC.64 R4, c[0x0][0x228] ;  /* 0x00008a00ff047b82 */ /* 0x000e620000000a00 */
[----:B--2---:R-:W2:Y:S04]  /*8c790*/  LDL.LU.64 R248, [R1+0x368] ;  /* 0x0003680001f87983 */ /* 0x004ea80000300a00 */
[----:B------:R-:W3:Y:S03]  /*8c7a0*/  LDL.LU.64 R244, [R1+0x360] ;  /* 0x0003600001f47983 */ /* 0x000ee60000300a00 */
[----:B------:R-:W3:Y:S08]  /*8c7b0*/  LDC R19, c[0x0][0x228] ;  /* 0x00008a00ff137b82 */ /* 0x000ef00000000800 */
[----:B------:R-:W3:Y:S01]  /*8c7c0*/  LDC R24, c[0x0][0x228] ;  /* 0x00008a00ff187b82 */ /* 0x000ee20000000800 */
[----:B----4-:R4:W-:Y:S04]  /*8c7d0*/  @P3 STG.E.U8 desc[UR60][R250.64], R9 ;  /* 0x00000009fa003986 */ /* 0x0109e8000c10113c */
[----:B------:R0:W-:Y:S04]  /*8c7e0*/  @P6 STG.E.U8 desc[UR60][R102.64], R3 ;  /* 0x0000000366006986 */ /* 0x0001e8000c10113c */
[----:B----4-:R-:W4:Y:S04]  /*8c7f0*/  LDL.LU.64 R250, [R1+0x348] ;  /* 0x0003480001fa7983 */ /* 0x010f280000300a00 */
[----:B0-----:R-:W2:Y:S01]  /*8c800*/  LDL.LU.64 R102, [R1+0x2f70] ;  /* 0x002f700001667983 */ /* 0x001ea20000300a00 */
[----:B------:R-:W-:-:S02]  /*8c810*/  ISETP.GE.AND P3, PT, R0, R7, PT ;  /* 0x000000070000720c */ /* 0x000fc40003f66270 */
[----:B------:R-:W-:Y:S01]  /*8c820*/  PRMT R0, R105, 0x7772, RZ ;  /* 0x0000777269007816 */ /* 0x000fe200000000ff */
[----:B------:R-:W4:Y:S01]  /*8c830*/  LDL.LU.64 R32, [R1+0x340] ;  /* 0x0003400001207983 */ /* 0x000f220000300a00 */
[----:B------:R-:W-:Y:S02]  /*8c840*/  ISETP.LT.AND P6, PT, R15, R2, !P3 ;  /* 0x000000020f00720c */ /* 0x000fe40005fc1270 */
[----:B------:R-:W-:Y:S01]  /*8c850*/  PRMT R105, R105, 0x7773, RZ ;  /* 0x0000777369697816 */ /* 0x000fe200000000ff */
[----:B------:R0:W-:Y:S01]  /*8c860*/  @P5 STG.E.U8 desc[UR60][R28.64], R0 ;  /* 0x000000001c005986 */ /* 0x0001e2000c10113c */
[----:B------:R-:W-:Y:S01]  /*8c870*/  ISETP.LT.AND P5, PT, R16, R13, !P3 ;  /* 0x0000000d1000720c */ /* 0x000fe20005fa1270 */
[----:B------:R-:W4:Y:S02]  /*8c880*/  LDC.64 R2, c[0x0][0x228] ;  /* 0x00008a00ff027b82 */ /* 0x000f240000000a00 */
[----:B------:R1:W-:Y:S01]  /*8c890*/  @P4 STG.E.U8 desc[UR60][R246.64], R105 ;  /* 0x00000069f6004986 */ /* 0x0003e2000c10113c */
[----:B------:R-:W-:-:S02]  /*8c8a0*/  ISETP.LT.AND P4, PT, R17, R23, !P3 ;  /* 0x000000171100720c */ /* 0x000fc40005f81270 */
[----:B------:R-:W-:-:S03]  /*8c8b0*/  ISETP.LT.AND P3, PT, R14, R11, !P3 ;  /* 0x0000000b0e00720c */ /* 0x000fc60005f61270 */
[----:B------:R-:W4:Y:S01]  /*8c8c0*/  LDC R13, c[0x0][0x228] ;  /* 0x00008a00ff0d7b82 */ /* 0x000f220000000800 */
[----:B0-----:R-:W-:Y:S01]  /*8c8d0*/  VIADD R0, R10, 0x6d ;  /* 0x0000006d0a007836 */ /* 0x001fe20000000000 */
[----:B------:R-:W4:Y:S04]  /*8c8e0*/  LDL.LU.64 R28, [R1+0x338] ;  /* 0x00033800011c7983 */ /* 0x000f280000300a00 */
[----:B-1----:R-:W4:Y:S02]  /*8c8f0*/  LDL.LU.64 R246, [R1+0x330] ;  /* 0x0003300001f67983 */ /* 0x002f240000300a00 */
[----:B------:R-:W0:Y:S08]  /*8c900*/  LDC R11, c[0x0][0x228] ;  /* 0x00008a00ff0b7b82 */ /* 0x000e300000000800 */
[----:B------:R-:W1:Y:S01]  /*8c910*/  LDC R23, c[0x0][0x228] ;  /* 0x00008a00ff177b82 */ /* 0x000e620000000800 */
[----:B--2---:R-:W-:-:S02]  /*8c920*/  PRMT R9, R102, 0x7770, RZ ;  /* 0x0000777066097816 */ /* 0x004fc400000000ff */
[----:B------:R-:W-:-:S03]  /*8c930*/  PRMT R7, R102, 0x7771, RZ ;  /* 0x0000777166077816 */ /* 0x000fc600000000ff */
[----:B------:R2:W-:Y:S01]  /*8c940*/  @P6 STG.E.U8 desc[UR60][R248.64], R9 ;  /* 0x00000009f8006986 */ /* 0x0005e2000c10113c */
[----:B------:R-:W-:Y:S02]  /*8c950*/  ISETP.GE.AND P6, PT, R0, R5, PT ;  /* 0x000000050000720c */ /* 0x000fe40003fc6270 */
[----:B------:R-:W-:Y:S01]  /*8c960*/  PRMT R0, R102, 0x7772, RZ ;  /* 0x0000777266007816 */ /* 0x000fe200000000ff */
[----:B---3--:R-:W-:Y:S04]  /*8c970*/  @P5 STG.E.U8 desc[UR60][R244.64], R7 ;  /* 0x00000007f4005986 */ /* 0x008fe8000c10113c */
[----:B------:R3:W-:Y:S04]  /*8c980*/  @P3 STG.E.U8 desc[UR60][R106.64], R0 ;  /* 0x000000006a003986 */ /* 0x0007e8000c10113c */
[----:B--2---:R-:W2:Y:S04]  /*8c990*/  LDL.LU.64 R248, [R1+0x320] ;  /* 0x0003200001f87983 */ /* 0x004ea80000300a00 */
[----:B---3--:R-:W3:Y:S01]  /*8c9a0*/  LDL.LU.64 R106, [R1+0x2f68] ;  /* 0x002f6800016a7983 */ /* 0x008ee20000300a00 */
        /* <DEDUP_REMOVED lines=13> */
[----:B------:R-:W4:Y:S08]  /*8ca80*/  LDC R13, c[0x0][0x228] ;  /* 0x00008a00ff0d7b82 */ /* 0x000f300000000800 */
[----:B------:R-:W4:Y:S01]  /*8ca90*/  LDC R24, c[0x0][0x228] ;  /* 0x00008a00ff187b82 */ /* 0x000f220000000800 */
[----:B---3--:R-:W-:-:S02]  /*8caa0*/  PRMT R7, R106, 0x7770, RZ ;  /* 0x000077706a077816 */ /* 0x008fc400000000ff */
[----:B------:R-:W-:-:S03]  /*8cab0*/  PRMT R5, R106, 0x7771, RZ ;  /* 0x000077716a057816 */ /* 0x000fc600000000ff */
[----:B------:R3:W-:Y:S01]  /*8cac0*/  @P5 STG.E.U8 desc[UR60][R32.64], R7 ;  /* 0x0000000720005986 */ /* 0x0007e2000c10113c */
[----:B------:R-:W-:Y:S02]  /*8cad0*/  ISETP.GE.AND P5, PT, R0, R3, PT ;  /* 0x000000030000720c */ /* 0x000fe40003fa6270 */
[C---:B------:R-:W-:Y:S02]  /*8cae0*/  PRMT R0, R106.reuse, 0x7772, RZ ;  /* 0x000077726a007816 */ /* 0x040fe400000000ff */
[----:B------:R-:W-:Y:S01]  /*8caf0*/  PRMT R106, R106, 0x7773, RZ ;  /* 0x000077736a6a7816 */ /* 0x000fe200000000ff */
[----:B------:R-:W-:Y:S04]  /*8cb00*/  @P3 STG.E.U8 desc[UR60][R28.64], R5 ;  /* 0x000000051c003986 */ /* 0x000fe8000c10113c */
[----:B------:R-:W-:Y:S01]  /*8cb10*/  @P6 STG.E.U8 desc[UR60][R246.64], R0 ;  /* 0x00000000f6006986 */ /* 0x000fe2000c10113c */
[----:B---3--:R-:W3:Y:S03]  /*8cb20*/  LDC R7, c[0x0][0x228] ;  /* 0x00008a00ff077b82 */ /* 0x008ee60000000800 */
[----:B--2---:R2:W-:Y:S04]  /*8cb30*/  @P4 STG.E.U8 desc[UR60][R248.64], R106 ;  /* 0x0000006af8004986 */ /* 0x0045e8000c10113c */
[----:B--2---:R-:W2:Y:S01]  /*8cb40*/  LDL.LU.64 R248, [R1+0x2e0] ;  /* 0x0002e00001f87983 */ /* 0x004ea20000300a00 */
[----:B------:R-:W-:-:S02]  /*8cb50*/  ISETP.LT.AND P3, PT, R15, R22, !P5 ;  /* 0x000000160f00720c */ /* 0x000fc40006f61270 */
[----:B0-----:R-:W-:Y:S01]  /*8cb60*/  ISETP.LT.AND P6, PT, R16, R11, !P5 ;  /* 0x0000000b1000720c */ /* 0x001fe20006fc1270 */
[----:B------:R-:W-:Y:S01]  /*8cb70*/  VIADD R0, R10, 0x6f ;  /* 0x0000006f0a007836 */ /* 0x000fe20000000000 */
[----:B-1----:R-:W-:Y:S01]  /*8cb80*/  ISETP.LT.AND P4, PT, R17, R23, !P5 ;  /* 0x000000171100720c */ /* 0x002fe20006f81270 */
[----:B------:R-:W2:Y:S01]  /*8cb90*/  LDL.LU.64 R28, [R1+0x2d0] ;  /* 0x0002d000011c7983 */ /* 0x000ea20000300a00 */
[----:B------:R-:W-:Y:S01]  /*8cba0*/  ISETP.LT.AND P5, PT, R14, R19, !P5 ;  /* 0x000000130e00720c */ /* 0x000fe20006fa1270 */
[----:B------:R-:W0:Y:S01]  /*8cbb0*/  LDC R11, c[0x0][0x228] ;  /* 0x00008a00ff0b7b82 */ /* 0x000e220000000800 */
[C---:B------:R-:W-:Y:S01]  /*8cbc0*/  PRMT R5, R103.reuse, 0x7770, RZ ;  /* 0x0000777067057816 */ /* 0x040fe200000000ff */
[----:B------:R-:W2:Y:S01]  /*8cbd0*/  LDL.LU.64 R246, [R1+0x2c8] ;  /* 0x0002c80001f67983 */ /* 0x000ea20000300a00 */
        /* <DEDUP_REMOVED lines=8> */
[----:B---3--:R-:W-:Y:S01]  /*8cc60*/  ISETP.LT.AND P5, PT, R16, R7, !P3 ;  /* 0x000000071000720c */ /* 0x008fe20005fa1270 */
[----:B------:R-:W3:Y:S01]  /*8cc70*/  LDC R9, c[0x0][0x228] ;  /* 0x00008a00ff097b82 */ /* 0x000ee20000000800 */
[----:B------:R-:W-:Y:S02]  /*8cc80*/  PRMT R103, R103, 0x7773, RZ ;  /* 0x0000777367677816 */ /* 0x000fe400000000ff */
[C---:B-1----:R-:W-:Y:S02]  /*8cc90*/  PRMT R5, R107.reuse, 0x7770, RZ ;  /* 0x000077706b057816 */ /* 0x042fe400000000ff */
[----:B----4-:R-:W-:Y:S01]  /*8cca0*/  PRMT R3, R107, 0x7771, RZ ;  /* 0x000077716b037816 */ /* 0x010fe200000000ff */
[----:B------:R1:W-:Y:S02]  /*8ccb0*/  @P4 STG.E.U8 desc[UR60][R250.64], R103 ;  /* 0x00000067fa004986 */ /* 0x0003e4000c10113c */
[----:B------:R-:W4:Y:S08]  /*8ccc0*/  LDC R7, c[0x0][0x228] ;  /* 0x00008a00ff077b82 */ /* 0x000f300000000800 */
[----:B------:R-:W4:Y:S01]  /*8ccd0*/  LDC R19, c[0x0][0x228] ;  /* 0x00008a00ff137b82 */ /* 0x000f220000000800 */
[----:B-1----:R-:W4:Y:S04]  /*8cce0*/  LDL.LU.64 R250, [R1+0x2c0] ;  /* 0x0002c00001fa7983 */ /* 0x002f280000300a00 */
[----:B------:R-:W4:Y:S04]  /*8ccf0*/  LDL.LU.64 R244, [R1+0x2b8] ;  /* 0x0002b80001f47983 */ /* 0x000f280000300a00 */
[----:B--2---:R1:W-:Y:S04]  /*8cd00*/  @P6 STG.E.U8 desc[UR60][R248.64], R5 ;  /* 0x00000005f8006986 */ /* 0x0043e8000c10113c */
[----:B------:R2:W-:Y:S04]  /*8cd10*/  @P5 STG.E.U8 desc[UR60][R108.64], R3 ;  /* 0x000000036c005986 */ /* 0x0005e8000c10113c */
[----:B-1----:R-:W4:Y:S04]  /*8cd20*/  LDL.LU.64 R248, [R1+0x2a0] ;  /* 0x0002a00001f87983 */ /* 0x002f280000300a00 */
[----:B--2---:R-:W2:Y:S01]  /*8cd30*/  LDL.LU.64 R108, [R1+0x2f60] ;  /* 0x002f6000016c7983 */ /* 0x004ea20000300a00 */
[----:B------:R-:W-:Y:S01]  /*8cd40*/  ISETP.LT.AND P4, PT, R17, R13, !P3 ;  /* 0x0000000d1100720c */ /* 0x000fe20005f81270 */
[----:B------:R-:W-:Y:S01]  /*8cd50*/  VIADD R0, R10, 0x70 ;  /* 0x000000700a007836 */ /* 0x000fe20000000000 */
[----:B------:R-:W1:Y:S01]  /*8cd60*/  LDC.64 R12, c[0x0][0x228] ;  /* 0x00008a00ff0c7b82 */ /* 0x000e620000000a00 */
[----:B0-----:R-:W-:Y:S01]  /*8cd70*/  ISETP.LT.AND P3, PT, R14, R11, !P3 ;  /* 0x0000000b0e00720c */ /* 0x001fe20005f61270 */
[----:B------:R-:W2:Y:S02]  /*8cd80*/  LDL.LU.64 R32, [R1+0x298] ;  /* 0x0002980001207983 */ /* 0x000ea40000300a00 */
[----:B------:R-:W-:-:S02]  /*8cd90*/  ISETP.GE.AND P6, PT, R0, R23, PT ;  /* 0x000000170000720c */ /* 0x000fc40003fc6270 */
[----:B------:R-:W-:Y:S02]  /*8cda0*/  PRMT R0, R107, 0x7772, RZ ;  /* 0x000077726b007816 */ /* 0x000fe400000000ff */
[----:B------:R-:W-:Y:S01]  /*8cdb0*/  ISETP.LT.AND P5, PT, R15, R6, !P6 ;  /* 0x000000060f00720c */ /* 0x000fe200077a1270 */
[----:B------:R-:W0:Y:S01]  /*8cdc0*/  LDC R11, c[0x0][0x228] ;  /* 0x00008a00ff0b7b82 */ /* 0x000e220000000800 */
[----:B------:R-:W-:-:S04]  /*8cdd0*/  PRMT R107, R107, 0x7773, RZ ;  /* 0x000077736b6b7816 */ /* 0x000fc800000000ff */
[----:B------:R4:W-:Y:S01]  /*8cde0*/  @P3 STG.E.U8 desc[UR60][R28.64], R0 ;  /* 0x000000001c003986 */ /* 0x0009e2000c10113c */
[----:B---3--:R-:W-:Y:S02]  /*8cdf0*/  ISETP.LT.AND P3, PT, R16, R9, !P6 ;  /* 0x000000091000720c */ /* 0x008fe40007761270 */
[----:B------:R-:W3:Y:S01]  /*8ce00*/  LDC R9, c[0x0][0x228] ;  /* 0x00008a00ff097b82 */ /* 0x000ee20000000800 */
[----:B------:R4:W-:Y:S01]  /*8ce10*/  @P4 STG.E.U8 desc[UR60][R246.64], R107 ;  /* 0x0000006bf6004986 */ /* 0x0009e2000c10113c */
[----:B------:R-:W-:Y:S02]  /*8ce20*/  ISETP.LT.AND P4, PT, R17, R24, !P6 ;  /* 0x000000181100720c */ /* 0x000fe40007781270 */
[----:B----4-:R-:W-:-:S04]  /*8ce30*/  ISETP.LT.AND P6, PT, R14, R7, !P6 ;  /* 0x000000070e00720c */ /* 0x010fc800077c1270 */
[----:B------:R-:W4:Y:S01]  /*8ce40*/  LDC.64 R6, c[0x0][0x228] ;  /* 0x00008a00ff067b82 */ /* 0x000f220000000a00 */
[----:B------:R-:W-:Y:S01]  /*8ce50*/  VIADD R0, R10, 0x71 ;  /* 0x000000710a007836 */ /* 0x000fe20000000000 */
[----:B------:R-:W4:Y:S04]  /*8ce60*/  LDL.LU.64 R28, [R1+0x290] ;  /* 0x00029000011c7983 */ /* 0x000f280000300a00 */
[----:B------:R-:W4:Y:S02]  /*8ce70*/  LDL.LU.64 R246, [R1+0x288] ;  /* 0x0002880001f67983 */ /* 0x000f240000300a00 */
[----:B------:R-:W4:Y:S08]  /*8ce80*/  LDC R23, c[0x0][0x228] ;  /* 0x00008a00ff177b82 */ /* 0x000f300000000800 */
[----:B------:R-:W4:Y:S01]  /*8ce90*/  LDC R24, c[0x0][0x228] ;  /* 0x00008a00ff187b82 */ /* 0x000f220000000800 */
[----:B--2---:R-:W-:-:S02]  /*8cea0*/  PRMT R5, R108, 0x7770, RZ ;  /* 0x000077706c057816 */ /* 0x004fc400000000ff */
[----:B------:R-:W-:-:S03]  /*8ceb0*/  PRMT R3, R108, 0x7771, RZ ;  /* 0x000077716c037816 */ /* 0x000fc600000000ff */
[----:B------:R2:W-:Y:S01]  /*8cec0*/  @P5 STG.E.U8 desc[UR60][R250.64], R5 ;  /* 0x00000005fa005986 */ /* 0x0005e2000c10113c */
[----:B-1----:R-:W-:Y:S02]  /*8ced0*/  ISETP.GE.AND P5, PT, R0, R13, PT ;  /* 0x0000000d0000720c */ /* 0x002fe40003fa6270 */
[----:B------:R-:W-:Y:S01]  /*8cee0*/  PRMT R0, R108, 0x7772, RZ ;  /* 0x000077726c007816 */ /* 0x000fe200000000ff */
[----:B------:R-:W-:Y:S01]  /*8cef0*/  @P3 STG.E.U8 desc[UR60][R244.64], R3 ;  /* 0x00000003f4003986 */ /* 0x000fe2000c10113c */
[----:B------:R-:W1:Y:S03]  /*8cf00*/  LDC R13, c[0x0][0x228] ;  /* 0x00008a00ff0d7b82 */ /* 0x000e660000000800 */
[----:B------:R0:W-:Y:S04]  /*8cf10*/  @P6 STG.E.U8 desc[UR60][R112.64], R0 ;  /* 0x0000000070006986 */ /* 0x0001e8000c10113c */
[----:B--2---:R-:W2:Y:S04]  /*8cf20*/  LDL.LU.64 R250, [R1+0x278] ;  /* 0x0002780001fa7983 */ /* 0x004ea80000300a00 */
[----:B0-----:R-:W4:Y:S01]  /*8cf30*/  LDL.LU.64 R112, [R1+0x2f58] ;  /* 0x002f580001707983 */ /* 0x001f220000300a00 */
[----:B------:R-:W-:-:S02]  /*8cf40*/  ISETP.LT.AND P3, PT, R15, R4, !P5 ;  /* 0x000000040f00720c */ /* 0x000fc40006f61270 */
[----:B------:R-:W-:Y:S01]  /*8cf50*/  PRMT R108, R108, 0x7773, RZ ;  /* 0x000077736c6c7816 */ /* 0x000fe200000000ff */
[----:B------:R-:W2:Y:S01]  /*8cf60*/  LDL.LU.64 R30, [R1+0x270] ;  /* 0x00027000011e7983 */ /* 0x000ea20000300a00 */
[----:B------:R-:W-:Y:S01]  /*8cf70*/  ISETP.LT.AND P6, PT, R16, R11, !P5 ;  /* 0x0000000b1000720c */ /* 0x000fe20006fc1270 */
[----:B------:R-:W-:Y:S01]  /*8cf80*/  VIADD R0, R10, 0x72 ;  /* 0x000000720a007836 */ /* 0x000fe20000000000 */
[----:B------:R-:W0:Y:S01]  /*8cf90*/  LDC R11, c[0x0][0x228] ;  /* 0x00008a00ff0b7b82 */ /* 0x000e220000000800 */
[----:B------:R3:W-:Y:S01]  /*8cfa0*/  @P4 STG.E.U8 desc[UR60][R248.64], R108 ;  /* 0x0000006cf8004986 */ /* 0x0007e2000c10113c */
[----:B------:R-:W-:Y:S02]  /*8cfb0*/  ISETP.LT.AND P4, PT, R17, R19, !P5 ;  /* 0x000000131100720c */ /* 0x000fe40006f81270 */
[----:B---3--:R-:W-:Y:S01]  /*8cfc0*/  ISETP.LT.AND P5, PT, R14, R9, !P5 ;  /* 0x000000090e00720c */ /* 0x008fe20006fa1270 */
[----:B------:R-:W3:Y:S03]  /*8cfd0*/  LDL.LU.64 R26, [R1+0x268] ;  /* 0x00026800011a7983 */ /* 0x000ee60000300a00 */
[----:B------:R-:W0:Y:S01]  /*8cfe0*/  LDC.64 R4, c[0x0][0x228] ;  /* 0x00008a00ff047b82 */ /* 0x000e220000000a00 */
[----:B------:R-:W3:Y:S04]  /*8cff0*/  LDL.LU.64 R244, [R1+0x2a8] ;  /* 0x0002a80001f47983 */ /* 0x000ee80000300a00 */
[----:B------:R-:W3:Y:S03]  /*8d000*/  LDL.LU.64 R248, [R1+0x280] ;  /* 0x0002800001f87983 */ /* 0x000ee60000300a00 */
[----:B------:R-:W3:Y:S01]  /*8d010*/  LDC R19, c[0x0][0x228] ;  /* 0x00008a00ff137b82 */ /* 0x000ee20000000800 */
[----:B----4-:R-:W-:-:S02]  /*8d020*/  PRMT R9, R112, 0x7770, RZ ;  /* 0x0000777070097816 */ /* 0x010fc400000000ff */
[----:B------:R-:W-:-:S03]  /*8d030*/  PRMT R3, R112, 0x7771, RZ ;  /* 0x0000777170037816 */ /* 0x000fc600000000ff */
[----:B------:R-:W-:Y:S01]  /*8d040*/  @P3 STG.E.U8 desc[UR60][R32.64], R9 ;  /* 0x0000000920003986 */ /* 0x000fe2000c10113c */
[----:B------:R-:W-:Y:S02]  /*8d050*/  ISETP.GE.AND P3, PT, R0, R7, PT ;  /* 0x000000070000720c */ /* 0x000fe40003f66270 */
[C---:B------:R-:W-:Y:S02]  /*8d060*/  PRMT R0, R112.reuse, 0x7772, RZ ;  /* 0x0000777270007816 */ /* 0x040fe400000000ff */
[----:B------:R-:W-:Y:S01]  /*8d070*/  PRMT R112, R112, 0x7773, RZ ;  /* 0x0000777370707816 */ /* 0x000fe200000000ff */
[----:B------:R-:W-:Y:S04]  /*8d080*/  @P6 STG.E.U8 desc[UR60][R28.64], R3 ;  /* 0x000000031c006986 */ /* 0x000fe8000c10113c */
[----:B------:R-:W-:Y:S04]  /*8d090*/  @P5 STG.E.U8 desc[UR60][R246.64], R0 ;  /* 0x00000000f6005986 */ /* 0x000fe8000c10113c */
[----:B--2---:R2:W-:Y:S04]  /*8d0a0*/  @P4 STG.E.U8 desc[UR60][R250.64], R112 ;  /* 0x00000070fa004986 */ /* 0x0045e8000c10113c */
[----:B--2---:R-:W2:Y:S01]  /*8d0b0*/  LDL.LU.64 R250, [R1+0x300] ;  /* 0x0003000001fa7983 */ /* 0x004ea20000300a00 */
[----:B------:R-:W-:-:S02]  /*8d0c0*/  ISETP.LT.AND P6, PT, R15, R2, !P3 ;  /* 0x000000020f00720c */ /* 0x000fc40005fc1270 */
[----:B-1----:R-:W-:Y:S01]  /*8d0d0*/  ISETP.LT.AND P5, PT, R16, R13, !P3 ;  /* 0x0000000d1000720c */ /* 0x002fe20005fa1270 */
[----:B------:R-:W-:Y:S01]  /*8d0e0*/  VIADD R0, R10, 0x73 ;  /* 0x000000730a007836 */ /* 0x000fe20000000000 */
[----:B------:R-:W-:Y:S01]  /*8d0f0*/  ISETP.LT.AND P4, PT, R17, R23, !P3 ;  /* 0x000000171100720c */ /* 0x000fe20005f81270 */
[----:B------:R-:W4:Y:S01]  /*8d100*/  LDL.LU.64 R28, [R1+0x350] ;  /* 0x00035000011c7983 */ /* 0x000f220000300a00 */
[----:B0-----:R-:W-:Y:S01]  /*8d110*/  ISETP.LT.AND P3, PT, R14, R11, !P3 ;  /* 0x0000000b0e00720c */ /* 0x001fe20005f61270 */
[----:B------:R-:W0:Y:S01]  /*8d120*/  LDC R13, c[0x0][0x228] ;  /* 0x00008a00ff0d7b82 */ /* 0x000e220000000800 */
[C---:B------:R-:W-:Y:S01]  /*8d130*/  PRMT R9, R109.reuse, 0x7770, RZ ;  /* 0x000077706d097816 */ /* 0x040fe200000000ff */
[----:B------:R-:W4:Y:S01]  /*8d140*/  LDL.LU.64 R246, [R1+0x328] ;  /* 0x0003280001f67983 */ /* 0x000f220000300a00 */
[----:B------:R-:W-:-:S03]  /*8d150*/  PRMT R7, R109, 0x7771, RZ ;  /* 0x000077716d077816 */ /* 0x000fc600000000ff */
[----:B------:R-:W-:Y:S01]  /*8d160*/  @P6 STG.E.U8 desc[UR60][R30.64], R9 ;  /* 0x000000091e006986 */ /* 0x000fe2000c10113c */
[----:B------:R-:W-:Y:S01]  /*8d170*/  ISETP.GE.AND P6, PT, R0, R5, PT ;  /* 0x000000050000720c */ /* 0x000fe20003fc6270 */
[----:B------:R-:W1:Y:S01]  /*8d180*/  LDC.64 R2, c[0x0][0x228] ;  /* 0x00008a00ff027b82 */ /* 0x000e620000000a00 */
[----:B------:R-:W-:Y:S01]  /*8d190*/  PRMT R0, R109, 0x7772, RZ ;  /* 0x000077726d007816 */ /* 0x000fe200000000ff */
[----:B---3--:R3:W-:Y:S01]  /*8d1a0*/  @P5 STG.E.U8 desc[UR60][R26.64], R7 ;  /* 0x000000071a005986 */ /* 0x0087e2000c10113c */
[----:B------:R-:W-:-:S03]  /*8d1b0*/  ISETP.LT.AND P5, PT, R15, R8, !P6 ;  /* 0x000000080f00720c */ /* 0x000fc600077a1270 */
[----:B------:R-:W-:Y:S01]  /*8d1c0*/  @P3 STG.E.U8 desc[UR60][R244.64], R0 ;  /* 0x00000000f4003986 */ /* 0x000fe2000c10113c */
[----:B------:R-:W-:Y:S01]  /*8d1d0*/  ISETP.LT.AND P3, PT, R16, R19, !P6 ;  /* 0x000000131000720c */ /* 0x000fe20007761270 */
[----:B------:R-:W4:Y:S01]  /*8d1e0*/  LDC R11, c[0x0][0x228] ;  /* 0x00008a00ff0b7b82 */ /* 0x000f220000000800 */
[----:B------:R-:W-:Y:S02]  /*8d1f0*/  PRMT R109, R109, 0x7773, RZ ;  /* 0x000077736d6d7816 */ /* 0x000fe400000000ff */
[C---:B------:R-:W-:Y:S02]  /*8d200*/  PRMT R5, R113.reuse, 0x7771, RZ ;  /* 0x0000777171057816 */ /* 0x040fe400000000ff */
[----:B---3--:R-:W-:Y:S01]  /*8d210*/  PRMT R7, R113, 0x7770, RZ ;  /* 0x0000777071077816 */ /* 0x008fe200000000ff */
[----:B------:R3:W-:Y:S02]  /*8d220*/  @P4 STG.E.U8 desc[UR60][R248.64], R109 ;  /* 0x0000006df8004986 */ /* 0x0007e4000c10113c */
[----:B------:R-:W4:Y:S08]  /*8d230*/  LDC R23, c[0x0][0x228] ;  /* 0x00008a00ff177b82 */ /* 0x000f300000000800 */
[----:B------:R-:W4:Y:S01]  /*8d240*/  LDC R19, c[0x0][0x228] ;  /* 0x00008a00ff137b82 */ /* 0x000f220000000800 */
[----:B---3--:R-:W3:Y:S04]  /*8d250*/  LDL.LU.64 R248, [R1+0x3a0] ;  /* 0x0003a00001f87983 */ /* 0x008ee80000300a00 */
[----:B------:R-:W3:Y:S03]  /*8d260*/  LDL.LU.64 R244, [R1+0x398] ;  /* 0x0003980001f47983 */ /* 0x000ee60000300a00 */
[----:B------:R-:W3:Y:S01]  /*8d270*/  LDC.64 R8, c[0x0][0x228] ;  /* 0x00008a00ff087b82 */ /* 0x000ee20000000a00 */
[----:B--2---:R2:W-:Y:S04]  /*8d280*/  @P5 STG.E.U8 desc[UR60][R250.64], R7 ;  /* 0x00000007fa005986 */ /* 0x0045e8000c10113c */
[----:B------:R0:W-:Y:S04]  /*8d290*/  @P3 STG.E.U8 desc[UR60][R110.64], R5 ;  /* 0x000000056e003986 */ /* 0x0001e8000c10113c */
[----:B--2---:R-:W2:Y:S01]  /*8d2a0*/  LDL.LU.64 R250, [R1+0x3c8] ;  /* 0x0003c80001fa7983 */ /* 0x004ea20000300a00 */
[----:B------:R-:W-:Y:S01]  /*8d2b0*/  ISETP.LT.AND P4, PT, R17, R24, !P6 ;  /* 0x000000181100720c */ /* 0x000fe20007781270 */
[----:B------:R-:W-:Y:S01]  /*8d2c0*/  VIADD R0, R10, 0x74 ;  /* 0x000000740a007836 */ /* 0x000fe20000000000 */
[----:B------:R-:W3:Y:S01]  /*8d2d0*/  LDC R7, c[0x0][0x228] ;  /* 0x00008a00ff077b82 */ /* 0x000ee20000000800 */
[----:B0-----:R-:W3:Y:S01]  /*8d2e0*/  LDL.LU.64 R110, [R1+0x2f50] ;  /* 0x002f5000016e7983 */ /* 0x001ee20000300a00 */
[----:B------:R-:W-:-:S02]  /*8d2f0*/  ISETP.LT.AND P6, PT, R14, R13, !P6 ;  /* 0x0000000d0e00720c */ /* 0x000fc400077c1270 */
[----:B-1----:R-:W-:Y:S01]  /*8d300*/  ISETP.GE.AND P5, PT, R0, R3, PT ;  /* 0x000000030000720c */ /* 0x002fe20003fa6270 */
[----:B------:R-:W2:Y:S01]  /*8d310*/  LDL.LU.64 R32, [R1+0x440] ;  /* 0x0004400001207983 */ /* 0x000ea20000300a00 */
[----:B------:R-:W-:Y:S02]  /*8d320*/  PRMT R0, R113, 0x7772, RZ ;  /* 0x0000777271007816 */ /* 0x000fe400000000ff */
[----:B------:R-:W-:Y:S01]  /*8d330*/  ISETP.LT.AND P3, PT, R15, R22, !P5 ;  /* 0x000000160f00720c */ /* 0x000fe20006f61270 */
[----:B------:R-:W0:Y:S01]  /*8d340*/  LDC R13, c[0x0][0x228] ;  /* 0x00008a00ff0d7b82 */ /* 0x000e220000000800 */
[----:B------:R-:W-:-:S05]  /*8d350*/  PRMT R113, R113, 0x7773, RZ ;  /* 0x0000777371717816 */ /* 0x000fca00000000ff */
[----:B----4-:R1:W-:Y:S01]  /*8d360*/  @P6 STG.E.U8 desc[UR60][R28.64], R0 ;  /* 0x000000001c006986 */ /* 0x0103e2000c10113c */
[----:B------:R-:W-:Y:S01]  /*8d370*/  ISETP.LT.AND P6, PT, R16, R11, !P5 ;  /* 0x0000000b1000720c */ /* 0x000fe20006fc1270 */
[----:B------:R-:W4:Y:S02]  /*8d380*/  LDC R24, c[0x0][0x228] ;  /* 0x00008a00ff187b82 */ /* 0x000f240000000800 */
[----:B------:R1:W-:Y:S01]  /*8d390*/  @P4 STG.E.U8 desc[UR60][R246.64], R113 ;  /* 0x00000071f6004986 */ /* 0x0003e2000c10113c */
[----:B------:R-:W-:Y:S02]  /*8d3a0*/  ISETP.LT.AND P4, PT, R17, R23, !P5 ;  /* 0x000000171100720c */ /* 0x000fe40006f81270 */
[----:B------:R-:W-:-:S03]  /*8d3b0*/  ISETP.LT.AND P5, PT, R14, R19, !P5 ;  /* 0x000000130e00720c */ /* 0x000fc60006fa1270 */
[----:B------:R-:W4:Y:S01]  /*8d3c0*/  LDC R11, c[0x0][0x228] ;  /* 0x00008a00ff0b7b82 */ /* 0x000f220000000800 */
[----:B-1----:R-:W-:Y:S01]  /*8d3d0*/  VIADD R0, R10, 0x75 ;  /* 0x000000750a007836 */ /* 0x002fe20000000000 */
[----:B------:R-:W4:Y:S04]  /*8d3e0*/  LDL.LU.64 R28, [R1+0x438] ;  /* 0x00043800011c7983 */ /* 0x000f280000300a00 */
[----:B------:R-:W4:Y:S02]  /*8d3f0*/  LDL.LU.64 R246, [R1+0x498] ;  /* 0x0004980001f67983 */ /* 0x000f240000300a00 */
[----:B------:R-:W1:Y:S08]  /*8d400*/  LDC.64 R22, c[0x0][0x228] ;  /* 0x00008a00ff167b82 */ /* 0x000e700000000a00 */
[----:B------:R-:W1:Y:S01]  /*8d410*/  LDC R19, c[0x0][0x228] ;  /* 0x00008a00ff137b82 */ /* 0x000e620000000800 */
[----:B---3--:R-:W-:-:S02]  /*8d420*/  PRMT R5, R110, 0x7770, RZ ;  /* 0x000077706e057816 */ /* 0x008fc400000000ff */
[----:B------:R-:W-:-:S03]  /*8d430*/  PRMT R3, R110, 0x7771, RZ ;  /* 0x000077716e037816 */ /* 0x000fc600000000ff */
[----:B------:R3:W-:Y:S01]  /*8d440*/  @P3 STG.E.U8 desc[UR60][R248.64], R5 ;  /* 0x00000005f8003986 */ /* 0x0007e2000c10113c */
[----:B------:R-:W-:Y:S02]  /*8d450*/  ISETP.GE.AND P3, PT, R0, R9, PT ;  /* 0x000000090000720c */ /* 0x000fe40003f66270 */
[----:B------:R-:W-:Y:S01]  /*8d460*/  PRMT R0, R110, 0x7772, RZ ;  /* 0x000077726e007816 */ /* 0x000fe200000000ff */
[----:B------:R-:W-:Y:S01]  /*8d470*/  @P6 STG.E.U8 desc[UR60][R244.64], R3 ;  /* 0x00000003f4006986 */ /* 0x000fe2000c10113c */
[----:B------:R-:W1:Y:S03]  /*8d480*/  LDC R9, c[0x0][0x228] ;  /* 0x00008a00ff097b82 */ /* 0x000e660000000800 */
[----:B------:R0:W-:Y:S04]  /*8d490*/  @P5 STG.E.U8 desc[UR60][R114.64], R0 ;  /* 0x0000000072005986 */ /* 0x0001e8000c10113c */
[----:B---3--:R-:W3:Y:S04]  /*8d4a0*/  LDL.LU.64 R248, [R1+0x468] ;  /* 0x0004680001f87983 */ /* 0x008ee80000300a00 */
[----:B0-----:R-:W3:Y:S01]  /*8d4b0*/  LDL.LU.64 R114, [R1+0x2f48] ;  /* 0x002f480001727983 */ /* 0x001ee20000300a00 */
[----:B------:R-:W-:-:S02]  /*8d4c0*/  ISETP.LT.AND P6, PT, R15, R12, !P3 ;  /* 0x0000000c0f00720c */ /* 0x000fc40005fc1270 */
[----:B------:R-:W-:Y:S01]  /*8d4d0*/  PRMT R110, R110, 0x7773, RZ ;  /* 0x000077736e6e7816 */ /* 0x000fe200000000ff */
[----:B------:R-:W3:Y:S01]  /*8d4e0*/  LDL.LU.64 R30, [R1+0x4e8] ;  /* 0x0004e800011e7983 */ /* 0x000ee20000300a00 */
[----:B------:R-:W-:Y:S01]  /*8d4f0*/  ISETP.LT.AND P5, PT, R16, R7, !P3 ;  /* 0x000000071000720c */ /* 0x000fe20005fa1270 */
[----:B------:R-:W-:Y:S01]  /*8d500*/  VIADD R0, R10, 0x76 ;  /* 0x000000760a007836 */ /* 0x000fe20000000000 */
[----:B------:R-:W0:Y:S01]  /*8d510*/  LDC R7, c[0x0][0x228] ;  /* 0x00008a00ff077b82 */ /* 0x000e220000000800 */
[----:B--2---:R2:W-:Y:S01]  /*8d520*/  @P4 STG.E.U8 desc[UR60][R250.64], R110 ;  /* 0x0000006efa004986 */ /* 0x0045e2000c10113c */
[----:B------:R-:W-:Y:S02]  /*8d530*/  ISETP.LT.AND P4, PT, R17, R13, !P3 ;  /* 0x0000000d1100720c */ /* 0x000fe40005f81270 */
[----:B----4-:R-:W-:Y:S01]  /*8d540*/  ISETP.LT.AND P3, PT, R14, R11, !P3 ;  /* 0x0000000b0e00720c */ /* 0x010fe20005f61270 */
[----:B------:R-:W4:Y:S03]  /*8d550*/  LDL.LU.64 R26, [R1+0x4e0] ;  /* 0x0004e000011a7983 */ /* 0x000f260000300a00 */
[----:B------:R-:W0:Y:S01]  /*8d560*/  LDC.64 R12, c[0x0][0x228] ;  /* 0x00008a00ff0c7b82 */ /* 0x000e220000000a00 */
[----:B------:R-:W4:Y:S04]  /*8d570*/  LDL.LU.64 R244, [R1+0x538] ;  /* 0x0005380001f47983 */ /* 0x000f280000300a00 */
[----:B--2---:R-:W2:Y:S03]  /*8d580*/  LDL.LU.64 R250, [R1+0x510] ;  /* 0x0005100001fa7983 */ /* 0x004ea60000300a00 */
[----:B------:R-:W4:Y:S01]  /*8d590*/  LDC R11, c[0x0][0x228] ;  /* 0x00008a00ff0b7b82 */ /* 0x000f220000000800 */
[----:B---3--:R-:W-:-:S02]  /*8d5a0*/  PRMT R5, R114, 0x7770, RZ ;  /* 0x0000777072057816 */ /* 0x008fc400000000ff */
        /* <DEDUP_REMOVED lines=9> */
[----:B---3--:R-:W3:Y:S01]  /*8d640*/  LDL.LU.64 R248, [R1+0x588] ;  /* 0x0005880001f87983 */ /* 0x008ee20000300a00 */
[----:B------:R-:W-:-:S02]  /*8d650*/  ISETP.LT.AND P5, PT, R15, R6, !P6 ;  /* 0x000000060f00720c */ /* 0x000fc400077a1270 */
[----:B------:R-:W-:Y:S01]  /*8d660*/  ISETP.LT.AND P3, PT, R16, R9, !P6 ;  /* 0x000000091000720c */ /* 0x000fe20007761270 */
[----:B------:R-:W-:Y:S01]  /*8d670*/  VIADD R0, R10, 0x77 ;  /* 0x000000770a007836 */ /* 0x000fe20000000000 */
[----:B------:R-:W1:Y:S01]  /*8d680*/  LDC R9, c[0x0][0x228] ;  /* 0x00008a00ff097b82 */ /* 0x000e620000000800 */
[----:B------:R-:W-:Y:S01]  /*8d690*/  ISETP.LT.AND P4, PT, R17, R24, !P6 ;  /* 0x000000181100720c */ /* 0x000fe20007781270 */
[----:B------:R-:W3:Y:S01]  /*8d6a0*/  LDL.LU.64 R28, [R1+0x5e0] ;  /* 0x0005e000011c7983 */ /* 0x000ee20000300a00 */
[----:B0-----:R-:W-:Y:S02]  /*8d6b0*/  ISETP.LT.AND P6, PT, R14, R7, !P6 ;  /* 0x000000070e00720c */ /* 0x001fe400077c1270 */
[C---:B------:R-:W-:Y:S01]  /*8d6c0*/  PRMT R5, R111.reuse, 0x7770, RZ ;  /* 0x000077706f057816 */ /* 0x040fe200000000ff */
[----:B------:R-:W3:Y:S01]  /*8d6d0*/  LDL.LU.64 R246, [R1+0x5b0] ;  /* 0x0005b00001f67983 */ /* 0x000ee20000300a00 */
[----:B------:R-:W-:Y:S01]  /*8d6e0*/  PRMT R3, R111, 0x7771, RZ ;  /* 0x000077716f037816 */ /* 0x000fe200000000ff */
[----:B------:R-:W0:Y:S02]  /*8d6f0*/  LDC.64 R6, c[0x0][0x228] ;  /* 0x00008a00ff067b82 */ /* 0x000e240000000a00 */
[----:B------:R-:W-:Y:S01]  /*8d700*/  @P5 STG.E.U8 desc[UR60][R30.64], R5 ;  /* 0x000000051e005986 */ /* 0x000fe2000c10113c */
[----:B------:R-:W-:-:S02]  /*8d710*/  ISETP.GE.AND P5, PT, R0, R13, PT ;  /* 0x0000000d0000720c */ /* 0x000fc40003fa6270 */
[----:B------:R-:W-:Y:S01]  /*8d720*/  PRMT R0, R111, 0x7772, RZ ;  /* 0x000077726f007816 */ /* 0x000fe200000000ff */
[----:B----4-:R4:W-:Y:S01]  /*8d730*/  @P3 STG.E.U8 desc[UR60][R26.64], R3 ;  /* 0x000000031a003986 */ /* 0x0109e2000c10113c */
        /* <DEDUP_REMOVED lines=10> */
[----:B----4-:R-:W-:Y:S01]  /*8d7e0*/  PRMT R3, R115, 0x7771, RZ ;  /* 0x0000777173037816 */ /* 0x010fe200000000ff */
[----:B------:R-:W-:Y:S02]  /*8d7f0*/  VIADD R0, R10, 0x78 ;  /* 0x000000780a007836 */ /* 0x000fe40000000000 */
[----:B------:R-:W1:Y:S01]  /*8d800*/  LDC.64 R4, c[0x0][0x228] ;  /* 0x00008a00ff047b82 */ /* 0x000e620000000a00 */
[----:B--2---:R-:W2:Y:S04]  /*8d810*/  LDL.LU.64 R250, [R1+0x638] ;  /* 0x0006380001fa7983 */ /* 0x004ea80000300a00 */
[----:B------:R-:W4:Y:S03]  /*8d820*/  LDL.LU.64 R244, [R1+0x630] ;  /* 0x0006300001f47983 */ /* 0x000f260000300a00 */
[----:B------:R-:W4:Y:S08]  /*8d830*/  LDC R19, c[0x0][0x228] ;  /* 0x00008a00ff137b82 */ /* 0x000f300000000800 */
[----:B------:R-:W4:Y:S01]  /*8d840*/  LDC R24, c[0x0][0x228] ;  /* 0x00008a00ff187b82 */ /* 0x000f220000000800 */
[----:B---3--:R3:W-:Y:S04]  /*8d850*/  @P3 STG.E.U8 desc[UR60][R248.64], R9 ;  /* 0x00000009f8003986 */ /* 0x0087e8000c10113c */
[----:B------:R0:W-:Y:S04]  /*8d860*/  @P6 STG.E.U8 desc[UR60][R116.64], R3 ;  /* 0x0000000374006986 */ /* 0x0001e8000c10113c */
[----:B---3--:R-:W3:Y:S04]  /*8d870*/  LDL.LU.64 R248, [R1+0x658] ;  /* 0x0006580001f87983 */ /* 0x008ee80000300a00 */
[----:B0-----:R-:W2:Y:S01]  /*8d880*/  LDL.LU.64 R116, [R1+0x2f40] ;  /* 0x002f400001747983 */ /* 0x001ea20000300a00 */
[----:B------:R-:W-:-:S02]  /*8d890*/  ISETP.GE.AND P3, PT, R0, R7, PT ;  /* 0x000000070000720c */ /* 0x000fc40003f66270 */
[----:B------:R-:W-:Y:S01]  /*8d8a0*/  PRMT R0, R115, 0x7772, RZ ;  /* 0x0000777273007816 */ /* 0x000fe200000000ff */
[----:B------:R-:W3:Y:S01]  /*8d8b0*/  LDL.LU.64 R32, [R1+0x6d0] ;  /* 0x0006d00001207983 */ /* 0x000ee20000300a00 */
[----:B------:R-:W-:Y:S02]  /*8d8c0*/  ISETP.LT.AND P6, PT, R15, R2, !P3 ;  /* 0x000000020f00720c */ /* 0x000fe40005fc1270 */
[----:B------:R-:W-:Y:S01]  /*8d8d0*/  PRMT R115, R115, 0x7773, RZ ;  /* 0x0000777373737816 */ /* 0x000fe200000000ff */
[----:B------:R0:W-:Y:S01]  /*8d8e0*/  @P5 STG.E.U8 desc[UR60][R28.64], R0 ;  /* 0x000000001c005986 */ /* 0x0001e2000c10113c */
[----:B------:R-:W-:Y:S01]  /*8d8f0*/  ISETP.LT.AND P5, PT, R16, R13, !P3 ;  /* 0x0000000d1000720c */ /* 0x000fe20005fa1270 */
[----:B------:R-:W3:Y:S02]  /*8d900*/  LDC.64 R2, c[0x0][0x228] ;  /* 0x00008a00ff027b82 */ /* 0x000ee40000000a00 */
[----:B------:R1:W-:Y:S01]  /*8d910*/  @P4 STG.E.U8 desc[UR60][R246.64], R115 ;  /* 0x00000073f6004986 */ /* 0x0003e2000c10113c */
[----:B------:R-:W-:-:S02]  /*8d920*/  ISETP.LT.AND P4, PT, R17, R23, !P3 ;  /* 0x000000171100720c */ /* 0x000fc40005f81270 */
[----:B------:R-:W-:-:S03]  /*8d930*/  ISETP.LT.AND P3, PT, R14, R11, !P3 ;  /* 0x0000000b0e00720c */ /* 0x000fc60005f61270 */
[----:B------:R-:W3:Y:S01]  /*8d940*/  LDC R13, c[0x0][0x228] ;  /* 0x00008a00ff0d7b82 */ /* 0x000ee20000000800 */
[----:B0-----:R-:W-:Y:S01]  /*8d950*/  VIADD R0, R10, 0x79 ;  /* 0x000000790a007836 */ /* 0x001fe20000000000 */
[----:B------:R-:W3:Y:S04]  /*8d960*/  LDL.LU.64 R28, [R1+0x6c8] ;  /* 0x0006c800011c7983 */ /* 0x000ee80000300a00 */
[----:B-1----:R-:W3:Y:S02]  /*8d970*/  LDL.LU.64 R246, [R1+0x728] ;  /* 0x0007280001f67983 */ /* 0x002ee40000300a00 */
[----:B------:R-:W0:Y:S08]  /*8d980*/  LDC R11, c[0x0][0x228] ;  /* 0x00008a00ff0b7b82 */ /* 0x000e300000000800 */
[----:B------:R-:W1:Y:S01]  /*8d990*/  LDC R23, c[0x0][0x228] ;  /* 0x00008a00ff177b82 */ /* 0x000e620000000800 */
[----:B--2---:R-:W-:-:S02]  /*8d9a0*/  PRMT R9, R116, 0x7770, RZ ;  /* 0x0000777074097816 */ /* 0x004fc400000000ff */
[----:B------:R-:W-:-:S03]  /*8d9b0*/  PRMT R7, R116, 0x7771, RZ ;  /* 0x0000777174077816 */ /* 0x000fc600000000ff */
[----:B------:R2:W-:Y:S01]  /*8d9c0*/  @P6 STG.E.U8 desc[UR60][R250.64], R9 ;  /* 0x00000009fa006986 */ /* 0x0005e2000c10113c */
[----:B------:R-:W-:Y:S02]  /*8d9d0*/  ISETP.GE.AND P6, PT, R0, R5, PT ;  /* 0x000000050000720c */ /* 0x000fe40003fc6270 */
[----:B------:R-:W-:Y:S01]  /*8d9e0*/  PRMT R0, R116, 0x7772, RZ ;  /* 0x0000777274007816 */ /* 0x000fe200000000ff */
[----:B----4-:R-:W-:Y:S04]  /*8d9f0*/  @P5 STG.E.U8 desc[UR60][R244.64], R7 ;  /* 0x00000007f4005986 */ /* 0x010fe8000c10113c */
[----:B------:R4:W-:Y:S04]  /*8da00*/  @P3 STG.E.U8 desc[UR60][R120.64], R0 ;  /* 0x0000000078003986 */ /* 0x0009e8000c10113c */
[----:B--2---:R-:W2:Y:S04]  /*8da10*/  LDL.LU.64 R250, [R1+0x6f8] ;  /* 0x0006f80001fa7983 */ /* 0x004ea80000300a00 */
[----:B----4-:R-:W4:Y:S01]  /*8da20*/  LDL.LU.64 R120, [R1+0x2f38] ;  /* 0x002f380001787983 */ /* 0x010f220000300a00 */
[----:B------:R-:W-:-:S02]  /*8da30*/  ISETP.LT.AND P5, PT, R15, R8, !P6 ;  /* 0x000000080f00720c */ /* 0x000fc400077a1270 */
[----:B------:R-:W-:Y:S01]  /*8da40*/  PRMT R116, R116, 0x7773, RZ ;  /* 0x0000777374747816 */ /* 0x000fe200000000ff */
[----:B------:R-:W2:Y:S01]  /*8da50*/  LDL.LU.64 R30, [R1+0x778] ;  /* 0x00077800011e7983 */ /* 0x000ea20000300a00 */
[----:B------:R-:W-:Y:S01]  /*8da60*/  ISETP.LT.AND P3, PT, R16, R19, !P6 ;  /* 0x000000131000720c */ /* 0x000fe20007761270 */
[----:B------:R-:W-:Y:S01]  /*8da70*/  VIADD R0, R10, 0x7a ;  /* 0x0000007a0a007836 */ /* 0x000fe20000000000 */
[----:B------:R-:W1:Y:S01]  /*8da80*/  LDC R19, c[0x0][0x228] ;  /* 0x00008a00ff137b82 */ /* 0x000e620000000800 */
[----:B---3--:R3:W-:Y:S01]  /*8da90*/  @P4 STG.E.U8 desc[UR60][R248.64], R116 ;  /* 0x00000074f8004986 */ /* 0x0087e2000c10113c */
[----:B------:R-:W-:Y:S02]  /*8daa0*/  ISETP.LT.AND P4, PT, R17, R24, !P6 ;  /* 0x000000181100720c */ /* 0x000fe40007781270 */
[----:B------:R-:W-:Y:S01]  /*8dab0*/  ISETP.LT.AND P6, PT, R14, R13, !P6 ;  /* 0x0000000d0e00720c */ /* 0x000fe200077c1270 */
[----:B------:R-:W2:Y:S03]  /*8dac0*/  LDL.LU.64 R26, [R1+0x770] ;  /* 0x00077000011a7983 */ /* 0x000ea60000300a00 */
[----:B------:R-:W1:Y:S01]  /*8dad0*/  LDC.64 R8, c[0x0][0x228] ;  /* 0x00008a00ff087b82 */ /* 0x000e620000000a00 */
[----:B------:R-:W2:Y:S04]  /*8dae0*/  LDL.LU.64 R244, [R1+0x7c8] ;  /* 0x0007c80001f47983 */ /* 0x000ea80000300a00 */
[----:B---3--:R-:W3:Y:S03]  /*8daf0*/  LDL.LU.64 R248, [R1+0x7a0] ;  /* 0x0007a00001f87983 */ /* 0x008ee60000300a00 */
[----:B------:R-:W3:Y:S08]  /*8db00*/  LDC R13, c[0x0][0x228] ;  /* 0x00008a00ff0d7b82 */ /* 0x000ef00000000800 */
[----:B------:R-:W3:Y:S01]  /*8db10*/  LDC R24, c[0x0][0x228] ;  /* 0x00008a00ff187b82 */ /* 0x000ee20000000800 */
        /* <DEDUP_REMOVED lines=32> */
[----:B---3--:R-:W-:Y:S01]  /*8dd20*/  PRMT R3, R121, 0x7771, RZ ;  /* 0x0000777179037816 */ /* 0x008fe200000000ff */
[----:B------:R1:W-:Y:S02]  /*8dd30*/  @P4 STG.E.U8 desc[UR60][R248.64], R117 ;  /* 0x00000075f8004986 */ /* 0x0003e4000c10113c */
[----:B------:R-:W3:Y:S08]  /*8dd40*/  LDC R7, c[0x0][0x228] ;  /* 0x00008a00ff077b82 */ /* 0x000ef00000000800 */
[----:B------:R-:W3:Y:S01]  /*8dd50*/  LDC R19, c[0x0][0x228] ;  /* 0x00008a00ff137b82 */ /* 0x000ee20000000800 */
[----:B-1----:R-:W3:Y:S04]  /*8dd60*/  LDL.LU.64 R248, [R1+0x8c0] ;  /* 0x0008c00001f87983 */ /* 0x002ee80000300a00 */
[----:B------:R-:W3:Y:S04]  /*8dd70*/  LDL.LU.64 R244, [R1+0x8b8] ;  /* 0x0008b80001f47983 */ /* 0x000ee80000300a00 */
[----:B--2---:R1:W-:Y:S04]  /*8dd80*/  @P6 STG.E.U8 desc[UR60][R250.64], R5 ;  /* 0x00000005fa006986 */ /* 0x0043e8000c10113c */
[----:B------:R2:W-:Y:S04]  /*8dd90*/  @P5 STG.E.U8 desc[UR60][R118.64], R3 ;  /* 0x0000000376005986 */ /* 0x0005e8000c10113c */
[----:B-1----:R-:W3:Y:S04]  /*8dda0*/  LDL.LU.64 R250, [R1+0x8e8] ;  /* 0x0008e80001fa7983 */ /* 0x002ee80000300a00 */
[----:B--2---:R-:W2:Y:S01]  /*8ddb0*/  LDL.LU.64 R118, [R1+0x2f30] ;  /* 0x002f300001767983 */ /* 0x004ea20000300a00 */
[----:B------:R-:W-:Y:S01]  /*8ddc0*/  ISETP.LT.AND P4, PT, R17, R13, !P3 ;  /* 0x0000000d1100720c */ /* 0x000fe20005f81270 */
[----:B------:R-:W-:Y:S01]  /*8ddd0*/  VIADD R0, R10, 0x7c ;  /* 0x0000007c0a007836 */ /* 0x000fe20000000000 */
[----:B0-----:R-:W-:Y:S01]  /*8dde0*/  ISETP.LT.AND P3, PT, R14, R11, !P3 ;  /* 0x0000000b0e00720c */ /* 0x001fe20005f61270 */
[----:B------:R-:W2:Y:S01]  /*8ddf0*/  LDL.LU.64 R32, [R1+0x960] ;  /* 0x0009600001207983 */ /* 0x000ea20000300a00 */
[----:B------:R-:W0:Y:S02]  /*8de00*/  LDC.64 R12, c[0x0][0x228] ;  /* 0x00008a00ff0c7b82 */ /* 0x000e240000000a00 */
[----:B------:R-:W-:-:S02]  /*8de10*/  ISETP.GE.AND P6, PT, R0, R23, PT ;  /* 0x000000170000720c */ /* 0x000fc40003fc6270 */
[C---:B------:R-:W-:Y:S02]  /*8de20*/  PRMT R0, R121.reuse, 0x7772, RZ ;  /* 0x0000777279007816 */ /* 0x040fe400000000ff */
[----:B------:R-:W-:Y:S02]  /*8de30*/  PRMT R121, R121, 0x7773, RZ ;  /* 0x0000777379797816 */ /* 0x000fe400000000ff */
[----:B------:R-:W-:Y:S01]  /*8de40*/  ISETP.LT.AND P5, PT, R15, R6, !P6 ;  /* 0x000000060f00720c */ /* 0x000fe200077a1270 */
[----:B------:R-:W1:Y:S02]  /*8de50*/  LDC R11, c[0x0][0x228] ;  /* 0x00008a00ff0b7b82 */ /* 0x000e640000000800 */
[----:B------:R3:W-:Y:S01]  /*8de60*/  @P3 STG.E.U8 desc[UR60][R28.64], R0 ;  /* 0x000000001c003986 */ /* 0x0007e2000c10113c */
[----:B----4-:R-:W-:-:S03]  /*8de70*/  ISETP.LT.AND P3, PT, R16, R9, !P6 ;  /* 0x000000091000720c */ /* 0x010fc60007761270 */
[----:B------:R4:W-:Y:S01]  /*8de80*/  @P4 STG.E.U8 desc[UR60][R246.64], R121 ;  /* 0x00000079f6004986 */ /* 0x0009e2000c10113c */
[----:B------:R-:W-:Y:S01]  /*8de90*/  ISETP.LT.AND P4, PT, R17, R24, !P6 ;  /* 0x000000181100720c */ /* 0x000fe20007781270 */
[----:B------:R-:W1:Y:S01]  /*8dea0*/  LDC R9, c[0x0][0x228] ;  /* 0x00008a00ff097b82 */ /* 0x000e620000000800 */
[----:B---3--:R-:W-:Y:S01]  /*8deb0*/  ISETP.LT.AND P6, PT, R14, R7, !P6 ;  /* 0x000000070e00720c */ /* 0x008fe200077c1270 */
[----:B------:R-:W3:Y:S01]  /*8dec0*/  LDL.LU.64 R28, [R1+0x958] ;  /* 0x00095800011c7983 */ /* 0x000ee20000300a00 */
[----:B------:R-:W-:-:S05]  /*8ded0*/  VIADD R3, R10, 0x7d ;  /* 0x0000007d0a037836 */ /* 0x000fca0000000000 */
[----:B------:R-:W3:Y:S01]  /*8dee0*/  LDC.64 R6, c[0x0][0x228] ;  /* 0x00008a00ff067b82 */ /* 0x000ee20000000a00 */
[----:B----4-:R-:W4:Y:S07]  /*8def0*/  LDL.LU.64 R246, [R1+0x9b0] ;  /* 0x0009b00001f67983 */ /* 0x010f2e0000300a00 */
[----:B------:R-:W4:Y:S08]  /*8df00*/  LDC R23, c[0x0][0x228] ;  /* 0x00008a00ff177b82 */ /* 0x000f300000000800 */
[----:B------:R-:W4:Y:S01]  /*8df10*/  LDC R24, c[0x0][0x228] ;  /* 0x00008a00ff187b82 */ /* 0x000f220000000800 */
[----:B--2---:R-:W-:-:S02]  /*8df20*/  PRMT R0, R118, 0x7770, RZ ;  /* 0x0000777076007816 */ /* 0x004fc400000000ff */
[----:B------:R-:W-:-:S03]  /*8df30*/  PRMT R5, R118, 0x7771, RZ ;  /* 0x0000777176057816 */ /* 0x000fc600000000ff */
[----:B------:R2:W-:Y:S04]  /*8df40*/  @P5 STG.E.U8 desc[UR60][R248.64], R0 ;  /* 0x00000000f8005986 */ /* 0x0005e8000c10113c */
[----:B------:R-:W-:Y:S01]  /*8df50*/  @P3 STG.E.U8 desc[UR60][R244.64], R5 ;  /* 0x00000005f4003986 */ /* 0x000fe2000c10113c */
[----:B--2---:R-:W-:-:S03]  /*8df60*/  PRMT R0, R118, 0x7772, RZ ;  /* 0x0000777276007816 */ /* 0x004fc600000000ff */
[----:B------:R-:W2:Y:S04]  /*8df70*/  LDL.LU.64 R248, [R1+0x990] ;  /* 0x0009900001f87983 */ /* 0x000ea80000300a00 */
[----:B------:R0:W-:Y:S04]  /*8df80*/  @P6 STG.E.U8 desc[UR60][R122.64], R0 ;  /* 0x000000007a006986 */ /* 0x0001e8000c10113c */
[----:B0-----:R-:W3:Y:S01]  /*8df90*/  LDL.LU.64 R122, [R1+0x2f28] ;  /* 0x002f2800017a7983 */ /* 0x001ee20000300a00 */
[----:B------:R-:W-:Y:S02]  /*8dfa0*/  ISETP.GE.AND P5, PT, R3, R13, PT ;  /* 0x0000000d0300720c */ /* 0x000fe40003fa6270 */
[----:B------:R-:W-:Y:S01]  /*8dfb0*/  PRMT R118, R118, 0x7773, RZ ;  /* 0x0000777376767816 */ /* 0x000fe200000000ff */
[----:B------:R-:W2:Y:S01]  /*8dfc0*/  LDL.LU.64 R30, [R1+0xa08] ;  /* 0x000a0800011e7983 */ /* 0x000ea20000300a00 */
[----:B------:R-:W-:Y:S01]  /*8dfd0*/  ISETP.LT.AND P3, PT, R15, R4, !P5 ;  /* 0x000000040f00720c */ /* 0x000fe20006f61270 */
[----:B------:R-:W0:Y:S01]  /*8dfe0*/  LDC R13, c[0x0][0x228] ;  /* 0x00008a00ff0d7b82 */ /* 0x000e220000000800 */
[----:B-1----:R-:W-:Y:S01]  /*8dff0*/  ISETP.LT.AND P6, PT, R16, R11, !P5 ;  /* 0x0000000b1000720c */ /* 0x002fe20006fc1270 */
[----:B------:R1:W-:Y:S01]  /*8e000*/  @P4 STG.E.U8 desc[UR60][R250.64], R118 ;  /* 0x00000076fa004986 */ /* 0x0003e2000c10113c */
[----:B------:R-:W-:-:S02]  /*8e010*/  ISETP.LT.AND P4, PT, R17, R19, !P5 ;  /* 0x000000131100720c */ /* 0x000fc40006f81270 */
[----:B------:R-:W-:Y:S01]  /*8e020*/  ISETP.LT.AND P5, PT, R14, R9, !P5 ;  /* 0x000000090e00720c */ /* 0x000fe20006fa1270 */
[----:B------:R-:W2:Y:S02]  /*8e030*/  LDL.LU.64 R26, [R1+0xa00] ;  /* 0x000a0000011a7983 */ /* 0x000ea40000300a00 */
[----:B------:R-:W0:Y:S02]  /*8e040*/  LDC R11, c[0x0][0x228] ;  /* 0x00008a00ff0b7b82 */ /* 0x000e240000000800 */
[----:B------:R-:W2:Y:S04]  /*8e050*/  LDL.LU.64 R244, [R1+0xa58] ;  /* 0x000a580001f47983 */ /* 0x000ea80000300a00 */
[----:B-1----:R-:W2:Y:S01]  /*8e060*/  LDL.LU.64 R250, [R1+0xa30] ;  /* 0x000a300001fa7983 */ /* 0x002ea20000300a00 */
[----:B------:R-:W-:Y:S01]  /*8e070*/  VIADD R3, R10, 0x7e ;  /* 0x0000007e0a037836 */ /* 0x000fe20000000000 */
[----:B------:R-:W1:Y:S08]  /*8e080*/  LDC.64 R4, c[0x0][0x228] ;  /* 0x00008a00ff047b82 */ /* 0x000e700000000a00 */
[----:B------:R-:W1:Y:S01]  /*8e090*/  LDC R19, c[0x0][0x228] ;  /* 0x00008a00ff137b82 */ /* 0x000e620000000800 */
[----:B---3--:R-:W-:-:S02]  /*8e0a0*/  PRMT R0, R122, 0x7770, RZ ;  /* 0x000077707a007816 */ /* 0x008fc400000000ff */
[----:B------:R-:W-:-:S03]  /*8e0b0*/  PRMT R9, R122, 0x7771, RZ ;  /* 0x000077717a097816 */ /* 0x000fc600000000ff */
[----:B------:R3:W-:Y:S04]  /*8e0c0*/  @P3 STG.E.U8 desc[UR60][R32.64], R0 ;  /* 0x0000000020003986 */ /* 0x0007e8000c10113c */
[----:B------:R-:W-:Y:S01]  /*8e0d0*/  @P6 STG.E.U8 desc[UR60][R28.64], R9 ;  /* 0x000000091c006986 */ /* 0x000fe2000c10113c */
[C---:B---3--:R-:W-:Y:S02]  /*8e0e0*/  PRMT R0, R122.reuse, 0x7772, RZ ;  /* 0x000077727a007816 */ /* 0x048fe400000000ff */
[----:B------:R-:W-:-:S03]  /*8e0f0*/  PRMT R122, R122, 0x7773, RZ ;  /* 0x000077737a7a7816 */ /* 0x000fc600000000ff */
[----:B----4-:R-:W-:Y:S04]  /*8e100*/  @P5 STG.E.U8 desc[UR60][R246.64], R0 ;  /* 0x00000000f6005986 */ /* 0x010fe8000c10113c */
[----:B--2---:R2:W-:Y:S04]  /*8e110*/  @P4 STG.E.U8 desc[UR60][R248.64], R122 ;  /* 0x0000007af8004986 */ /* 0x0045e8000c10113c */
[----:B--2---:R-:W2:Y:S01]  /*8e120*/  LDL.LU.64 R248, [R1+0xaa8] ;  /* 0x000aa80001f87983 */ /* 0x004ea20000300a00 */
[----:B------:R-:W-:Y:S02]  /*8e130*/  ISETP.GE.AND P3, PT, R3, R7, PT ;  /* 0x000000070300720c */ /* 0x000fe40003f66270 */
[----:B------:R-:W-:Y:S01]  /*8e140*/  PRMT R0, R119, 0x7770, RZ ;  /* 0x0000777077007816 */ /* 0x000fe200000000ff */
[----:B------:R-:W3:Y:S01]  /*8e150*/  LDL.LU.64 R28, [R1+0xaf8] ;  /* 0x000af800011c7983 */ /* 0x000ee20000300a00 */
[----:B------:R-:W-:-:S02]  /*8e160*/  ISETP.LT.AND P6, PT, R15, R2, !P3 ;  /* 0x000000020f00720c */ /* 0x000fc40005fc1270 */
[----:B0-----:R-:W-:Y:S01]  /*8e170*/  ISETP.LT.AND P5, PT, R16, R13, !P3 ;  /* 0x0000000d1000720c */ /* 0x001fe20005fa1270 */
[----:B------:R-:W-:Y:S01]  /*8e180*/  VIADD R7, R10, 0x7f ;  /* 0x0000007f0a077836 */ /* 0x000fe20000000000 */
[----:B------:R-:W-:Y:S01]  /*8e190*/  ISETP.LT.AND P4, PT, R17, R23, !P3 ;  /* 0x000000171100720c */ /* 0x000fe20005f81270 */
[----:B------:R-:W4:Y:S01]  /*8e1a0*/  LDL.LU.64 R246, [R1+0xad8] ;  /* 0x000ad80001f67983 */ /* 0x000f220000300a00 */
[----:B------:R-:W-:Y:S01]  /*8e1b0*/  ISETP.LT.AND P3, PT, R14, R11, !P3 ;  /* 0x0000000b0e00720c */ /* 0x000fe20005f61270 */
[----:B------:R-:W0:Y:S01]  /*8e1c0*/  LDC R13, c[0x0][0x228] ;  /* 0x00008a00ff0d7b82 */ /* 0x000e220000000800 */
[----:B------:R-:W-:-:S05]  /*8e1d0*/  PRMT R9, R119, 0x7771, RZ ;  /* 0x0000777177097816 */ /* 0x000fca00000000ff */
[----:B------:R1:W-:Y:S02]  /*8e1e0*/  @P6 STG.E.U8 desc[UR60][R30.64], R0 ;  /* 0x000000001e006986 */ /* 0x0003e4000c10113c */
[----:B-1----:R-:W-:Y:S01]  /*8e1f0*/  ISETP.GE.AND P6, PT, R7, R5, PT ;  /* 0x000000050700720c */ /* 0x002fe20003fc6270 */
[----:B------:R-:W1:Y:S01]  /*8e200*/  LDC.64 R2, c[0x0][0x228] ;  /* 0x00008a00ff027b82 */ /* 0x000e620000000a00 */
[----:B------:R-:W-:Y:S02]  /*8e210*/  @P5 STG.E.U8 desc[UR60][R26.64], R9 ;  /* 0x000000091a005986 */ /* 0x000fe4000c10113c */
[----:B------:R-:W-:-:S05]  /*8e220*/  ISETP.LT.AND P5, PT, R15, R8, !P6 ;  /* 0x000000080f00720c */ /* 0x000fca00077a1270 */
[----:B------:R-:W3:Y:S01]  /*8e230*/  LDC R11, c[0x0][0x228] ;  /* 0x00008a00ff0b7b82 */ /* 0x000ee20000000800 */
[----:B------:R-:W-:-:S05]  /*8e240*/  PRMT R0, R119, 0x7772, RZ ;  /* 0x0000777277007816 */ /* 0x000fca00000000ff */
[----:B------:R0:W-:Y:S01]  /*8e250*/  @P3 STG.E.U8 desc[UR60][R244.64], R0 ;  /* 0x00000000f4003986 */ /* 0x0001e2000c10113c */
[----:B------:R-:W-:Y:S01]  /*8e260*/  ISETP.LT.AND P3, PT, R16, R19, !P6 ;  /* 0x000000131000720c */ /* 0x000fe20007761270 */
[----:B------:R-:W4:Y:S01]  /*8e270*/  LDC R23, c[0x0][0x228] ;  /* 0x00008a00ff177b82 */ /* 0x000f220000000800 */
[----:B------:R-:W-:Y:S02]  /*8e280*/  PRMT R119, R119, 0x7773, RZ ;  /* 0x0000777377777816 */ /* 0x000fe400000000ff */
[----:B------:R-:W-:-:S03]  /*8e290*/  PRMT R7, R123, 0x7771, RZ ;  /* 0x000077717b077816 */ /* 0x000fc600000000ff */
[----:B------:R0:W-:Y:S02]  /*8e2a0*/  @P4 STG.E.U8 desc[UR60][R250.64], R119 ;  /* 0x00000077fa004986 */ /* 0x0001e4000c10113c */
[----:B------:R-:W4:Y:S01]  /*8e2b0*/  LDC R19, c[0x0][0x228] ;  /* 0x00008a00ff137b82 */ /* 0x000f220000000800 */
[----:B0-----:R-:W-:Y:S01]  /*8e2c0*/  PRMT R0, R123, 0x7770, RZ ;  /* 0x000077707b007816 */ /* 0x001fe200000000ff */
[----:B------:R-:W-:-:S06]  /*8e2d0*/  VIADD R5, R10, 0x80 ;  /* 0x000000800a057836 */ /* 0x000fcc0000000000 */
[----:B------:R-:W0:Y:S01]  /*8e2e0*/  LDC.64 R8, c[0x0][0x228] ;  /* 0x00008a00ff087b82 */ /* 0x000e220000000a00 */
[----:B------:R-:W4:Y:S04]  /*8e2f0*/  LDL.LU.64 R250, [R1+0xb50] ;  /* 0x000b500001fa7983 */ /* 0x000f280000300a00 */
[----:B------:R-:W4:Y:S04]  /*8e300*/  LDL.LU.64 R244, [R1+0xb48] ;  /* 0x000b480001f47983 */ /* 0x000f280000300a00 */
[----:B--2---:R2:W-:Y:S04]  /*8e310*/  @P5 STG.E.U8 desc[UR60][R248.64], R0 ;  /* 0x00000000f8005986 */ /* 0x0045e8000c10113c */
[----:B------:R1:W-:Y:S04]  /*8e320*/  @P3 STG.E.U8 desc[UR60][R124.64], R7 ;  /* 0x000000077c003986 */ /* 0x0003e8000c10113c */
[----:B--2---:R-:W2:Y:S04]  /*8e330*/  LDL.LU.64 R248, [R1+0xb78] ;  /* 0x000b780001f87983 */ /* 0x004ea80000300a00 */
[----:B-1----:R-:W2:Y:S01]  /*8e340*/  LDL.LU.64 R124, [R1+0x2f20] ;  /* 0x002f2000017c7983 */ /* 0x002ea20000300a00 */
[----:B------:R-:W-:Y:S01]  /*8e350*/  ISETP.LT.AND P4, PT, R17, R24, !P6 ;  /* 0x000000181100720c */ /* 0x000fe20007781270 */
[----:B------:R-:W1:Y:S01]  /*8e360*/  LDC R7, c[0x0][0x228] ;  /* 0x00008a00ff077b82 */ /* 0x000e620000000800 */
[----:B------:R-:W-:Y:S01]  /*8e370*/  ISETP.LT.AND P6, PT, R14, R13, !P6 ;  /* 0x0000000d0e00720c */ /* 0x000fe200077c1270 */
[----:B------:R-:W2:Y:S01]  /*8e380*/  LDL.LU.64 R32, [R1+0xbf0] ;  /* 0x000bf00001207983 */ /* 0x000ea20000300a00 */
[----:B------:R-:W-:-:S02]  /*8e390*/  ISETP.GE.AND P5, PT, R5, R3, PT ;  /* 0x000000030500720c */ /* 0x000fc40003fa6270 */
[C---:B------:R-:W-:Y:S02]  /*8e3a0*/  PRMT R0, R123.reuse, 0x7772, RZ ;  /* 0x000077727b007816 */ /* 0x040fe400000000ff */
[----:B------:R-:W-:Y:S01]  /*8e3b0*/  PRMT R123, R123, 0x7773, RZ ;  /* 0x000077737b7b7816 */ /* 0x000fe200000000ff */
[----:B------:R-:W1:Y:S01]  /*8e3c0*/  LDC R13, c[0x0][0x228] ;  /* 0x00008a00ff0d7b82 */ /* 0x000e620000000800 */
[----:B------:R-:W-:-:S05]  /*8e3d0*/  ISETP.LT.AND P3, PT, R15, R22, !P5 ;  /* 0x000000160f00720c */ /* 0x000fca0006f61270 */
[----:B---3--:R3:W-:Y:S01]  /*8e3e0*/  @P6 STG.E.U8 desc[UR60][R28.64], R0 ;  /* 0x000000001c006986 */ /* 0x0087e2000c10113c */
[----:B------:R-:W-:Y:S01]  /*8e3f0*/  ISETP.LT.AND P6, PT, R16, R11, !P5 ;  /* 0x0000000b1000720c */ /* 0x000fe20006fc1270 */
[----:B------:R-:W1:Y:S02]  /*8e400*/  LDC R24, c[0x0][0x228] ;  /* 0x00008a00ff187b82 */ /* 0x000e640000000800 */
[----:B----4-:R4:W-:Y:S01]  /*8e410*/  @P4 STG.E.U8 desc[UR60][R246.64], R123 ;  /* 0x0000007bf6004986 */ /* 0x0109e2000c10113c */
[----:B------:R-:W-:Y:S02]  /*8e420*/  ISETP.LT.AND P4, PT, R17, R23, !P5 ;  /* 0x000000171100720c */ /* 0x000fe40006f81270 */
[----:B------:R-:W-:-:S03]  /*8e430*/  ISETP.LT.AND P5, PT, R14, R19, !P5 ;  /* 0x000000130e00720c */ /* 0x000fc60006fa1270 */
[----:B------:R-:W1:Y:S01]  /*8e440*/  LDC R11, c[0x0][0x228] ;  /* 0x00008a00ff0b7b82 */ /* 0x000e620000000800 */
[----:B---3--:R-:W3:Y:S04]  /*8e450*/  LDL.LU.64 R28, [R1+0xbe8] ;  /* 0x000be800011c7983 */ /* 0x008ee80000300a00 */
[----:B----4-:R-:W4:Y:S01]  /*8e460*/  LDL.LU.64 R246, [R1+0xc40] ;  /* 0x000c400001f67983 */ /* 0x010f220000300a00 */
[----:B--2---:R-:W-:Y:S01]  /*8e470*/  PRMT R5, R124, 0x7771, RZ ;  /* 0x000077717c057816 */ /* 0x004fe200000000ff */
[----:B------:R-:W-:Y:S01]  /*8e480*/  VIADD R3, R10, 0x81 ;  /* 0x000000810a037836 */ /* 0x000fe20000000000 */
[C---:B------:R-:W-:Y:S01]  /*8e490*/  PRMT R0, R124.reuse, 0x7770, RZ ;  /* 0x000077707c007816 */ /* 0x040fe200000000ff */
[----:B------:R-:W2:Y:S04]  /*8e4a0*/  LDC.64 R22, c[0x0][0x228] ;  /* 0x00008a00ff167b82 */ /* 0x000ea80000000a00 */
[----:B------:R0:W-:Y:S04]  /*8e4b0*/  @P3 STG.E.U8 desc[UR60][R250.64], R0 ;  /* 0x00000000fa003986 */ /* 0x0001e8000c10113c */
[----:B------:R-:W-:Y:S01]  /*8e4c0*/  @P6 STG.E.U8 desc[UR60][R244.64], R5 ;  /* 0x00000005f4006986 */ /* 0x000fe2000c10113c */
[----:B------:R-:W2:Y:S01]  /*8e4d0*/  LDC R19, c[0x0][0x228] ;  /* 0x00008a00ff137b82 */ /* 0x000ea20000000800 */
[----:B0-----:R-:W-:-:S02]  /*8e4e0*/  PRMT R0, R124, 0x7772, RZ ;  /* 0x000077727c007816 */ /* 0x001fc400000000ff */
        /* <DEDUP_REMOVED lines=30> */
[----:B------:R-:W-:Y:S01]  /*8e6d0*/  VIADD R3, R10, 0x83 ;  /* 0x000000830a037836 */ /* 0x000fe20000000000 */
[----:B------:R-:W-:Y:S01]  /*8e6e0*/  ISETP.LT.AND P5, PT, R15, R6, !P6 ;  /* 0x000000060f00720c */ /* 0x000fe200077a1270 */
[----:B------:R-:W3:Y:S01]  /*8e6f0*/  LDL.LU.64 R28, [R1+0xd88] ;  /* 0x000d8800011c7983 */ /* 0x000ee20000300a00 */
[----:B0-----:R-:W-:Y:S01]  /*8e700*/  ISETP.LT.AND P3, PT, R16, R9, !P6 ;  /* 0x000000091000720c */ /* 0x001fe20007761270 */
[----:B------:R-:W0:Y:S01]  /*8e710*/  LDC R23, c[0x0][0x228] ;  /* 0x00008a00ff177b82 */ /* 0x000e220000000800 */
[----:B------:R-:W-:Y:S01]  /*8e720*/  ISETP.LT.AND P4, PT, R17, R24, !P6 ;  /* 0x000000181100720c */ /* 0x000fe20007781270 */
[----:B------:R-:W4:Y:S01]  /*8e730*/  LDL.LU.64 R246, [R1+0xd68] ;  /* 0x000d680001f67983 */ /* 0x000f220000300a00 */
[----:B------:R-:W-:-:S05]  /*8e740*/  ISETP.LT.AND P6, PT, R14, R7, !P6 ;  /* 0x000000070e00720c */ /* 0x000fca00077c1270 */
[----:B------:R-:W0:Y:S01]  /*8e750*/  LDC R9, c[0x0][0x228] ;  /* 0x00008a00ff097b82 */ /* 0x000e220000000800 */
[----:B------:R-:W-:Y:S01]  /*8e760*/  PRMT R5, R125, 0x7771, RZ ;  /* 0x000077717d057816 */ /* 0x000fe200000000ff */
[----:B------:R1:W-:Y:S02]  /*8e770*/  @P5 STG.E.U8 desc[UR60][R30.64], R0 ;  /* 0x000000001e005986 */ /* 0x0003e4000c10113c */
[----:B-1----:R-:W-:Y:S02]  /*8e780*/  ISETP.GE.AND P5, PT, R3, R13, PT ;  /* 0x0000000d0300720c */ /* 0x002fe40003fa6270 */
[----:B------:R-:W-:Y:S02]  /*8e790*/  @P3 STG.E.U8 desc[UR60][R26.64], R5 ;  /* 0x000000051a003986 */ /* 0x000fe4000c10113c */
[----:B------:R-:W-:Y:S01]  /*8e7a0*/  ISETP.LT.AND P3, PT, R15, R4, !P5 ;  /* 0x000000040f00720c */ /* 0x000fe20006f61270 */
[----:B------:R-:W1:Y:S01]  /*8e7b0*/  LDC.64 R6, c[0x0][0x228] ;  /* 0x00008a00ff067b82 */ /* 0x000e620000000a00 */
[----:B------:R-:W-:-:S02]  /*8e7c0*/  PRMT R0, R125, 0x7772, RZ ;  /* 0x000077727d007816 */ /* 0x000fc400000000ff */
[----:B------:R-:W-:-:S05]  /*8e7d0*/  PRMT R125, R125, 0x7773, RZ ;  /* 0x000077737d7d7816 */ /* 0x000fca00000000ff */
[----:B------:R-:W3:Y:S01]  /*8e7e0*/  LDC R13, c[0x0][0x228] ;  /* 0x00008a00ff0d7b82 */ /* 0x000ee20000000800 */
[----:B------:R0:W-:Y:S01]  /*8e7f0*/  @P6 STG.E.U8 desc[UR60][R244.64], R0 ;  /* 0x00000000f4006986 */ /* 0x0001e2000c10113c */
[----:B------:R-:W-:-:S03]  /*8e800*/  ISETP.LT.AND P6, PT, R16, R11, !P5 ;  /* 0x0000000b1000720c */ /* 0x000fc60006fc1270 */
[----:B------:R0:W-:Y:S01]  /*8e810*/  @P4 STG.E.U8 desc[UR60][R248.64], R125 ;  /* 0x0000007df8004986 */ /* 0x0001e2000c10113c */
[----:B------:R-:W-:Y:S02]  /*8e820*/  ISETP.LT.AND P4, PT, R17, R19, !P5 ;  /* 0x000000131100720c */ /* 0x000fe40006f81270 */
[----:B------:R-:W4:Y:S01]  /*8e830*/  LDC R11, c[0x0][0x228] ;  /* 0x00008a00ff0b7b82 */ /* 0x000f220000000800 */
[----:B0-----:R-:W-:Y:S02]  /*8e840*/  ISETP.LT.AND P5, PT, R14, R9, !P5 ;  /* 0x000000090e00720c */ /* 0x001fe40006fa1270 */
[C---:B------:R-:W-:Y:S02]  /*8e850*/  PRMT R9, R129.reuse, 0x7771, RZ ;  /* 0x0000777181097816 */ /* 0x040fe400000000ff */
[----:B------:R-:W-:Y:S01]  /*8e860*/  PRMT R0, R129, 0x7770, RZ ;  /* 0x0000777081007816 */ /* 0x000fe200000000ff */
[----:B------:R-:W-:Y:S02]  /*8e870*/  VIADD R3, R10, 0x84 ;  /* 0x000000840a037836 */ /* 0x000fe40000000000 */
[----:B------:R-:W0:Y:S01]  /*8e880*/  LDC.64 R4, c[0x0][0x228] ;  /* 0x00008a00ff047b82 */ /* 0x000e220000000a00 */
[----:B------:R-:W4:Y:S04]  /*8e890*/  LDL.LU.64 R248, [R1+0xdd8] ;  /* 0x000dd80001f87983 */ /* 0x000f280000300a00 */
[----:B------:R-:W4:Y:S03]  /*8e8a0*/  LDL.LU.64 R244, [R1+0xdd0] ;  /* 0x000dd00001f47983 */ /* 0x000f260000300a00 */
[----:B------:R-:W0:Y:S08]  /*8e8b0*/  LDC R19, c[0x0][0x228] ;  /* 0x00008a00ff137b82 */ /* 0x000e300000000800 */
[----:B------:R-:W0:Y:S01]  /*8e8c0*/  LDC R24, c[0x0][0x228] ;  /* 0x00008a00ff187b82 */ /* 0x000e220000000800 */
[----:B--2---:R2:W-:Y:S04]  /*8e8d0*/  @P3 STG.E.U8 desc[UR60][R250.64], R0 ;  /* 0x00000000fa003986 */ /* 0x0045e8000c10113c */
[----:B------:R1:W-:Y:S04]  /*8e8e0*/  @P6 STG.E.U8 desc[UR60][R126.64], R9 ;  /* 0x000000097e006986 */ /* 0x0003e8000c10113c */
[----:B--2---:R-:W2:Y:S04]  /*8e8f0*/  LDL.LU.64 R250, [R1+0xe00] ;  /* 0x000e000001fa7983 */ /* 0x004ea80000300a00 */
[----:B-1----:R-:W2:Y:S01]  /*8e900*/  LDL.LU.64 R126, [R1+0x2f10] ;  /* 0x002f1000017e7983 */ /* 0x002ea20000300a00 */
[----:B------:R-:W-:-:S02]  /*8e910*/  ISETP.GE.AND P3, PT, R3, R7, PT ;  /* 0x000000070300720c */ /* 0x000fc40003f66270 */
[C---:B------:R-:W-:Y:S01]  /*8e920*/  PRMT R0, R129.reuse, 0x7772, RZ ;  /* 0x0000777281007816 */ /* 0x040fe200000000ff */
[----:B------:R-:W2:Y:S01]  /*8e930*/  LDL.LU.64 R32, [R1+0xe78] ;  /* 0x000e780001207983 */ /* 0x000ea20000300a00 */
[----:B------:R-:W-:Y:S02]  /*8e940*/  PRMT R129, R129, 0x7773, RZ ;  /* 0x0000777381817816 */ /* 0x000fe400000000ff */
[----:B------:R-:W-:Y:S01]  /*8e950*/  ISETP.LT.AND P6, PT, R15, R2, !P3 ;  /* 0x000000020f00720c */ /* 0x000fe20005fc1270 */
[----:B---3--:R1:W-:Y:S01]  /*8e960*/  @P5 STG.E.U8 desc[UR60][R28.64], R0 ;  /* 0x000000001c005986 */ /* 0x0083e2000c10113c */
[----:B------:R-:W-:Y:S01]  /*8e970*/  ISETP.LT.AND P5, PT, R16, R13, !P3 ;  /* 0x0000000d1000720c */ /* 0x000fe20005fa1270 */
[----:B------:R-:W-:Y:S01]  /*8e980*/  VIADD R7, R10, 0x85 ;  /* 0x000000850a077836 */ /* 0x000fe20000000000 */
[----:B------:R-:W3:Y:S01]  /*8e990*/  LDC R13, c[0x0][0x228] ;  /* 0x00008a00ff0d7b82 */ /* 0x000ee20000000800 */
[----:B----4-:R4:W-:Y:S01]  /*8e9a0*/  @P4 STG.E.U8 desc[UR60][R246.64], R129 ;  /* 0x00000081f6004986 */ /* 0x0109e2000c10113c */
[----:B------:R-:W-:-:S02]  /*8e9b0*/  ISETP.LT.AND P4, PT, R17, R23, !P3 ;  /* 0x000000171100720c */ /* 0x000fc40005f81270 */
[----:B------:R-:W-:-:S04]  /*8e9c0*/  ISETP.LT.AND P3, PT, R14, R11, !P3 ;  /* 0x0000000b0e00720c */ /* 0x000fc80005f61270 */
[----:B------:R-:W3:Y:S01]  /*8e9d0*/  LDC.64 R2, c[0x0][0x228] ;  /* 0x00008a00ff027b82 */ /* 0x000ee20000000a00 */
[----:B-1----:R-:W3:Y:S04]  /*8e9e0*/  LDL.LU.64 R28, [R1+0xe70] ;  /* 0x000e7000011c7983 */ /* 0x002ee80000300a00 */
[----:B----4-:R-:W4:Y:S03]  /*8e9f0*/  LDL.LU.64 R246, [R1+0xec8] ;  /* 0x000ec80001f67983 */ /* 0x010f260000300a00 */
[----:B------:R-:W1:Y:S08]  /*8ea00*/  LDC R11, c[0x0][0x228] ;  /* 0x00008a00ff0b7b82 */ /* 0x000e700000000800 */
[----:B------:R-:W1:Y:S01]  /*8ea10*/  LDC R23, c[0x0][0x228] ;  /* 0x00008a00ff177b82 */ /* 0x000e620000000800 */
[----:B--2---:R-:W-:-:S02]  /*8ea20*/  PRMT R0, R126, 0x7770, RZ ;  /* 0x000077707e007816 */ /* 0x004fc400000000ff */
[----:B------:R-:W-:-:S03]  /*8ea30*/  PRMT R9, R126, 0x7771, RZ ;  /* 0x000077717e097816 */ /* 0x000fc600000000ff */
[----:B------:R2:W-:Y:S04]  /*8ea40*/  @P6 STG.E.U8 desc[UR60][R248.64], R0 ;  /* 0x00000000f8006986 */ /* 0x0005e8000c10113c */
[----:B------:R-:W-:Y:S01]  /*8ea50*/  @P5 STG.E.U8 desc[UR60][R244.64], R9 ;  /* 0x00000009f4005986 */ /* 0x000fe2000c10113c */
[----:B--2---:R-:W-:-:S03]  /*8ea60*/  PRMT R0, R126, 0x7772, RZ ;  /* 0x000077727e007816 */ /* 0x004fc600000000ff */
[----:B------:R-:W2:Y:S04]  /*8ea70*/  LDL.LU.64 R248, [R1+0xea8] ;  /* 0x000ea80001f87983 */ /* 0x000ea80000300a00 */
[----:B------:R0:W-:Y:S04]  /*8ea80*/  @P3 STG.E.U8 desc[UR60][R130.64], R0 ;  /* 0x0000000082003986 */ /* 0x0001e8000c10113c */
[----:B0-----:R-:W4:Y:S01]  /*8ea90*/  LDL.LU.64 R130, [R1+0x2f08] ;  /* 0x002f080001827983 */ /* 0x001f220000300a00 */
[----:B------:R-:W-:Y:S02]  /*8eaa0*/  ISETP.GE.AND P6, PT, R7, R5, PT ;  /* 0x000000050700720c */ /* 0x000fe40003fc6270 */
[----:B------:R-:W-:Y:S01]  /*8eab0*/  PRMT R126, R126, 0x7773, RZ ;  /* 0x000077737e7e7816 */ /* 0x000fe200000000ff */
[----:B------:R-:W2:Y:S01]  /*8eac0*/  LDL.LU.64 R30, [R1+0xf20] ;  /* 0x000f2000011e7983 */ /* 0x000ea20000300a00 */
[----:B------:R-:W-:-:S02]  /*8ead0*/  ISETP.LT.AND P5, PT, R15, R8, !P6 ;  /* 0x000000080f00720c */ /* 0x000fc400077a1270 */
[----:B------:R-:W-:Y:S01]  /*8eae0*/  ISETP.LT.AND P3, PT, R16, R19, !P6 ;  /* 0x000000131000720c */ /* 0x000fe20007761270 */
[----:B------:R0:W-:Y:S01]  /*8eaf0*/  @P4 STG.E.U8 desc[UR60][R250.64], R126 ;  /* 0x0000007efa004986 */ /* 0x0001e2000c10113c */
[----:B------:R-:W-:Y:S01]  /*8eb00*/  ISETP.LT.AND P4, PT, R17, R24, !P6 ;  /* 0x000000181100720c */ /* 0x000fe20007781270 */
[----:B------:R-:W1:Y:S01]  /*8eb10*/  LDC R19, c[0x0][0x228] ;  /* 0x00008a00ff137b82 */ /* 0x000e620000000800 */
[----:B---3--:R-:W-:Y:S01]  /*8eb20*/  ISETP.LT.AND P6, PT, R14, R13, !P6 ;  /* 0x0000000d0e00720c */ /* 0x008fe200077c1270 */
[----:B------:R-:W3:Y:S04]  /*8eb30*/  LDL.LU.64 R26, [R1+0xf18] ;  /* 0x000f1800011a7983 */ /* 0x000ee80000300a00 */
[----:B------:R-:W3:Y:S01]  /*8eb40*/  LDL.LU.64 R244, [R1+0xf70] ;  /* 0x000f700001f47983 */ /* 0x000ee20000300a00 */
[----:B------:R-:W-:Y:S01]  /*8eb50*/  VIADD R5, R10, 0x86 ;  /* 0x000000860a057836 */ /* 0x000fe20000000000 */
[----:B------:R-:W1:Y:S02]  /*8eb60*/  LDC.64 R8, c[0x0][0x228] ;  /* 0x00008a00ff087b82 */ /* 0x000e640000000a00 */
[----:B0-----:R-:W3:Y:S06]  /*8eb70*/  LDL.LU.64 R250, [R1+0xf48] ;  /* 0x000f480001fa7983 */ /* 0x001eec0000300a00 */
[----:B------:R-:W0:Y:S08]  /*8eb80*/  LDC R13, c[0x0][0x228] ;  /* 0x00008a00ff0d7b82 */ /* 0x000e300000000800 */
[----:B------:R-:W0:Y:S01]  /*8eb90*/  LDC R24, c[0x0][0x228] ;  /* 0x00008a00ff187b82 */ /* 0x000e220000000800 */
[----:B----4-:R-:W-:-:S02]  /*8eba0*/  PRMT R0, R130, 0x7770, RZ ;  /* 0x0000777082007816 */ /* 0x010fc400000000ff */
[----:B------:R-:W-:-:S03]  /*8ebb0*/  PRMT R7, R130, 0x7771, RZ ;  /* 0x0000777182077816 */ /* 0x000fc600000000ff */
[----:B------:R4:W-:Y:S04]  /*8ebc0*/  @P5 STG.E.U8 desc[UR60][R32.64], R0 ;  /* 0x0000000020005986 */ /* 0x0009e8000c10113c */
[----:B------:R1:W-:Y:S01]  /*8ebd0*/  @P3 STG.E.U8 desc[UR60][R28.64], R7 ;  /* 0x000000071c003986 */ /* 0x0003e2000c10113c */
[C---:B----4-:R-:W-:Y:S02]  /*8ebe0*/  PRMT R0, R130.reuse, 0x7772, RZ ;  /* 0x0000777282007816 */ /* 0x050fe400000000ff */
[----:B------:R-:W-:Y:S02]  /*8ebf0*/  PRMT R130, R130, 0x7773, RZ ;  /* 0x0000777382827816 */ /* 0x000fe400000000ff */
[----:B------:R-:W-:Y:S01]  /*8ec00*/  ISETP.GE.AND P5, PT, R5, R3, PT ;  /* 0x000000030500720c */ /* 0x000fe20003fa6270 */
[----:B------:R-:W-:Y:S01]  /*8ec10*/  @P6 STG.E.U8 desc[UR60][R246.64], R0 ;  /* 0x00000000f6006986 */ /* 0x000fe2000c10113c */
[----:B-1----:R-:W1:Y:S03]  /*8ec20*/  LDC R7, c[0x0][0x228] ;  /* 0x00008a00ff077b82 */ /* 0x002e660000000800 */
[----:B--2---:R2:W-:Y:S04]  /*8ec30*/  @P4 STG.E.U8 desc[UR60][R248.64], R130 ;  /* 0x00000082f8004986 */ /* 0x0045e8000c10113c */
[----:B--2---:R-:W2:Y:S01]  /*8ec40*/  LDL.LU.64 R248, [R1+0xfc0] ;  /* 0x000fc00001f87983 */ /* 0x004ea20000300a00 */
[----:B------:R-:W-:-:S02]  /*8ec50*/  ISETP.LT.AND P3, PT, R15, R22, !P5 ;  /* 0x000000160f00720c */ /* 0x000fc40006f61270 */
[----:B------:R-:W-:Y:S01]  /*8ec60*/  ISETP.LT.AND P6, PT, R16, R11, !P5 ;  /* 0x0000000b1000720c */ /* 0x000fe20006fc1270 */
[----:B------:R-:W-:Y:S01]  /*8ec70*/  VIADD R3, R10, 0x87 ;  /* 0x000000870a037836 */ /* 0x000fe20000000000 */
[----:B------:R-:W-:Y:S01]  /*8ec80*/  ISETP.LT.AND P4, PT, R17, R23, !P5 ;  /* 0x000000171100720c */ /* 0x000fe20006f81270 */
[----:B------:R-:W4:Y:S01]  /*8ec90*/  LDL.LU.64 R28, [R1+0x1010] ;  /* 0x00101000011c7983 */ /* 0x000f220000300a00 */
[----:B------:R-:W-:Y:S01]  /*8eca0*/  ISETP.LT.AND P5, PT, R14, R19, !P5 ;  /* 0x000000130e00720c */ /* 0x000fe20006fa1270 */
[----:B------:R-:W0:Y:S01]  /*8ecb0*/  LDC R11, c[0x0][0x228] ;  /* 0x00008a00ff0b7b82 */ /* 0x000e220000000800 */
[C---:B------:R-:W-:Y:S01]  /*8ecc0*/  PRMT R0, R127.reuse, 0x7770, RZ ;  /* 0x000077707f007816 */ /* 0x040fe200000000ff */
[----:B------:R-:W4:Y:S01]  /*8ecd0*/  LDL.LU.64 R246, [R1+0xff0] ;  /* 0x000ff00001f67983 */ /* 0x000f220000300a00 */
[----:B------:R-:W-:-:S03]  /*8ece0*/  PRMT R5, R127, 0x7771, RZ ;  /* 0x000077717f057816 */ /* 0x000fc600000000ff */
[----:B------:R1:W-:Y:S01]  /*8ecf0*/  @P3 STG.E.U8 desc[UR60][R30.64], R0 ;  /* 0x000000001e003986 */ /* 0x0003e2000c10113c */
[----:B------:R-:W-:Y:S01]  /*8ed00*/  ISETP.GE.AND P3, PT, R3, R9, PT ;  /* 0x000000090300720c */ /* 0x000fe20003f66270 */
[----:B------:R-:W0:Y:S02]  /*8ed10*/  LDC.64 R22, c[0x0][0x228] ;  /* 0x00008a00ff167b82 */ /* 0x000e240000000a00 */
[----:B---3--:R3:W-:Y:S01]  /*8ed20*/  @P6 STG.E.U8 desc[UR60][R26.64], R5 ;  /* 0x000000051a006986 */ /* 0x0087e2000c10113c */
[----:B------:R-:W-:-:S05]  /*8ed30*/  ISETP.LT.AND P6, PT, R15, R12, !P3 ;  /* 0x0000000c0f00720c */ /* 0x000fca0005fc1270 */
[----:B------:R-:W4:Y:S01]  /*8ed40*/  LDC R9, c[0x0][0x228] ;  /* 0x00008a00ff097b82 */ /* 0x000f220000000800 */
[----:B-1----:R-:W-:-:S05]  /*8ed50*/  PRMT R0, R127, 0x7772, RZ ;  /* 0x000077727f007816 */ /* 0x002fca00000000ff */
[----:B------:R1:W-:Y:S01]  /*8ed60*/  @P5 STG.E.U8 desc[UR60][R244.64], R0 ;  /* 0x00000000f4005986 */ /* 0x0003e2000c10113c */
[----:B------:R-:W-:Y:S01]  /*8ed70*/  ISETP.LT.AND P5, PT, R16, R7, !P3 ;  /* 0x000000071000720c */ /* 0x000fe20005fa1270 */
[----:B------:R-:W4:Y:S01]  /*8ed80*/  LDC R19, c[0x0][0x228] ;  /* 0x00008a00ff137b82 */ /* 0x000f220000000800 */
[----:B------:R-:W-:Y:S02]  /*8ed90*/  PRMT R127, R127, 0x7773, RZ ;  /* 0x000077737f7f7816 */ /* 0x000fe400000000ff */
[----:B---3--:R-:W-:-:S03]  /*8eda0*/  PRMT R5, R131, 0x7771, RZ ;  /* 0x0000777183057816 */ /* 0x008fc600000000ff */
[----:B------:R3:W-:Y:S02]  /*8edb0*/  @P4 STG.E.U8 desc[UR60][R250.64], R127 ;  /* 0x0000007ffa004986 */ /* 0x0007e4000c10113c */
[----:B------:R-:W4:Y:S01]  /*8edc0*/  LDC R7, c[0x0][0x228] ;  /* 0x00008a00ff077b82 */ /* 0x000f220000000800 */
[----:B-1----:R-:W-:Y:S01]  /*8edd0*/  PRMT R0, R131, 0x7770, RZ ;  /* 0x0000777083007816 */ /* 0x002fe200000000ff */
[----:B---3--:R-:W3:Y:S04]  /*8ede0*/  LDL.LU.64 R250, [R1+0x1060] ;  /* 0x0010600001fa7983 */ /* 0x008ee80000300a00 */
[----:B------:R-:W3:Y:S04]  /*8edf0*/  LDL.LU.64 R244, [R1+0x1058] ;  /* 0x0010580001f47983 */ /* 0x000ee80000300a00 */
[----:B--2---:R1:W-:Y:S04]  /*8ee00*/  @P6 STG.E.U8 desc[UR60][R248.64], R0 ;  /* 0x00000000f8006986 */ /* 0x0043e8000c10113c */
[----:B------:R2:W-:Y:S04]  /*8ee10*/  @P5 STG.E.U8 desc[UR60][R132.64], R5 ;  /* 0x0000000584005986 */ /* 0x0005e8000c10113c */
[----:B-1----:R-:W3:Y:S04]  /*8ee20*/  LDL.LU.64 R248, [R1+0x1088] ;  /* 0x0010880001f87983 */ /* 0x002ee80000300a00 */
[----:B--2---:R-:W2:Y:S01]  /*8ee30*/  LDL.LU.64 R132, [R1+0x2f00] ;  /* 0x002f000001847983 */ /* 0x004ea20000300a00 */
[----:B0-----:R-:W-:Y:S01]  /*8ee40*/  ISETP.LT.AND P4, PT, R17, R13, !P3 ;  /* 0x0000000d1100720c */ /* 0x001fe20005f81270 */
[----:B------:R-:W-:Y:S01]  /*8ee50*/  VIADD R3, R10, 0x88 ;  /* 0x000000880a037836 */ /* 0x000fe20000000000 */
[----:B------:R-:W-:Y:S01]  /*8ee60*/  ISETP.LT.AND P3, PT, R14, R11, !P3 ;  /* 0x0000000b0e00720c */ /* 0x000fe20005f61270 */
[----:B------:R-:W3:Y:S01]  /*8ee70*/  LDL.LU.64 R32, [R1+0x1100] ;  /* 0x0011000001207983 */ /* 0x000ee20000300a00 */
[----:B------:R-:W-:Y:S01]  /*8ee80*/  PRMT R0, R131, 0x7772, RZ ;  /* 0x0000777283007816 */ /* 0x000fe200000000ff */
[----:B------:R-:W0:Y:S01]  /*8ee90*/  LDC.64 R12, c[0x0][0x228] ;  /* 0x00008a00ff0c7b82 */ /* 0x000e220000000a00 */
[----:B------:R-:W-:-:S02]  /*8eea0*/  ISETP.GE.AND P6, PT, R3, R23, PT ;  /* 0x000000170300720c */ /* 0x000fc40003fc6270 */
[----:B------:R-:W-:Y:S02]  /*8eeb0*/  PRMT R131, R131, 0x7773, RZ ;  /* 0x0000777383837816 */ /* 0x000fe400000000ff */
[----:B------:R-:W-:-:S03]  /*8eec0*/  ISETP.LT.AND P5, PT, R15, R6, !P6 ;  /* 0x000000060f00720c */ /* 0x000fc600077a1270 */
[----:B------:R-:W1:Y:S02]  /*8eed0*/  LDC R11, c[0x0][0x228] ;  /* 0x00008a00ff0b7b82 */ /* 0x000e640000000800 */
[----:B----4-:R4:W-:Y:S01]  /*8eee0*/  @P3 STG.E.U8 desc[UR60][R28.64], R0 ;  /* 0x000000001c003986 */ /* 0x0109e2000c10113c */
[----:B------:R-:W-:-:S03]  /*8eef0*/  ISETP.LT.AND P3, PT, R16, R9, !P6 ;  /* 0x000000091000720c */ /* 0x000fc60007761270 */
[----:B------:R2:W-:Y:S01]  /*8ef00*/  @P4 STG.E.U8 desc[UR60][R246.64], R131 ;  /* 0x00000083f6004986 */ /* 0x0005e2000c10113c */
[----:B------:R-:W-:Y:S01]  /*8ef10*/  ISETP.LT.AND P4, PT, R17, R24, !P6 ;  /* 0x000000181100720c */ /* 0x000fe20007781270 */
[----:B------:R-:W1:Y:S01]  /*8ef20*/  LDC R9, c[0x0][0x228] ;  /* 0x00008a00ff097b82 */ /* 0x000e620000000800 */
[----:B------:R-:W-:Y:S01]  /*8ef30*/  ISETP.LT.AND P6, PT, R14, R7, !P6 ;  /* 0x000000070e00720c */ /* 0x000fe200077c1270 */
[----:B----4-:R-:W4:Y:S01]  /*8ef40*/  LDL.LU.64 R28, [R1+0x10f8] ;  /* 0x0010f800011c7983 */ /* 0x010f220000300a00 */
[----:B--2---:R-:W-:-:S03]  /*8ef50*/  PRMT R5, R132, 0x7771, RZ ;  /* 0x0000777184057816 */ /* 0x004fc600000000ff */
[----:B------:R-:W2:Y:S01]  /*8ef60*/  LDL.LU.64 R246, [R1+0x1158] ;  /* 0x0011580001f67983 */ /* 0x000ea20000300a00 */
[----:B------:R-:W-:Y:S01]  /*8ef70*/  PRMT R0, R132, 0x7770, RZ ;  /* 0x0000777084007816 */ /* 0x000fe200000000ff */
[----:B------:R-:W-:Y:S01]  /*8ef80*/  VIADD R3, R10, 0x89 ;  /* 0x000000890a037836 */ /* 0x000fe20000000000 */
[----:B------:R-:W2:Y:S03]  /*8ef90*/  LDC.64 R6, c[0x0][0x228] ;  /* 0x00008a00ff067b82 */ /* 0x000ea60000000a00 */
[----:B---3--:R3:W-:Y:S04]  /*8efa0*/  @P5 STG.E.U8 desc[UR60][R250.64], R0 ;  /* 0x00000000fa005986 */ /* 0x0087e8000c10113c */
[----:B------:R-:W-:Y:S01]  /*8efb0*/  @P3 STG.E.U8 desc[UR60][R244.64], R5 ;  /* 0x00000005f4003986 */ /* 0x000fe2000c10113c */
[----:B------:R-:W2:Y:S01]  /*8efc0*/  LDC R23, c[0x0][0x228] ;  /* 0x00008a00ff177b82 */ /* 0x000ea20000000800 */
[----:B---3--:R-:W-:-:S02]  /*8efd0*/  PRMT R0, R132, 0x7772, RZ ;  /* 0x0000777284007816 */ /* 0x008fc400000000ff */
[----:B------:R-:W3:Y:S05]  /*8efe0*/  LDL.LU.64 R250, [R1+0x1138] ;  /* 0x0011380001fa7983 */ /* 0x000eea0000300a00 */
[----:B------:R-:W3:Y:S01]  /*8eff0*/  LDC R24, c[0x0][0x228] ;  /* 0x00008a00ff187b82 */ /* 0x000ee20000000800 */
[----:B------:R0:W-:Y:S04]  /*8f000*/  @P6 STG.E.U8 desc[UR60][R136.64], R0 ;  /* 0x0000000088006986 */ /* 0x0001e8000c10113c */
[----:B0-----:R-:W4:Y:S01]  /*8f010*/  LDL.LU.64 R136, [R1+0x2ef8] ;  /* 0x002ef80001887983 */ /* 0x001f220000300a00 */
[----:B------:R-:W-:-:S02]  /*8f020*/  ISETP.GE.AND P5, PT, R3, R13, PT ;  /* 0x0000000d0300720c */ /* 0x000fc40003fa6270 */
[----:B------:R-:W-:Y:S01]  /*8f030*/  PRMT R132, R132, 0x7773, RZ ;  /* 0x0000777384847816 */ /* 0x000fe200000000ff */
[----:B------:R-:W3:Y:S01]  /*8f040*/  LDL.LU.64 R30, [R1+0x11a8] ;  /* 0x0011a800011e7983 */ /* 0x000ee20000300a00 */
[----:B------:R-:W-:Y:S01]  /*8f050*/  ISETP.LT.AND P3, PT, R15, R4, !P5 ;  /* 0x000000040f00720c */ /* 0x000fe20006f61270 */
[----:B------:R-:W0:Y:S01]  /*8f060*/  LDC R13, c[0x0][0x228] ;  /* 0x00008a00ff0d7b82 */ /* 0x000e220000000800 */
[----:B-1----:R-:W-:Y:S01]  /*8f070*/  ISETP.LT.AND P6, PT, R16, R11, !P5 ;  /* 0x0000000b1000720c */ /* 0x002fe20006fc1270 */
[----:B------:R1:W-:Y:S01]  /*8f080*/  @P4 STG.E.U8 desc[UR60][R248.64], R132 ;  /* 0x00000084f8004986 */ /* 0x0003e2000c10113c */
[----:B------:R-:W-:Y:S02]  /*8f090*/  ISETP.LT.AND P4, PT, R17, R19, !P5 ;  /* 0x000000131100720c */ /* 0x000fe40006f81270 */
[----:B------:R-:W-:Y:S01]  /*8f0a0*/  ISETP.LT.AND P5, PT, R14, R9, !P5 ;  /* 0x000000090e00720c */ /* 0x000fe20006fa1270 */
[----:B------:R-:W3:Y:S02]  /*8f0b0*/  LDL.LU.64 R26, [R1+0x11a0] ;  /* 0x0011a000011a7983 */ /* 0x000ee40000300a00 */
[----:B------:R-:W0:Y:S02]  /*8f0c0*/  LDC R11, c[0x0][0x228] ;  /* 0x00008a00ff0b7b82 */ /* 0x000e240000000800 */
[----:B------:R-:W3:Y:S04]  /*8f0d0*/  LDL.LU.64 R244, [R1+0x11f8] ;  /* 0x0011f80001f47983 */ /* 0x000ee80000300a00 */
[----:B-1----:R-:W3:Y:S01]  /*8f0e0*/  LDL.LU.64 R248, [R1+0x11d0] ;  /* 0x0011d00001f87983 */ /* 0x002ee20000300a00 */
[----:B------:R-:W-:Y:S01]  /*8f0f0*/  VIADD R3, R10, 0x8a ;  /* 0x0000008a0a037836 */ /* 0x000fe20000000000 */
[----:B------:R-:W1:Y:S08]  /*8f100*/  LDC.64 R4, c[0x0][0x228] ;  /* 0x00008a00ff047b82 */ /* 0x000e700000000a00 */
[----:B------:R-:W1:Y:S01]  /*8f110*/  LDC R19, c[0x0][0x228] ;  /* 0x00008a00ff137b82 */ /* 0x000e620000000800 */
[----:B----4-:R-:W-:-:S02]  /*8f120*/  PRMT R0, R136, 0x7770, RZ ;  /* 0x0000777088007816 */ /* 0x010fc400000000ff */
[----:B------:R-:W-:-:S03]  /*8f130*/  PRMT R9, R136, 0x7771, RZ ;  /* 0x0000777188097816 */ /* 0x000fc600000000ff */
[----:B------:R4:W-:Y:S04]  /*8f140*/  @P3 STG.E.U8 desc[UR60][R32.64], R0 ;  /* 0x0000000020003986 */ /* 0x0009e8000c10113c */
[----:B------:R-:W-:Y:S01]  /*8f150*/  @P6 STG.E.U8 desc[UR60][R28.64], R9 ;  /* 0x000000091c006986 */ /* 0x000fe2000c10113c */
[C---:B----4-:R-:W-:Y:S02]  /*8f160*/  PRMT R0, R136.reuse, 0x7772, RZ ;  /* 0x0000777288007816 */ /* 0x050fe400000000ff */
[----:B------:R-:W-:-:S03]  /*8f170*/  PRMT R136, R136, 0x7773, RZ ;  /* 0x0000777388887816 */ /* 0x000fc600000000ff */
[----:B--2---:R-:W-:Y:S04]  /*8f180*/  @P5 STG.E.U8 desc[UR60][R246.64], R0 ;  /* 0x00000000f6005986 */ /* 0x004fe8000c10113c */
[----:B---3--:R2:W-:Y:S04]  /*8f190*/  @P4 STG.E.U8 desc[UR60][R250.64], R136 ;  /* 0x00000088fa004986 */ /* 0x0085e8000c10113c */
        /* <DEDUP_REMOVED lines=136> */
[----:B----4-:R-:W-:Y:S01]  /*8fa20*/  @P4 STG.E.U8 desc[UR60][R246.64], R139 ;  /* 0x0000008bf6004986 */ /* 0x010fe2000c10113c */
[----:B------:R-:W-:-:S02]  /*8fa30*/  ISETP.LT.AND P4, PT, R17, R23, !P3 ;  /* 0x000000171100720c */ /* 0x000fc40005f81270 */
[----:B------:R-:W-:Y:S01]  /*8fa40*/  ISETP.LT.AND P3, PT, R14, R11, !P3 ;  /* 0x0000000b0e00720c */ /* 0x000fe20005f61270 */
[----:B------:R-:W4:Y:S03]  /*8fa50*/  LDL.LU.64 R30, [R1+0x1440] ;  /* 0x00144000011e7983 */ /* 0x000f260000300a00 */
[----:B------:R-:W4:Y:S01]  /*8fa60*/  LDC.64 R2, c[0x0][0x228] ;  /* 0x00008a00ff027b82 */ /* 0x000f220000000a00 */
[----:B-1----:R-:W4:Y:S07]  /*8fa70*/  LDL.LU.64 R28, [R1+0x1460] ;  /* 0x00146000011c7983 */ /* 0x002f2e0000300a00 */
        /* <DEDUP_REMOVED lines=30> */
[C---:B----4-:R-:W-:Y:S01]  /*8fc60*/  PRMT R0, R144.reuse, 0x7772, RZ ;  /* 0x0000777290007816 */ /* 0x050fe200000000ff */
[----:B------:R-:W4:Y:S01]  /*8fc70*/  LDC.64 R32, c[0x0][0x228] ;  /* 0x00008a00ff207b82 */ /* 0x000f220000000a00 */
[----:B------:R-:W-:-:S03]  /*8fc80*/  PRMT R144, R144, 0x7773, RZ ;  /* 0x0000777390907816 */ /* 0x000fc600000000ff */
[----:B------:R-:W-:Y:S04]  /*8fc90*/  @P6 STG.E.U8 desc[UR60][R28.64], R0 ;  /* 0x000000001c006986 */ /* 0x000fe8000c10113c */
[----:B--2---:R2:W-:Y:S01]  /*8fca0*/  @P4 STG.E.U8 desc[UR60][R250.64], R144 ;  /* 0x00000090fa004986 */ /* 0x0045e2000c10113c */
[----:B------:R-:W-:Y:S01]  /*8fcb0*/  ISETP.GE.AND P5, PT, R5, R3, PT ;  /* 0x000000030500720c */ /* 0x000fe20003fa6270 */
[----:B-1----:R-:W1:Y:S02]  /*8fcc0*/  LDC R7, c[0x0][0x228] ;  /* 0x00008a00ff077b82 */ /* 0x002e640000000800 */
[----:B--2---:R-:W2:Y:S01]  /*8fcd0*/  LDL.LU.64 R250, [R1+0x1490] ;  /* 0x0014900001fa7983 */ /* 0x004ea20000300a00 */
[----:B------:R-:W-:Y:S02]  /*8fce0*/  ISETP.LT.AND P3, PT, R15, R22, !P5 ;  /* 0x000000160f00720c */ /* 0x000fe40006f61270 */
[----:B------:R-:W-:-:S02]  /*8fcf0*/  ISETP.LT.AND P6, PT, R16, R11, !P5 ;  /* 0x0000000b1000720c */ /* 0x000fc40006fc1270 */
[----:B------:R-:W-:Y:S01]  /*8fd00*/  PRMT R0, R141, 0x7770, RZ ;  /* 0x000077708d007816 */ /* 0x000fe200000000ff */
[----:B------:R-:W-:Y:S01]  /*8fd10*/  VIADD R3, R10, 0x93 ;  /* 0x000000930a037836 */ /* 0x000fe20000000000 */
[----:B------:R-:W-:Y:S01]  /*8fd20*/  ISETP.LT.AND P4, PT, R17, R23, !P5 ;  /* 0x000000171100720c */ /* 0x000fe20006f81270 */
[----:B------:R-:W4:Y:S01]  /*8fd30*/  LDL.LU.64 R28, [R1+0x14a0] ;  /* 0x0014a000011c7983 */ /* 0x000f220000300a00 */
[----:B------:R-:W-:Y:S01]  /*8fd40*/  ISETP.LT.AND P5, PT, R14, R19, !P5 ;  /* 0x000000130e00720c */ /* 0x000fe20006fa1270 */
[----:B------:R-:W0:Y:S01]  /*8fd50*/  LDC R11, c[0x0][0x228] ;  /* 0x00008a00ff0b7b82 */ /* 0x000e220000000800 */
[----:B------:R-:W-:-:S03]  /*8fd60*/  PRMT R5, R141, 0x7771, RZ ;  /* 0x000077718d057816 */ /* 0x000fc600000000ff */
[----:B------:R3:W-:Y:S01]  /*8fd70*/  @P3 STG.E.U8 desc[UR60][R244.64], R0 ;  /* 0x00000000f4003986 */ /* 0x0007e2000c10113c */
[----:B------:R-:W-:-:S03]  /*8fd80*/  ISETP.GE.AND P3, PT, R3, R9, PT ;  /* 0x000000090300720c */ /* 0x000fc60003f66270 */
[----:B---3--:R3:W-:Y:S01]  /*8fd90*/  @P6 STG.E.U8 desc[UR60][R26.64], R5 ;  /* 0x000000051a006986 */ /* 0x0087e2000c10113c */
[----:B------:R-:W-:Y:S01]  /*8fda0*/  ISETP.LT.AND P6, PT, R15, R12, !P3 ;  /* 0x0000000c0f00720c */ /* 0x000fe20005fc1270 */
[----:B------:R-:W0:Y:S01]  /*8fdb0*/  LDC.64 R22, c[0x0][0x228] ;  /* 0x00008a00ff167b82 */ /* 0x000e220000000a00 */
[----:B------:R-:W-:Y:S01]  /*8fdc0*/  PRMT R0, R141, 0x7772, RZ ;  /* 0x000077728d007816 */ /* 0x000fe200000000ff */
[----:B------:R-:W4:Y:S06]  /*8fdd0*/  LDL.LU.64 R244, [R1+0x1498] ;  /* 0x0014980001f47983 */ /* 0x000f2c0000300a00 */
[----:B------:R-:W4:Y:S01]  /*8fde0*/  LDC R9, c[0x0][0x228] ;  /* 0x00008a00ff097b82 */ /* 0x000f220000000800 */
[----:B------:R3:W-:Y:S01]  /*8fdf0*/  @P5 STG.E.U8 desc[UR60][R246.64], R0 ;  /* 0x00000000f6005986 */ /* 0x0007e2000c10113c */
[----:B-1----:R-:W-:-:S02]  /*8fe00*/  ISETP.LT.AND P5, PT, R16, R7, !P3 ;  /* 0x000000071000720c */ /* 0x002fc40005fa1270 */
[----:B------:R-:W-:Y:S02]  /*8fe10*/  PRMT R141, R141, 0x7773, RZ ;  /* 0x000077738d8d7816 */ /* 0x000fe400000000ff */
[C---:B---3--:R-:W-:Y:S02]  /*8fe20*/  PRMT R5, R145.reuse, 0x7771, RZ ;  /* 0x0000777191057816 */ /* 0x048fe400000000ff */
[----:B------:R-:W1:Y:S01]  /*8fe30*/  LDC R7, c[0x0][0x228] ;  /* 0x00008a00ff077b82 */ /* 0x000e620000000800 */
[----:B------:R3:W-:Y:S01]  /*8fe40*/  @P4 STG.E.U8 desc[UR60][R248.64], R141 ;  /* 0x0000008df8004986 */ /* 0x0007e2000c10113c */
[----:B------:R-:W-:-:S06]  /*8fe50*/  PRMT R0, R145, 0x7770, RZ ;  /* 0x0000777091007816 */ /* 0x000fcc00000000ff */
[----:B------:R-:W1:Y:S01]  /*8fe60*/  LDC R19, c[0x0][0x228] ;  /* 0x00008a00ff137b82 */ /* 0x000e620000000800 */
[----:B---3--:R-:W3:Y:S04]  /*8fe70*/  LDL.LU.64 R248, [R1+0x14b8] ;  /* 0x0014b80001f87983 */ /* 0x008ee80000300a00 */
[----:B------:R-:W3:Y:S04]  /*8fe80*/  LDL.LU.64 R246, [R1+0x14b0] ;  /* 0x0014b00001f67983 */ /* 0x000ee80000300a00 */
[----:B--2---:R2:W-:Y:S04]  /*8fe90*/  @P6 STG.E.U8 desc[UR60][R250.64], R0 ;  /* 0x00000000fa006986 */ /* 0x0045e8000c10113c */
[----:B------:R0:W-:Y:S04]  /*8fea0*/  @P5 STG.E.U8 desc[UR60][R142.64], R5 ;  /* 0x000000058e005986 */ /* 0x0001e8000c10113c */
[----:B--2---:R-:W2:Y:S04]  /*8feb0*/  LDL.LU.64 R250, [R1+0x14c0] ;  /* 0x0014c00001fa7983 */ /* 0x004ea80000300a00 */
[----:B0-----:R-:W3:Y:S01]  /*8fec0*/  LDL.LU.64 R142, [R1+0x2ed0] ;  /* 0x002ed000018e7983 */ /* 0x001ee20000300a00 */
[----:B------:R-:W-:Y:S01]  /*8fed0*/  ISETP.LT.AND P4, PT, R17, R13, !P3 ;  /* 0x0000000d1100720c */ /* 0x000fe20005f81270 */
[----:B------:R-:W-:Y:S01]  /*8fee0*/  VIADD R3, R10, 0x94 ;  /* 0x000000940a037836 */ /* 0x000fe20000000000 */
[----:B------:R-:W-:Y:S01]  /*8fef0*/  ISETP.LT.AND P3, PT, R14, R11, !P3 ;  /* 0x0000000b0e00720c */ /* 0x000fe20005f61270 */
[----:B------:R-:W0:Y:S01]  /*8ff00*/  LDC.64 R12, c[0x0][0x228] ;  /* 0x00008a00ff0c7b82 */ /* 0x000e220000000a00 */
[----:B------:R-:W-:-:S02]  /*8ff10*/  PRMT R0, R145, 0x7772, RZ ;  /* 0x0000777291007816 */ /* 0x000fc400000000ff */
[----:B------:R-:W-:Y:S02]  /*8ff20*/  ISETP.GE.AND P6, PT, R3, R23, PT ;  /* 0x000000170300720c */ /* 0x000fe40003fc6270 */
[----:B------:R-:W-:Y:S02]  /*8ff30*/  PRMT R145, R145, 0x7773, RZ ;  /* 0x0000777391917816 */ /* 0x000fe400000000ff */
[----:B------:R-:W-:Y:S01]  /*8ff40*/  ISETP.LT.AND P5, PT, R15, R6, !P6 ;  /* 0x000000060f00720c */ /* 0x000fe200077a1270 */
[----:B------:R-:W2:Y:S04]  /*8ff50*/  LDC R11, c[0x0][0x228] ;  /* 0x00008a00ff0b7b82 */ /* 0x000ea80000000800 */
[----:B----4-:R-:W-:Y:S01]  /*8ff60*/  @P3 STG.E.U8 desc[UR60][R28.64], R0 ;  /* 0x000000001c003986 */ /* 0x010fe2000c10113c */
[----:B------:R-:W-:-:S03]  /*8ff70*/  ISETP.LT.AND P3, PT, R16, R9, !P6 ;  /* 0x000000091000720c */ /* 0x000fc60007761270 */
[----:B------:R4:W-:Y:S01]  /*8ff80*/  @P4 STG.E.U8 desc[UR60][R244.64], R145 ;  /* 0x00000091f4004986 */ /* 0x0009e2000c10113c */
[----:B------:R-:W-:Y:S01]  /*8ff90*/  ISETP.LT.AND P4, PT, R17, R24, !P6 ;  /* 0x000000181100720c */ /* 0x000fe20007781270 */
[----:B------:R-:W2:Y:S01]  /*8ffa0*/  LDC R9, c[0x0][0x228] ;  /* 0x00008a00ff097b82 */ /* 0x000ea20000000800 */
[----:B-1----:R-:W-:Y:S02]  /*8ffb0*/  ISETP.LT.AND P6, PT, R14, R7, !P6 ;  /* 0x000000070e00720c */ /* 0x002fe400077c1270 */
[C---:B---3--:R-:W-:Y:S01]  /*8ffc0*/  PRMT R5, R142.reuse, 0x7771, RZ ;  /* 0x000077718e057816 */ /* 0x048fe200000000ff */
[----:B----4-:R-:W3:Y:S01]  /*8ffd0*/  LDL.LU.64 R244, [R1+0x14d8] ;  /* 0x0014d80001f47983 */ /* 0x010ee20000300a00 */
[----:B------:R-:W-:Y:S01]  /*8ffe0*/  PRMT R0, R142, 0x7770, RZ ;  /* 0x000077708e007816 */ /* 0x000fe200000000ff */
[----:B------:R-:W-:Y:S02]  /*8fff0*/  VIADD R3, R10, 0x95 ;  /* 0x000000950a037836 */ /* 0x000fe40000000000 */
[----:B------:R-:W1:Y:S01]  /*90000*/  LDC.64 R6, c[0x0][0x228] ;  /* 0x00008a00ff067b82 */ /* 0x000e620000000a00 */
[----:B------:R-:W4:Y:S04]  /*90010*/  LDL.LU.64 R30, [R1+0x14d0] ;  /* 0x0014d000011e7983 */ /* 0x000f280000300a00 */
[----:B------:R0:W-:Y:S03]  /*90020*/  @P5 STG.E.U8 desc[UR60][R248.64], R0 ;  /* 0x00000000f8005986 */ /* 0x0001e6000c10113c */
[----:B------:R-:W1:Y:S01]  /*90030*/  LDC R23, c[0x0][0x228] ;  /* 0x00008a00ff177b82 */ /* 0x000e620000000800 */
[----:B------:R2:W-:Y:S01]  /*90040*/  @P3 STG.E.U8 desc[UR60][R246.64], R5 ;  /* 0x00000005f6003986 */ /* 0x0005e2000c10113c */
[----:B0-----:R-:W-:-:S03]  /*90050*/  PRMT R0, R142, 0x7772, RZ ;  /* 0x000077728e007816 */ /* 0x001fc600000000ff */
[----:B------:R-:W4:Y:S04]  /*90060*/  LDL.LU.64 R248, [R1+0x14e8] ;  /* 0x0014e80001f87983 */ /* 0x000f280000300a00 */
[----:B--2---:R-:W2:Y:S04]  /*90070*/  LDL.LU.64 R246, [R1+0x14e0] ;  /* 0x0014e00001f67983 */ /* 0x004ea80000300a00 */
[----:B------:R0:W-:Y:S04]  /*90080*/  @P6 STG.E.U8 desc[UR60][R146.64], R0 ;  /* 0x0000000092006986 */ /* 0x0001e8000c10113c */
[----:B0-----:R-:W3:Y:S01]  /*90090*/  LDL.LU.64 R146, [R1+0x2ec8] ;  /* 0x002ec80001927983 */ /* 0x001ee20000300a00 */
[----:B------:R-:W-:-:S02]  /*900a0*/  PRMT R142, R142, 0x7773, RZ ;  /* 0x000077738e8e7816 */ /* 0x000fc400000000ff */
[----:B------:R-:W-:Y:S02]  /*900b0*/  ISETP.GE.AND P5, PT, R3, R13, PT ;  /* 0x0000000d0300720c */ /* 0x000fe40003fa6270 */
[----:B------:R-:W0:Y:S01]  /*900c0*/  LDC R13, c[0x0][0x228] ;  /* 0x00008a00ff0d7b82 */ /* 0x000e220000000800 */
[----:B------:R1:W-:Y:S01]  /*900d0*/  @P4 STG.E.U8 desc[UR60][R250.64], R142 ;  /* 0x0000008efa004986 */ /* 0x0003e2000c10113c */
[----:B------:R-:W-:Y:S02]  /*900e0*/  ISETP.LT.AND P3, PT, R15, R4, !P5 ;  /* 0x000000040f00720c */ /* 0x000fe40006f61270 */
[----:B------:R-:W-:Y:S02]  /*900f0*/  ISETP.LT.AND P6, PT, R16, R11, !P5 ;  /* 0x0000000b1000720c */ /* 0x000fe40006fc1270 */
[----:B------:R-:W-:Y:S02]  /*90100*/  ISETP.LT.AND P4, PT, R17, R19, !P5 ;  /* 0x000000131100720c */ /* 0x000fe40006f81270 */
[----:B------:R-:W-:Y:S01]  /*90110*/  ISETP.LT.AND P5, PT, R14, R9, !P5 ;  /* 0x000000090e00720c */ /* 0x000fe20006fa1270 */
[----:B------:R-:W2:Y:S01]  /*90120*/  LDC R11, c[0x0][0x228] ;  /* 0x00008a00ff0b7b82 */ /* 0x000ea20000000800 */
[----:B-1----:R-:W2:Y:S04]  /*90130*/  LDL.LU.64 R250, [R1+0x14f8] ;  /* 0x0014f80001fa7983 */ /* 0x002ea80000300a00 */
[----:B------:R-:W2:Y:S01]  /*90140*/  LDL.LU R25, [R1+0x2cbc] ;  /* 0x002cbc0001197983 */ /* 0x000ea20000300800 */
[----:B------:R-:W-:-:S02]  /*90150*/  VIADD R3, R10, 0x96 ;  /* 0x000000960a037836 */ /* 0x000fc40000000000 */
[----:B------:R-:W1:Y:S01]  /*90160*/  LDC.64 R4, c[0x0][0x228] ;  /* 0x00008a00ff047b82 */ /* 0x000e620000000a00 */
[----:B------:R-:W2:Y:S04]  /*90170*/  LDL.LU.64 R26, [R1+0x14f0] ;  /* 0x0014f000011a7983 */ /* 0x000ea80000300a00 */
[----:B------:R-:W2:Y:S03]  /*90180*/  LDL.LU.64 R28, [R1+0x1518] ;  /* 0x00151800011c7983 */ /* 0x000ea60000300a00 */
[----:B------:R-:W1:Y:S01]  /*90190*/  LDC R19, c[0x0][0x228] ;  /* 0x00008a00ff137b82 */ /* 0x000e620000000800 */
[C---:B---3--:R-:W-:Y:S02]  /*901a0*/  PRMT R0, R146.reuse, 0x7770, RZ ;  /* 0x0000777092007816 */ /* 0x048fe400000000ff */
[----:B------:R-:W-:-:S03]  /*901b0*/  PRMT R9, R146, 0x7771, RZ ;  /* 0x0000777192097816 */ /* 0x000fc600000000ff */
[----:B------:R3:W-:Y:S04]  /*901c0*/  @P3 STG.E.U8 desc[UR60][R244.64], R0 ;  /* 0x00000000f4003986 */ /* 0x0007e8000c10113c */
[----:B----4-:R4:W-:Y:S01]  /*901d0*/  @P6 STG.E.U8 desc[UR60][R30.64], R9 ;  /* 0x000000091e006986 */ /* 0x0109e2000c10113c */
[----:B---3--:R-:W-:-:S03]  /*901e0*/  PRMT R0, R146, 0x7772, RZ ;  /* 0x0000777292007816 */ /* 0x008fc600000000ff */
[----:B------:R-:W3:Y:S01]  /*901f0*/  LDL.LU.64 R244, [R1+0x1508] ;  /* 0x0015080001f47983 */ /* 0x000ee20000300a00 */
[----:B------:R-:W-:Y:S01]  /*90200*/  ISETP.GE.AND P3, PT, R3, R7, PT ;  /* 0x000000070300720c */ /* 0x000fe20003f66270 */
[----:B----4-:R-:W4:Y:S02]  /*90210*/  LDC R9, c[0x0][0x228] ;  /* 0x00008a00ff097b82 */ /* 0x010f240000000800 */
[----:B------:R0:W-:Y:S04]  /*90220*/  @P5 STG.E.U8 desc[UR60][R248.64], R0 ;  /* 0x00000000f8005986 */ /* 0x0001e8000c10113c */
[----:B0-----:R-:W4:Y:S01]  /*90230*/  LDL.LU.64 R248, [R1+0x1528] ;  /* 0x0015280001f87983 */ /* 0x001f220000300a00 */
[----:B------:R-:W-:Y:S02]  /*90240*/  ISETP.LT.AND P6, PT, R15, R2, !P3 ;  /* 0x000000020f00720c */ /* 0x000fe40005fc1270 */
[----:B------:R-:W-:Y:S01]  /*90250*/  PRMT R146, R146, 0x7773, RZ ;  /* 0x0000777392927816 */ /* 0x000fe200000000ff */
[----:B------:R-:W4:Y:S01]  /*90260*/  LDL.LU R24, [R1+0x2cc0] ;  /* 0x002cc00001187983 */ /* 0x000f220000300800 */
[----:B------:R-:W-:Y:S01]  /*90270*/  ISETP.LT.AND P5, PT, R16, R13, !P3 ;  /* 0x0000000d1000720c */ /* 0x000fe20005fa1270 */
[----:B------:R-:W0:Y:S02]  /*90280*/  LDC.64 R2, c[0x0][0x228] ;  /* 0x00008a00ff027b82 */ /* 0x000e240000000a00 */
[----:B--2---:R2:W-:Y:S01]  /*90290*/  @P4 STG.E.U8 desc[UR60][R246.64], R146 ;  /* 0x00000092f6004986 */ /* 0x0045e2000c10113c */
[----:B------:R-:W-:-:S02]  /*902a0*/  ISETP.LT.AND P4, PT, R14, R11, !P3 ;  /* 0x0000000b0e00720c */ /* 0x000fc40005f81270 */
[C---:B------:R-:W-:Y:S02]  /*902b0*/  PRMT R0, R143.reuse, 0x7770, RZ ;  /* 0x000077708f007816 */ /* 0x040fe400000000ff */
[----:B------:R-:W-:Y:S01]  /*902c0*/  PRMT R7, R143, 0x7771, RZ ;  /* 0x000077718f077816 */ /* 0x000fe200000000ff */
[----:B------:R-:W0:Y:S02]  /*902d0*/  LDC R13, c[0x0][0x228] ;  /* 0x00008a00ff0d7b82 */ /* 0x000e240000000800 */
[----:B------:R2:W-:Y:S01]  /*902e0*/  @P6 STG.E.U8 desc[UR60][R250.64], R0 ;  /* 0x00000000fa006986 */ /* 0x0005e2000c10113c */
[----:B-1----:R-:W-:Y:S02]  /*902f0*/  ISETP.GE.AND P6, PT, R25, R5, PT ;  /* 0x000000051900720c */ /* 0x002fe40003fc6270 */
[----:B------:R-:W-:Y:S01]  /*90300*/  ISETP.LT.AND P3, PT, R17, R23, !P3 ;  /* 0x000000171100720c */ /* 0x000fe20005f61270 */
[----:B------:R-:W-:Y:S01]  /*90310*/  @P5 STG.E.U8 desc[UR60][R26.64], R7 ;  /* 0x000000071a005986 */ /* 0x000fe2000c10113c */
[----:B------:R-:W-:Y:S01]  /*90320*/  ISETP.LT.AND P5, PT, R15, R8, !P6 ;  /* 0x000000080f00720c */ /* 0x000fe200077a1270 */
[----:B------:R-:W1:Y:S02]  /*90330*/  LDC R11, c[0x0][0x228] ;  /* 0x00008a00ff0b7b82 */ /* 0x000e640000000800 */
[----:B--2---:R-:W2:Y:S01]  /*90340*/  LDL.LU.64 R246, [R1+0x1538] ;  /* 0x0015380001f67983 */ /* 0x004ea20000300a00 */
[----:B------:R-:W-:-:S03]  /*90350*/  PRMT R0, R143, 0x7772, RZ ;  /* 0x000077728f007816 */ /* 0x000fc600000000ff */
[----:B------:R-:W2:Y:S01]  /*90360*/  LDL.LU.64 R250, [R1+0x1530] ;  /* 0x0015300001fa7983 */ /* 0x000ea20000300a00 */
[----:B------:R-:W-:Y:S01]  /*90370*/  PRMT R5, R147, 0x7771, RZ ;  /* 0x0000777193057816 */ /* 0x000fe200000000ff */
[----:B------:R-:W1:Y:S02]  /*90380*/  LDC R23, c[0x0][0x228] ;  /* 0x00008a00ff177b82 */ /* 0x000e640000000800 */
[----:B------:R0:W-:Y:S01]  /*90390*/  @P4 STG.E.U8 desc[UR60][R28.64], R0 ;  /* 0x000000001c004986 */ /* 0x0001e2000c10113c */
[----:B------:R-:W-:Y:S02]  /*903a0*/  ISETP.LT.AND P4, PT, R16, R19, !P6 ;  /* 0x000000131000720c */ /* 0x000fe40007781270 */
[----:B------:R-:W-:-:S03]  /*903b0*/  PRMT R143, R143, 0x7773, RZ ;  /* 0x000077738f8f7816 */ /* 0x000fc600000000ff */
[----:B------:R-:W1:Y:S01]  /*903c0*/  LDC R19, c[0x0][0x228] ;  /* 0x00008a00ff137b82 */ /* 0x000e620000000800 */
[----:B0-----:R-:W-:-:S07]  /*903d0*/  PRMT R0, R147, 0x7770, RZ ;  /* 0x0000777093007816 */ /* 0x001fce00000000ff */
[----:B------:R-:W0:Y:S01]  /*903e0*/  LDC R7, c[0x0][0x228] ;  /* 0x00008a00ff077b82 */ /* 0x000e220000000800 */
[----:B---3--:R3:W-:Y:S04]  /*903f0*/  @P3 STG.E.U8 desc[UR60][R244.64], R143 ;  /* 0x0000008ff4003986 */ /* 0x0087e8000c10113c */
[----:B---3--:R-:W3:Y:S04]  /*90400*/  LDL.LU.64 R244, [R1+0x1548] ;  /* 0x0015480001f47983 */ /* 0x008ee80000300a00 */
[----:B------:R-:W3:Y:S04]  /*90410*/  LDL.LU R25, [R1+0x2cc4] ;  /* 0x002cc40001197983 */ /* 0x000ee80000300800 */
[----:B------:R-:W3:Y:S04]  /*90420*/  LDL.LU.64 R28, [R1+0x1560] ;  /* 0x00156000011c7983 */ /* 0x000ee80000300a00 */
[----:B----4-:R4:W-:Y:S04]  /*90430*/  @P5 STG.E.U8 desc[UR60][R248.64], R0 ;  /* 0x00000000f8005986 */ /* 0x0109e8000c10113c */
[----:B------:R1:W-:Y:S04]  /*90440*/  @P4 STG.E.U8 desc[UR60][R148.64], R5 ;  /* 0x0000000594004986 */ /* 0x0003e8000c10113c */
[----:B----4-:R-:W4:Y:S04]  /*90450*/  LDL.LU.64 R248, [R1+0x1558] ;  /* 0x0015580001f87983 */ /* 0x010f280000300a00 */
[----:B-1----:R-:W3:Y:S01]  /*90460*/  LDL.LU.64 R148, [R1+0x2ec0] ;  /* 0x002ec00001947983 */ /* 0x002ee20000300a00 */
[----:B------:R-:W-:Y:S01]  /*90470*/  ISETP.LT.AND P3, PT, R14, R13, !P6 ;  /* 0x0000000d0e00720c */ /* 0x000fe20007761270 */
[----:B------:R-:W1:Y:S01]  /*90480*/  LDC R5, c[0x0][0x228] ;  /* 0x00008a00ff057b82 */ /* 0x000e620000000800 */
[----:B------:R-:W-:-:S02]  /*90490*/  PRMT R0, R147, 0x7772, RZ ;  /* 0x0000777293007816 */ /* 0x000fc400000000ff */
[----:B------:R-:W-:Y:S02]  /*904a0*/  ISETP.GE.AND P5, PT, R24, R3, PT ;  /* 0x000000031800720c */ /* 0x000fe40003fa6270 */
[----:B------:R-:W-:Y:S02]  /*904b0*/  ISETP.LT.AND P6, PT, R17, R9, !P6 ;  /* 0x000000091100720c */ /* 0x000fe400077c1270 */
[----:B------:R-:W-:Y:S01]  /*904c0*/  ISETP.LT.AND P4, PT, R15, R22, !P5 ;  /* 0x000000160f00720c */ /* 0x000fe20006f81270 */
[----:B------:R-:W0:Y:S04]  /*904d0*/  LDC.64 R8, c[0x0][0x228] ;  /* 0x00008a00ff087b82 */ /* 0x000e280000000a00 */
[----:B--2---:R2:W-:Y:S01]  /*904e0*/  @P3 STG.E.U8 desc[UR60][R246.64], R0 ;  /* 0x00000000f6003986 */ /* 0x0045e2000c10113c */
[----:B------:R-:W-:-:S02]  /*904f0*/  ISETP.LT.AND P3, PT, R16, R11, !P5 ;  /* 0x0000000b1000720c */ /* 0x000fc40006f61270 */
[----:B------:R-:W-:Y:S01]  /*90500*/  PRMT R147, R147, 0x7773, RZ ;  /* 0x0000777393937816 */ /* 0x000fe200000000ff */
[----:B------:R-:W1:Y:S04]  /*90510*/  LDC R13, c[0x0][0x228] ;  /* 0x00008a00ff0d7b82 */ /* 0x000e680000000800 */
[----:B------:R2:W-:Y:S04]  /*90520*/  @P6 STG.E.U8 desc[UR60][R250.64], R147 ;  /* 0x00000093fa006986 */ /* 0x0005e8000c10113c */
[----:B--2---:R-:W2:Y:S01]  /*90530*/  LDL.LU.64 R246, [R1+0x1570] ;  /* 0x0015700001f67983 */ /* 0x004ea20000300a00 */
[----:B------:R-:W2:Y:S03]  /*90540*/  LDC R11, c[0x0][0x228] ;  /* 0x00008a00ff0b7b82 */ /* 0x000ea60000000800 */
[----:B------:R-:W2:Y:S04]  /*90550*/  LDL.LU R24, [R1+0x2cc8] ;  /* 0x002cc80001187983 */ /* 0x000ea80000300800 */
[----:B------:R-:W2:Y:S04]  /*90560*/  LDL.LU.64 R30, [R1+0x1568] ;  /* 0x00156800011e7983 */ /* 0x000ea80000300a00 */
[----:B------:R-:W2:Y:S01]  /*90570*/  LDL.LU.64 R250, [R1+0x1580] ;  /* 0x0015800001fa7983 */ /* 0x000ea20000300a00 */
[----:B---3--:R-:W-:-:S02]  /*90580*/  PRMT R0, R148, 0x7770, RZ ;  /* 0x0000777094007816 */ /* 0x008fc400000000ff */
[----:B------:R-:W-:-:S03]  /*90590*/  PRMT R3, R148, 0x7771, RZ ;  /* 0x0000777194037816 */ /* 0x000fc600000000ff */
[----:B------:R-:W-:Y:S04]  /*905a0*/  @P4 STG.E.U8 desc[UR60][R244.64], R0 ;  /* 0x00000000f4004986 */ /* 0x000fe8000c10113c */
[----:B------:R3:W-:Y:S04]  /*905b0*/  @P3 STG.E.U8 desc[UR60][R152.64], R3 ;  /* 0x0000000398003986 */ /* 0x0007e8000c10113c */
[----:B---3--:R-:W3:Y:S01]  /*905c0*/  LDL.LU.64 R152, [R1+0x2eb8] ;  /* 0x002eb80001987983 */ /* 0x008ee20000300a00 */
[----:B------:R-:W-:Y:S02]  /*905d0*/  ISETP.LT.AND P6, PT, R14, R23, !P5 ;  /* 0x000000170e00720c */ /* 0x000fe40006fc1270 */
[----:B------:R-:W-:Y:S01]  /*905e0*/  ISETP.LT.AND P5, PT, R17, R19, !P5 ;  /* 0x000000131100720c */ /* 0x000fe20006fa1270 */
[----:B------:R-:W2:Y:S01]  /*905f0*/  LDL.LU.64 R244, [R1+0x1578] ;  /* 0x0015780001f47983 */ /* 0x000ea20000300a00 */
[C---:B------:R-:W-:Y:S01]  /*90600*/  PRMT R0, R148.reuse, 0x7772, RZ ;  /* 0x0000777294007816 */ /* 0x040fe200000000ff */
[----:B------:R-:W2:Y:S01]  /*90610*/  LDC.64 R22, c[0x0][0x228] ;  /* 0x00008a00ff167b82 */ /* 0x000ea20000000a00 */
[----:B------:R-:W-:-:S02]  /*90620*/  PRMT R148, R148, 0x7773, RZ ;  /* 0x0000777394947816 */ /* 0x000fc400000000ff */
[----:B0-----:R-:W-:-:S04]  /*90630*/  ISETP.GE.AND P4, PT, R25, R9, PT ;  /* 0x000000091900720c */ /* 0x001fc80003f86270 */
[----:B------:R-:W-:Y:S01]  /*90640*/  ISETP.LT.AND P3, PT, R15, R12, !P4 ;  /* 0x0000000c0f00720c */ /* 0x000fe20006761270 */
[----:B------:R-:W-:Y:S01]  /*90650*/  @P6 STG.E.U8 desc[UR60][R28.64], R0 ;  /* 0x000000001c006986 */ /* 0x000fe2000c10113c */
[----:B------:R-:W0:Y:S03]  /*90660*/  LDC R9, c[0x0][0x228] ;  /* 0x00008a00ff097b82 */ /* 0x000e260000000800 */
[----:B----4-:R4:W-:Y:S01]  /*90670*/  @P5 STG.E.U8 desc[UR60][R248.64], R148 ;  /* 0x00000094f8005986 */ /* 0x0109e2000c10113c */
[----:B------:R-:W-:Y:S02]  /*90680*/  ISETP.LT.AND P6, PT, R16, R7, !P4 ;  /* 0x000000071000720c */ /* 0x000fe400067c1270 */
[----:B-1----:R-:W-:Y:S02]  /*90690*/  ISETP.LT.AND P5, PT, R14, R13, !P4 ;  /* 0x0000000d0e00720c */ /* 0x002fe400067a1270 */
[----:B------:R-:W1:Y:S01]  /*906a0*/  LDC.64 R12, c[0x0][0x228] ;  /* 0x00008a00ff0c7b82 */ /* 0x000e620000000a00 */
[----:B----4-:R-:W4:Y:S07]  /*906b0*/  LDL.LU.64 R248, [R1+0x1598] ;  /* 0x0015980001f87983 */ /* 0x010f2e0000300a00 */
[----:B------:R-:W1:Y:S01]  /*906c0*/  LDC R7, c[0x0][0x228] ;  /* 0x00008a00ff077b82 */ /* 0x000e620000000800 */
[----:B------:R-:W1:Y:S04]  /*906d0*/  LDL.LU R25, [R1+0x2ccc] ;  /* 0x002ccc0001197983 */ /* 0x000e680000300800 */
[----:B------:R-:W4:Y:S03]  /*906e0*/  LDL.LU.64 R26, [R1+0x1590] ;  /* 0x00159000011a7983 */ /* 0x000f260000300a00 */
[----:B------:R-:W1:Y:S01]  /*906f0*/  LDC R19, c[0x0][0x228] ;  /* 0x00008a00ff137b82 */ /* 0x000e620000000800 */
[----:B------:R-:W4:Y:S01]  /*90700*/  LDL.LU.64 R28, [R1+0x15b0] ;  /* 0x0015b000011c7983 */ /* 0x000f220000300a00 */
[----:B---3--:R-:W-:-:S02]  /*90710*/  PRMT R0, R152, 0x7770, RZ ;  /* 0x0000777098007816 */ /* 0x008fc400000000ff */
[----:B------:R-:W-:-:S03]  /*90720*/  PRMT R3, R152, 0x7771, RZ ;  /* 0x0000777198037816 */ /* 0x000fc600000000ff */
[----:B--2---:R2:W-:Y:S04]  /*90730*/  @P3 STG.E.U8 desc[UR60][R246.64], R0 ;  /* 0x00000000f6003986 */ /* 0x0045e8000c10113c */
[----:B------:R-:W-:Y:S01]  /*90740*/  @P6 STG.E.U8 desc[UR60][R30.64], R3 ;  /* 0x000000031e006986 */ /* 0x000fe2000c10113c */
[----:B--2---:R-:W-:-:S03]  /*90750*/  PRMT R0, R152, 0x7772, RZ ;  /* 0x0000777298007816 */ /* 0x004fc600000000ff */
[----:B------:R-:W2:Y:S04]  /*90760*/  LDL.LU.64 R246, [R1+0x15a8] ;  /* 0x0015a80001f67983 */ /* 0x000ea80000300a00 */
[----:B------:R3:W-:Y:S04]  /*90770*/  @P5 STG.E.U8 desc[UR60][R250.64], R0 ;  /* 0x00000000fa005986 */ /* 0x0007e8000c10113c */
[----:B---3--:R-:W3:Y:S01]  /*90780*/  LDL.LU.64 R250, [R1+0x15c0] ;  /* 0x0015c00001fa7983 */ /* 0x008ee20000300a00 */
[----:B------:R-:W-:Y:S02]  /*90790*/  ISETP.LT.AND P4, PT, R17, R11, !P4 ;  /* 0x0000000b1100720c */ /* 0x000fe40006781270 */
[----:B------:R-:W-:Y:S01]  /*907a0*/  ISETP.GE.AND P3, PT, R24, R23, PT ;  /* 0x000000171800720c */ /* 0x000fe20003f66270 */
[----:B------:R-:W1:Y:S01]  /*907b0*/  LDC R11, c[0x0][0x228] ;  /* 0x00008a00ff0b7b82 */ /* 0x000e620000000800 */
[----:B------:R-:W-:Y:S01]  /*907c0*/  PRMT R152, R152, 0x7773, RZ ;  /* 0x0000777398987816 */ /* 0x000fe200000000ff */
[----:B------:R-:W3:Y:S01]  /*907d0*/  LDL.LU R24, [R1+0x2cd0] ;  /* 0x002cd00001187983 */ /* 0x000ee20000300800 */
[----:B------:R-:W-:-:S02]  /*907e0*/  ISETP.LT.AND P6, PT, R15, R6, !P3 ;  /* 0x000000060f00720c */ /* 0x000fc40005fc1270 */
[----:B------:R-:W-:Y:S02]  /*907f0*/  ISETP.LT.AND P5, PT, R16, R5, !P3 ;  /* 0x000000051000720c */ /* 0x000fe40005fa1270 */
[C---:B------:R-:W-:Y:S01]  /*90800*/  PRMT R0, R149.reuse, 0x7770, RZ ;  /* 0x0000777095007816 */ /* 0x040fe200000000ff */
[----:B------:R-:W3:Y:S02]  /*90810*/  LDC R5, c[0x0][0x228] ;  /* 0x00008a00ff057b82 */ /* 0x000ee40000000800 */
[----:B------:R1:W-:Y:S01]  /*90820*/  @P4 STG.E.U8 desc[UR60][R244.64], R152 ;  /* 0x00000098f4004986 */ /* 0x0003e2000c10113c */
[----:B0-----:R-:W-:Y:S02]  /*90830*/  ISETP.LT.AND P4, PT, R14, R9, !P3 ;  /* 0x000000090e00720c */ /* 0x001fe40005f81270 */
[----:B------:R-:W-:-:S03]  /*90840*/  PRMT R3, R149, 0x7771, RZ ;  /* 0x0000777195037816 */ /* 0x000fc600000000ff */
[----:B----4-:R0:W-:Y:S01]  /*90850*/  @P6 STG.E.U8 desc[UR60][R248.64], R0 ;  /* 0x00000000f8006986 */ /* 0x0101e2000c10113c */
[----:B-1----:R-:W-:Y:S01]  /*90860*/  ISETP.GE.AND P6, PT, R25, R13, PT ;  /* 0x0000000d1900720c */ /* 0x002fe20003fc6270 */
[----:B------:R-:W1:Y:S01]  /*90870*/  LDC R9, c[0x0][0x228] ;  /* 0x00008a00ff097b82 */ /* 0x000e620000000800 */
[----:B------:R-:W-:Y:S01]  /*90880*/  ISETP.LT.AND P3, PT, R17, R7, !P3 ;  /* 0x000000071100720c */ /* 0x000fe20005f61270 */
[----:B------:R4:W-:Y:S01]  /*90890*/  @P5 STG.E.U8 desc[UR60][R26.64], R3 ;  /* 0x000000031a005986 */ /* 0x0009e2000c10113c */
[----:B------:R-:W-:-:S03]  /*908a0*/  ISETP.LT.AND P5, PT, R15, R4, !P6 ;  /* 0x000000040f00720c */ /* 0x000fc600077a1270 */
[----:B------:R-:W3:Y:S02]  /*908b0*/  LDL.LU.64 R244, [R1+0x15d0] ;  /* 0x0015d00001f47983 */ /* 0x000ee40000300a00 */
[----:B------:R-:W1:Y:S01]  /*908c0*/  LDC.64 R6, c[0x0][0x228] ;  /* 0x00008a00ff067b82 */ /* 0x000e620000000a00 */
[C---:B0-----:R-:W-:Y:S01]  /*908d0*/  PRMT R0, R149.reuse, 0x7772, RZ ;  /* 0x0000777295007816 */ /* 0x041fe200000000ff */
[----:B------:R-:W3:Y:S04]  /*908e0*/  LDL.LU.64 R248, [R1+0x15c8] ;  /* 0x0015c80001f87983 */ /* 0x000ee80000300a00 */
[----:B------:R0:W-:Y:S01]  /*908f0*/  @P4 STG.E.U8 desc[UR60][R28.64], R0 ;  /* 0x000000001c004986 */ /* 0x0001e2000c10113c */
[----:B------:R-:W-:Y:S01]  /*90900*/  ISETP.LT.AND P4, PT, R16, R11, !P6 ;  /* 0x0000000b1000720c */ /* 0x000fe20007781270 */
[----:B------:R-:W1:Y:S01]  /*90910*/  LDC R23, c[0x0][0x228] ;  /* 0x00008a00ff177b82 */ /* 0x000e620000000800 */
[----:B------:R-:W-:-:S02]  /*90920*/  PRMT R149, R149, 0x7773, RZ ;  /* 0x0000777395957816 */ /* 0x000fc400000000ff */
[----:B----4-:R-:W-:-:S05]  /*90930*/  PRMT R3, R153, 0x7771, RZ ;  /* 0x0000777199037816 */ /* 0x010fca00000000ff */
[----:B------:R-:W4:Y:S01]  /*90940*/  LDC R11, c[0x0][0x228] ;  /* 0x00008a00ff0b7b82 */ /* 0x000f220000000800 */
[----:B0-----:R-:W-:Y:S01]  /*90950*/  PRMT R0, R153, 0x7770, RZ ;  /* 0x0000777099007816 */ /* 0x001fe200000000ff */
[----:B------:R-:W4:Y:S04]  /*90960*/  LDL.LU.64 R28, [R1+0x15e0] ;  /* 0x0015e000011c7983 */ /* 0x000f280000300a00 */
[----:B------:R-:W4:Y:S02]  /*90970*/  LDL.LU R25, [R1+0x2cd4] ;  /* 0x002cd40001197983 */ /* 0x000f240000300800 */
[----:B------:R-:W0:Y:S02]  /*90980*/  LDC R13, c[0x0][0x228] ;  /* 0x00008a00ff0d7b82 */ /* 0x000e240000000800 */
[----:B--2---:R2:W-:Y:S04]  /*90990*/  @P3 STG.E.U8 desc[UR60][R246.64], R149 ;  /* 0x00000095f6003986 */ /* 0x0045e8000c10113c */
[----:B--2---:R-:W2:Y:S04]  /*909a0*/  LDL.LU.64 R246, [R1+0x15f0] ;  /* 0x0015f00001f67983 */ /* 0x004ea80000300a00 */
[----:B---3--:R3:W-:Y:S04]  /*909b0*/  @P5 STG.E.U8 desc[UR60][R250.64], R0 ;  /* 0x00000000fa005986 */ /* 0x0087e8000c10113c */
[----:B------:R1:W-:Y:S04]  /*909c0*/  @P4 STG.E.U8 desc[UR60][R150.64], R3 ;  /* 0x0000000396004986 */ /* 0x0003e8000c10113c */
[----:B---3--:R-:W3:Y:S04]  /*909d0*/  LDL.LU.64 R250, [R1+0x15e8] ;  /* 0x0015e80001fa7983 */ /* 0x008ee80000300a00 */
[----:B-1----:R-:W4:Y:S01]  /*909e0*/  LDL.LU.64 R150, [R1+0x2eb0] ;  /* 0x002eb00001967983 */ /* 0x002f220000300a00 */
[----:B------:R-:W-:-:S02]  /*909f0*/  ISETP.LT.AND P3, PT, R14, R19, !P6 ;  /* 0x000000130e00720c */ /* 0x000fc40007761270 */
[----:B------:R-:W-:Y:S01]  /*90a00*/  PRMT R0, R153, 0x7772, RZ ;  /* 0x0000777299007816 */ /* 0x000fe200000000ff */
[----:B------:R-:W1:Y:S01]  /*90a10*/  LDC R19, c[0x0][0x228] ;  /* 0x00008a00ff137b82 */ /* 0x000e620000000800 */
[----:B------:R-:W-:Y:S02]  /*90a20*/  ISETP.GE.AND P5, PT, R24, R7, PT ;  /* 0x000000071800720c */ /* 0x000fe40003fa6270 */
[----:B------:R-:W-:Y:S02]  /*90a30*/  ISETP.LT.AND P6, PT, R17, R5, !P6 ;  /* 0x000000051100720c */ /* 0x000fe400077c1270 */
[----:B------:R-:W-:Y:S02]  /*90a40*/  ISETP.LT.AND P4, PT, R15, R2, !P5 ;  /* 0x000000020f00720c */ /* 0x000fe40006f81270 */
[----:B------:R-:W-:Y:S01]  /*90a50*/  PRMT R153, R153, 0x7773, RZ ;  /* 0x0000777399997816 */ /* 0x000fe200000000ff */
[----:B------:R-:W0:Y:S02]  /*90a60*/  LDC.64 R4, c[0x0][0x228] ;  /* 0x00008a00ff047b82 */ /* 0x000e240000000a00 */
[----:B------:R1:W-:Y:S01]  /*90a70*/  @P3 STG.E.U8 desc[UR60][R244.64], R0 ;  /* 0x00000000f4003986 */ /* 0x0003e2000c10113c */
[----:B------:R-:W-:-:S05]  /*90a80*/  ISETP.LT.AND P3, PT, R16, R9, !P5 ;  /* 0x000000091000720c */ /* 0x000fca0006f61270 */
[----:B------:R1:W-:Y:S01]  /*90a90*/  @P6 STG.E.U8 desc[UR60][R248.64], R153 ;  /* 0x00000099f8006986 */ /* 0x0003e2000c10113c */
[----:B------:R-:W3:Y:S03]  /*90aa0*/  LDC.64 R2, c[0x0][0x228] ;  /* 0x00008a00ff027b82 */ /* 0x000ee60000000a00 */
[----:B-1----:R-:W3:Y:S05]  /*90ab0*/  LDL.LU.64 R244, [R1+0x1600] ;  /* 0x0016000001f47983 */ /* 0x002eea0000300a00 */
[----:B------:R-:W1:Y:S01]  /*90ac0*/  LDC R9, c[0x0][0x228] ;  /* 0x00008a00ff097b82 */ /* 0x000e620000000800 */
[----:B------:R-:W3:Y:S04]  /*90ad0*/  LDL.LU R24, [R1+0x2cd8] ;  /* 0x002cd80001187983 */ /* 0x000ee80000300800 */
[----:B------:R-:W3:Y:S04]  /*90ae0*/  LDL.LU.64 R30, [R1+0x15f8] ;  /* 0x0015f800011e7983 */ /* 0x000ee80000300a00 */
[----:B------:R-:W3:Y:S01]  /*90af0*/  LDL.LU.64 R248, [R1+0x1618] ;  /* 0x0016180001f87983 */ /* 0x000ee20000300a00 */
[----:B----4-:R-:W-:-:S02]  /*90b00*/  PRMT R0, R150, 0x7770, RZ ;  /* 0x0000777096007816 */ /* 0x010fc400000000ff */
[----:B------:R-:W-:-:S03]  /*90b10*/  PRMT R7, R150, 0x7771, RZ ;  /* 0x0000777196077816 */ /* 0x000fc600000000ff */
[----:B------:R-:W-:Y:S04]  /*90b20*/  @P4 STG.E.U8 desc[UR60][R28.64], R0 ;  /* 0x000000001c004986 */ /* 0x000fe8000c10113c */
[----:B------:R4:W-:Y:S04]  /*90b30*/  @P3 STG.E.U8 desc[UR60][R154.64], R7 ;  /* 0x000000079a003986 */ /* 0x0009e8000c10113c */
[----:B----4-:R-:W4:Y:S01]  /*90b40*/  LDL.LU.64 R154, [R1+0x2ea8] ;  /* 0x002ea800019a7983 */ /* 0x010f220000300a00 */
[----:B------:R-:W-:Y:S01]  /*90b50*/  ISETP.LT.AND P6, PT, R14, R23, !P5 ;  /* 0x000000170e00720c */ /* 0x000fe20006fc1270 */
[----:B------:R-:W1:Y:S01]  /*90b60*/  LDC R7, c[0x0][0x228] ;  /* 0x00008a00ff077b82 */ /* 0x000e620000000800 */
[----:B------:R-:W-:Y:S01]  /*90b70*/  ISETP.LT.AND P5, PT, R17, R11, !P5 ;  /* 0x0000000b1100720c */ /* 0x000fe20006fa1270 */
[----:B------:R-:W4:Y:S01]  /*90b80*/  LDL.LU.64 R28, [R1+0x1608] ;  /* 0x00160800011c7983 */ /* 0x000f220000300a00 */
[----:B------:R-:W-:-:S02]  /*90b90*/  PRMT R0, R150, 0x7772, RZ ;  /* 0x0000777296007816 */ /* 0x000fc400000000ff */
[----:B------:R-:W-:Y:S02]  /*90ba0*/  PRMT R150, R150, 0x7773, RZ ;  /* 0x0000777396967816 */ /* 0x000fe400000000ff */
[----:B0-----:R-:W-:Y:S01]  /*90bb0*/  ISETP.GE.AND P4, PT, R25, R5, PT ;  /* 0x000000051900720c */ /* 0x001fe20003f86270 */
[----:B------:R-:W0:Y:S03]  /*90bc0*/  LDC R11, c[0x0][0x228] ;  /* 0x00008a00ff0b7b82 */ /* 0x000e260000000800 */
[----:B------:R-:W-:Y:S01]  /*90bd0*/  ISETP.LT.AND P3, PT, R15, R8, !P4 ;  /* 0x000000080f00720c */ /* 0x000fe20006761270 */
[----:B--2---:R-:W-:Y:S04]  /*90be0*/  @P6 STG.E.U8 desc[UR60][R246.64], R0 ;  /* 0x00000000f6006986 */ /* 0x004fe8000c10113c */
[----:B---3--:R2:W-:Y:S01]  /*90bf0*/  @P5 STG.E.U8 desc[UR60][R250.64], R150 ;  /* 0x00000096fa005986 */ /* 0x0085e2000c10113c */
[----:B------:R-:W-:Y:S01]  /*90c00*/  ISETP.LT.AND P6, PT, R16, R19, !P4 ;  /* 0x000000131000720c */ /* 0x000fe200067c1270 */
[----:B------:R-:W3:Y:S01]  /*90c10*/  LDC R23, c[0x0][0x228] ;  /* 0x00008a00ff177b82 */ /* 0x000ee20000000800 */
[----:B------:R-:W-:Y:S01]  /*90c20*/  ISETP.LT.AND P5, PT, R14, R13, !P4 ;  /* 0x0000000d0e00720c */ /* 0x000fe200067a1270 */
[----:B--2---:R-:W2:Y:S06]  /*90c30*/  LDL.LU.64 R250, [R1+0x1628] ;  /* 0x0016280001fa7983 */ /* 0x004eac0000300a00 */
[----:B------:R-:W2:Y:S01]  /*90c40*/  LDC R19, c[0x0][0x228] ;  /* 0x00008a00ff137b82 */ /* 0x000ea20000000800 */
[----:B------:R-:W2:Y:S04]  /*90c50*/  LDL.LU R25, [R1+0x2cdc] ;  /* 0x002cdc0001197983 */ /* 0x000ea80000300800 */
[----:B------:R-:W2:Y:S03]  /*90c60*/  LDL.LU.64 R26, [R1+0x1620] ;  /* 0x00162000011a7983 */ /* 0x000ea60000300a00 */
[----:B------:R-:W2:Y:S01]  /*90c70*/  LDC R13, c[0x0][0x228] ;  /* 0x00008a00ff0d7b82 */ /* 0x000ea20000000800 */
[----:B------:R-:W2:Y:S01]  /*90c80*/  LDL.LU.64 R246, [R1+0x1638] ;  /* 0x0016380001f67983 */ /* 0x000ea20000300a00 */
[----:B----4-:R-:W-:-:S02]  /*90c90*/  PRMT R0, R154, 0x7770, RZ ;  /* 0x000077709a007816 */ /* 0x010fc400000000ff */
[----:B------:R-:W-:-:S03]  /*90ca0*/  PRMT R5, R154, 0x7771, RZ ;  /* 0x000077719a057816 */ /* 0x000fc600000000ff */
[----:B------:R4:W-:Y:S04]  /*90cb0*/  @P3 STG.E.U8 desc[UR60][R244.64], R0 ;  /* 0x00000000f4003986 */ /* 0x0009e8000c10113c */
[----:B------:R0:W-:Y:S01]  /*90cc0*/  @P6 STG.E.U8 desc[UR60][R30.64], R5 ;  /* 0x000000051e006986 */ /* 0x0001e2000c10113c */
[----:B----4-:R-:W-:-:S03]  /*90cd0*/  PRMT R0, R154, 0x7772, RZ ;  /* 0x000077729a007816 */ /* 0x010fc600000000ff */
[----:B------:R-:W4:Y:S01]  /*90ce0*/  LDL.LU.64 R244, [R1+0x1630] ;  /* 0x0016300001f47983 */ /* 0x000f220000300a00 */
[----:B-1----:R-:W-:Y:S02]  /*90cf0*/  ISETP.LT.AND P4, PT, R17, R9, !P4 ;  /* 0x000000091100720c */ /* 0x002fe40006781270 */
[----:B------:R-:W1:Y:S01]  /*90d00*/  LDC.64 R8, c[0x0][0x228] ;  /* 0x00008a00ff087b82 */ /* 0x000e620000000a00 */
[----:B------:R3:W-:Y:S01]  /*90d10*/  @P5 STG.E.U8 desc[UR60][R248.64], R0 ;  /* 0x00000000f8005986 */ /* 0x0007e2000c10113c */
[----:B------:R-:W-:-:S06]  /*90d20*/  ISETP.GE.AND P3, PT, R24, R3, PT ;  /* 0x000000031800720c */ /* 0x000fcc0003f66270 */
[----:B0-----:R-:W0:Y:S01]  /*90d30*/  LDC R5, c[0x0][0x228] ;  /* 0x00008a00ff057b82 */ /* 0x001e220000000800 */
[----:B---3--:R-:W3:Y:S01]  /*90d40*/  LDL.LU.64 R248, [R1+0x1648] ;  /* 0x0016480001f87983 */ /* 0x008ee20000300a00 */
[----:B------:R-:W-:Y:S02]  /*90d50*/  ISETP.LT.AND P6, PT, R15, R22, !P3 ;  /* 0x000000160f00720c */ /* 0x000fe40005fc1270 */
[----:B------:R-:W-:Y:S01]  /*90d60*/  PRMT R154, R154, 0x7773, RZ ;  /* 0x000077739a9a7816 */ /* 0x000fe200000000ff */
[----:B------:R-:W3:Y:S01]  /*90d70*/  LDL.LU R24, [R1+0x2ce0] ;  /* 0x002ce00001187983 */ /* 0x000ee20000300800 */
[----:B------:R-:W-:Y:S02]  /*90d80*/  ISETP.LT.AND P5, PT, R16, R11, !P3 ;  /* 0x0000000b1000720c */ /* 0x000fe40005fa1270 */
[C---:B------:R-:W-:Y:S01]  /*90d90*/  PRMT R0, R151.reuse, 0x7770, RZ ;  /* 0x0000777097007816 */ /* 0x040fe200000000ff */
[----:B------:R1:W-:Y:S01]  /*90da0*/  @P4 STG.E.U8 desc[UR60][R28.64], R154 ;  /* 0x0000009a1c004986 */ /* 0x0003e2000c10113c */
[----:B------:R-:W-:Y:S01]  /*90db0*/  ISETP.LT.AND P4, PT, R14, R23, !P3 ;  /* 0x000000170e00720c */ /* 0x000fe20005f81270 */
[----:B------:R-:W0:Y:S01]  /*90dc0*/  LDC R11, c[0x0][0x228] ;  /* 0x00008a00ff0b7b82 */ /* 0x000e220000000800 */
[----:B------:R-:W-:-:S03]  /*90dd0*/  PRMT R3, R151, 0x7771, RZ ;  /* 0x0000777197037816 */ /* 0x000fc600000000ff */
[----:B--2---:R2:W-:Y:S01]  /*90de0*/  @P6 STG.E.U8 desc[UR60][R250.64], R0 ;  /* 0x00000000fa006986 */ /* 0x0045e2000c10113c */
[----:B-1----:R-:W-:Y:S02]  /*90df0*/  ISETP.GE.AND P6, PT, R25, R9, PT ;  /* 0x000000091900720c */ /* 0x002fe40003fc6270 */
[----:B------:R-:W-:Y:S01]  /*90e00*/  ISETP.LT.AND P3, PT, R17, R19, !P3 ;  /* 0x000000131100720c */ /* 0x000fe20005f61270 */
[----:B------:R1:W-:Y:S01]  /*90e10*/  @P5 STG.E.U8 desc[UR60][R26.64], R3 ;  /* 0x000000031a005986 */ /* 0x0003e2000c10113c */
[----:B------:R-:W-:Y:S01]  /*90e20*/  ISETP.LT.AND P5, PT, R15, R12, !P6 ;  /* 0x0000000c0f00720c */ /* 0x000fe200077a1270 */
[----:B------:R-:W0:Y:S02]  /*90e30*/  LDC.64 R22, c[0x0][0x228] ;  /* 0x00008a00ff167b82 */ /* 0x000e240000000a00 */
[----:B------:R-:W3:Y:S01]  /*90e40*/  LDL.LU.64 R28, [R1+0x1658] ;  /* 0x00165800011c7983 */ /* 0x000ee20000300a00 */
[----:B--2---:R-:W-:-:S03]  /*90e50*/  PRMT R0, R151, 0x7772, RZ ;  /* 0x0000777297007816 */ /* 0x004fc600000000ff */
[----:B------:R-:W2:Y:S02]  /*90e60*/  LDL.LU.64 R250, [R1+0x1650] ;  /* 0x0016500001fa7983 */ /* 0x000ea40000300a00 */
[----:B------:R-:W2:Y:S02]  /*90e70*/  LDC R9, c[0x0][0x228] ;  /* 0x00008a00ff097b82 */ /* 0x000ea40000000800 */
[----:B------:R1:W-:Y:S01]  /*90e80*/  @P4 STG.E.U8 desc[UR60][R246.64], R0 ;  /* 0x00000000f6004986 */ /* 0x0003e2000c10113c */
[----:B------:R-:W-:Y:S02]  /*90e90*/  ISETP.LT.AND P4, PT, R16, R7, !P6 ;  /* 0x000000071000720c */ /* 0x000fe40007781270 */
[----:B------:R-:W-:Y:S02]  /*90ea0*/  PRMT R151, R151, 0x7773, RZ ;  /* 0x0000777397977816 */ /* 0x000fe400000000ff */
[C---:B-1----:R-:W-:Y:S01]  /*90eb0*/  PRMT R3, R155.reuse, 0x7771, RZ ;  /* 0x000077719b037816 */ /* 0x042fe200000000ff */
[----:B------:R-:W1:Y:S01]  /*90ec0*/  LDC R7, c[0x0][0x228] ;  /* 0x00008a00ff077b82 */ /* 0x000e620000000800 */
[----:B------:R-:W-:Y:S01]  /*90ed0*/  PRMT R0, R155, 0x7770, RZ ;  /* 0x000077709b007816 */ /* 0x000fe200000000ff */
[----:B------:R-:W2:Y:S06]  /*90ee0*/  LDL.LU.64 R246, [R1+0x1668] ;  /* 0x0016680001f67983 */ /* 0x000eac0000300a00 */
[----:B------:R-:W1:Y:S01]  /*90ef0*/  LDC R19, c[0x0][0x228] ;  /* 0x00008a00ff137b82 */ /* 0x000e620000000800 */
[----:B------:R-:W2:Y:S04]  /*90f00*/  LDL.LU R25, [R1+0x2ce4] ;  /* 0x002ce40001197983 */ /* 0x000ea80000300800 */
[----:B----4-:R4:W-:Y:S04]  /*90f10*/  @P3 STG.E.U8 desc[UR60][R244.64], R151 ;  /* 0x00000097f4003986 */ /* 0x0109e8000c10113c */
[----:B----4-:R-:W4:Y:S04]  /*90f20*/  LDL.LU.64 R244, [R1+0x1678] ;  /* 0x0016780001f47983 */ /* 0x010f280000300a00 */
[----:B---3--:R3:W-:Y:S04]  /*90f30*/  @P5 STG.E.U8 desc[UR60][R248.64], R0 ;  /* 0x00000000f8005986 */ /* 0x0087e8000c10113c */
[----:B------:R0:W-:Y:S04]  /*90f40*/  @P4 STG.E.U8 desc[UR60][R156.64], R3 ;  /* 0x000000039c004986 */ /* 0x0001e8000c10113c */
[----:B---3--:R-:W3:Y:S04]  /*90f50*/  LDL.LU.64 R248, [R1+0x1670] ;  /* 0x0016700001f87983 */ /* 0x008ee80000300a00 */
[----:B0-----:R-:W4:Y:S01]  /*90f60*/  LDL.LU.64 R156, [R1+0x2ea0] ;  /* 0x002ea000019c7983 */ /* 0x001f220000300a00 */
[----:B------:R-:W-:-:S02]  /*90f70*/  ISETP.LT.AND P3, PT, R14, R13, !P6 ;  /* 0x0000000d0e00720c */ /* 0x000fc40007761270 */
[----:B------:R-:W-:Y:S01]  /*90f80*/  PRMT R0, R155, 0x7772, RZ ;  /* 0x000077729b007816 */ /* 0x000fe200000000ff */
[----:B------:R-:W0:Y:S01]  /*90f90*/  LDC.64 R12, c[0x0][0x228] ;  /* 0x00008a00ff0c7b82 */ /* 0x000e220000000a00 */
[----:B------:R-:W-:Y:S02]  /*90fa0*/  ISETP.GE.AND P5, PT, R24, R23, PT ;  /* 0x000000171800720c */ /* 0x000fe40003fa6270 */
[----:B------:R-:W-:Y:S02]  /*90fb0*/  ISETP.LT.AND P6, PT, R17, R11, !P6 ;  /* 0x0000000b1100720c */ /* 0x000fe400077c1270 */
[----:B------:R-:W-:Y:S02]  /*90fc0*/  ISETP.LT.AND P4, PT, R15, R6, !P5 ;  /* 0x000000060f00720c */ /* 0x000fe40006f81270 */
[----:B------:R-:W-:Y:S01]  /*90fd0*/  PRMT R155, R155, 0x7773, RZ ;  /* 0x000077739b9b7816 */ /* 0x000fe200000000ff */
[----:B------:R-:W3:Y:S02]  /*90fe0*/  LDC R11, c[0x0][0x228] ;  /* 0x00008a00ff0b7b82 */ /* 0x000ee40000000800 */
[----:B------:R1:W-:Y:S01]  /*90ff0*/  @P3 STG.E.U8 desc[UR60][R28.64], R0 ;  /* 0x000000001c003986 */ /* 0x0003e2000c10113c */
[----:B------:R-:W-:-:S05]  /*91000*/  ISETP.LT.AND P3, PT, R16, R5, !P5 ;  /* 0x000000051000720c */ /* 0x000fca0006f61270 */
[----:B--2---:R2:W-:Y:S01]  /*91010*/  @P6 STG.E.U8 desc[UR60][R250.64], R155 ;  /* 0x0000009bfa006986 */ /* 0x0045e2000c10113c */
[----:B------:R-:W3:Y:S03]  /*91020*/  LDC R23, c[0x0][0x228] ;  /* 0x00008a00ff177b82 */ /* 0x000ee60000000800 */
[----:B-1----:R-:W3:Y:S05]  /*91030*/  LDL.LU.64 R28, [R1+0x1688] ;  /* 0x00168800011c7983 */ /* 0x002eea0000300a00 */
[----:B------:R-:W1:Y:S01]  /*91040*/  LDC R5, c[0x0][0x228] ;  /* 0x00008a00ff057b82 */ /* 0x000e620000000800 */
[----:B------:R-:W3:Y:S04]  /*91050*/  LDL.LU R24, [R1+0x2ce8] ;  /* 0x002ce80001187983 */ /* 0x000ee80000300800 */
[----:B------:R-:W3:Y:S04]  /*91060*/  LDL.LU.64 R30, [R1+0x1680] ;  /* 0x00168000011e7983 */ /* 0x000ee80000300a00 */
[----:B--2---:R-:W2:Y:S01]  /*91070*/  LDL.LU.64 R250, [R1+0x16b0] ;  /* 0x0016b00001fa7983 */ /* 0x004ea20000300a00 */
[----:B----4-:R-:W-:-:S02]  /*91080*/  PRMT R0, R156, 0x7770, RZ ;  /* 0x000077709c007816 */ /* 0x010fc400000000ff */
[----:B------:R-:W-:-:S03]  /*91090*/  PRMT R3, R156, 0x7771, RZ ;  /* 0x000077719c037816 */ /* 0x000fc600000000ff */
[----:B------:R-:W-:Y:S04]  /*910a0*/  @P4 STG.E.U8 desc[UR60][R246.64], R0 ;  /* 0x00000000f6004986 */ /* 0x000fe8000c10113c */
[----:B------:R4:W-:Y:S04]  /*910b0*/  @P3 STG.E.U8 desc[UR60][R160.64], R3 ;  /* 0x00000003a0003986 */ /* 0x0009e8000c10113c */
[----:B----4-:R-:W4:Y:S01]  /*910c0*/  LDL.LU.64 R160, [R1+0x2e98] ;  /* 0x002e980001a07983 */ /* 0x010f220000300a00 */
[----:B------:R-:W-:Y:S02]  /*910d0*/  ISETP.LT.AND P6, PT, R14, R9, !P5 ;  /* 0x000000090e00720c */ /* 0x000fe40006fc1270 */
[----:B------:R-:W-:Y:S01]  /*910e0*/  ISETP.LT.AND P5, PT, R17, R7, !P5 ;  /* 0x000000071100720c */ /* 0x000fe20006fa1270 */
[----:B------:R-:W2:Y:S01]  /*910f0*/  LDL.LU.64 R246, [R1+0x1698] ;  /* 0x0016980001f67983 */ /* 0x000ea20000300a00 */
[----:B0-----:R-:W-:Y:S01]  /*91100*/  ISETP.GE.AND P4, PT, R25, R13, PT ;  /* 0x0000000d1900720c */ /* 0x001fe20003f86270 */
[----:B------:R-:W0:Y:S01]  /*91110*/  LDC.64 R6, c[0x0][0x228] ;  /* 0x00008a00ff067b82 */ /* 0x000e220000000a00 */
[----:B------:R-:W-:Y:S01]  /*91120*/  PRMT R0, R156, 0x7772, RZ ;  /* 0x000077729c007816 */ /* 0x000fe200000000ff */
[----:B------:R-:W2:Y:S01]  /*91130*/  LDL.LU.64 R26, [R1+0x16a8] ;  /* 0x0016a800011a7983 */ /* 0x000ea20000300a00 */
[----:B------:R-:W-:-:S02]  /*91140*/  ISETP.LT.AND P3, PT, R15, R4, !P4 ;  /* 0x000000040f00720c */ /* 0x000fc40006761270 */
[----:B------:R-:W-:Y:S01]  /*91150*/  PRMT R156, R156, 0x7773, RZ ;  /* 0x000077739c9c7816 */ /* 0x000fe200000000ff */
[----:B------:R-:W2:Y:S02]  /*91160*/  LDL.LU R25, [R1+0x2cec] ;  /* 0x002cec0001197983 */ /* 0x000ea40000300800 */
[----:B------:R-:W0:Y:S02]  /*91170*/  LDC R9, c[0x0][0x228] ;  /* 0x00008a00ff097b82 */ /* 0x000e240000000800 */
[----:B------:R-:W-:Y:S01]  /*91180*/  @P6 STG.E.U8 desc[UR60][R244.64], R0 ;  /* 0x00000000f4006986 */ /* 0x000fe2000c10113c */
[----:B------:R-:W-:-:S03]  /*91190*/  ISETP.LT.AND P6, PT, R16, R19, !P4 ;  /* 0x000000131000720c */ /* 0x000fc600067c1270 */
[----:B---3--:R3:W-:Y:S01]  /*911a0*/  @P5 STG.E.U8 desc[UR60][R248.64], R156 ;  /* 0x0000009cf8005986 */ /* 0x0087e2000c10113c */
[----:B------:R-:W-:Y:S01]  /*911b0*/  ISETP.LT.AND P5, PT, R14, R11, !P4 ;  /* 0x0000000b0e00720c */ /* 0x000fe200067a1270 */
[----:B------:R-:W0:Y:S08]  /*911c0*/  LDC R19, c[0x0][0x228] ;  /* 0x00008a00ff137b82 */ /* 0x000e300000000800 */
[----:B------:R-:W0:Y:S01]  /*911d0*/  LDC R13, c[0x0][0x228] ;  /* 0x00008a00ff0d7b82 */ /* 0x000e220000000800 */
[----:B---3--:R-:W3:Y:S04]  /*911e0*/  LDL.LU.64 R248, [R1+0x16a0] ;  /* 0x0016a00001f87983 */ /* 0x008ee80000300a00 */
[----:B------:R-:W3:Y:S01]  /*911f0*/  LDL.LU.64 R244, [R1+0x16c0] ;  /* 0x0016c00001f47983 */ /* 0x000ee20000300a00 */
[----:B----4-:R-:W-:-:S02]  /*91200*/  PRMT R0, R160, 0x7770, RZ ;  /* 0x00007770a0007816 */ /* 0x010fc400000000ff */
[----:B------:R-:W4:Y:S01]  /*91210*/  LDC R11, c[0x0][0x228] ;  /* 0x00008a00ff0b7b82 */ /* 0x000f220000000800 */
[C---:B------:R-:W-:Y:S02]  /*91220*/  PRMT R3, R160.reuse, 0x7771, RZ ;  /* 0x00007771a0037816 */ /* 0x040fe400000000ff */
[----:B------:R1:W-:Y:S04]  /*91230*/  @P3 STG.E.U8 desc[UR60][R28.64], R0 ;  /* 0x000000001c003986 */ /* 0x0003e8000c10113c */
[----:B------:R-:W-:Y:S01]  /*91240*/  @P6 STG.E.U8 desc[UR60][R30.64], R3 ;  /* 0x000000031e006986 */ /* 0x000fe2000c10113c */
[----:B-1----:R-:W-:-:S03]  /*91250*/  PRMT R0, R160, 0x7772, RZ ;  /* 0x00007772a0007816 */ /* 0x002fc600000000ff */
[----:B------:R-:W4:Y:S04]  /*91260*/  LDL.LU.64 R28, [R1+0x16b8] ;  /* 0x0016b800011c7983 */ /* 0x000f280000300a00 */
[----:B--2---:R1:W-:Y:S04]  /*91270*/  @P5 STG.E.U8 desc[UR60][R250.64], R0 ;  /* 0x00000000fa005986 */ /* 0x0043e8000c10113c */
[----:B-1----:R-:W2:Y:S01]  /*91280*/  LDL.LU.64 R250, [R1+0x16c8] ;  /* 0x0016c80001fa7983 */ /* 0x002ea20000300a00 */
[----:B------:R-:W-:Y:S02]  /*91290*/  ISETP.LT.AND P4, PT, R17, R5, !P4 ;  /* 0x000000051100720c */ /* 0x000fe40006781270 */
[----:B------:R-:W1:Y:S01]  /*912a0*/  LDC.64 R4, c[0x0][0x228] ;  /* 0x00008a00ff047b82 */ /* 0x000e620000000a00 */
[----:B0-----:R-:W-:-:S02]  /*912b0*/  ISETP.GE.AND P3, PT, R24, R7, PT ;  /* 0x000000071800720c */ /* 0x001fc40003f66270 */
[----:B------:R-:W-:Y:S02]  /*912c0*/  PRMT R160, R160, 0x7773, RZ ;  /* 0x00007773a0a07816 */ /* 0x000fe400000000ff */
[----:B------:R-:W-:Y:S02]  /*912d0*/  ISETP.LT.AND P6, PT, R15, R2, !P3 ;  /* 0x000000020f00720c */ /* 0x000fe40005fc1270 */
[----:B------:R-:W-:Y:S01]  /*912e0*/  ISETP.LT.AND P5, PT, R16, R9, !P3 ;  /* 0x000000091000720c */ /* 0x000fe20005fa1270 */
[----:B------:R-:W0:Y:S03]  /*912f0*/  LDC R7, c[0x0][0x228] ;  /* 0x00008a00ff077b82 */ /* 0x000e260000000800 */
[----:B------:R3:W-:Y:S01]  /*91300*/  @P4 STG.E.U8 desc[UR60][R246.64], R160 ;  /* 0x000000a0f6004986 */ /* 0x0007e2000c10113c */
[----:B------:R-:W-:Y:S02]  /*91310*/  ISETP.LT.AND P4, PT, R14, R19, !P3 ;  /* 0x000000130e00720c */ /* 0x000fe40005f81270 */
[----:B------:R-:W-:-:S02]  /*91320*/  PRMT R0, R157, 0x7770, RZ ;  /* 0x000077709d007816 */ /* 0x000fc400000000ff */
[----:B------:R-:W-:Y:S01]  /*91330*/  PRMT R2, R157, 0x7771, RZ ;  /* 0x000077719d027816 */ /* 0x000fe200000000ff */
[----:B------:R-:W0:Y:S02]  /*91340*/  LDC R9, c[0x0][0x228] ;  /* 0x00008a00ff097b82 */ /* 0x000e240000000800 */
[----:B------:R1:W-:Y:S01]  /*91350*/  @P6 STG.E.U8 desc[UR60][R26.64], R0 ;  /* 0x000000001a006986 */ /* 0x0003e2000c10113c */
[----:B------:R-:W-:-:S03]  /*91360*/  ISETP.LT.AND P3, PT, R17, R23, !P3 ;  /* 0x000000171100720c */ /* 0x000fc60005f61270 */
[----:B---3--:R-:W3:Y:S01]  /*91370*/  LDL.LU.64 R246, [R1+0x16d8] ;  /* 0x0016d80001f67983 */ /* 0x008ee20000300a00 */
[----:B-1----:R-:W-:Y:S01]  /*91380*/  ISETP.GE.AND P6, PT, R25, R5, PT ;  /* 0x000000051900720c */ /* 0x002fe20003fc6270 */
[----:B------:R-:W1:Y:S02]  /*91390*/  LDC R23, c[0x0][0x228] ;  /* 0x00008a00ff177b82 */ /* 0x000e640000000800 */
[----:B------:R0:W-:Y:S01]  /*913a0*/  @P5 STG.E.U8 desc[UR60][R248.64], R2 ;  /* 0x00000002f8005986 */ /* 0x0001e2000c10113c */
[----:B------:R-:W-:-:S03]  /*913b0*/  PRMT R0, R157, 0x7772, RZ ;  /* 0x000077729d007816 */ /* 0x000fc600000000ff */
[----:B------:R-:W3:Y:S01]  /*913c0*/  LDL.LU R24, [R1+0x2cf0] ;  /* 0x002cf00001187983 */ /* 0x000ee20000300800 */
[----:B------:R-:W-:Y:S01]  /*913d0*/  ISETP.LT.AND P5, PT, R15, R8, !P6 ;  /* 0x000000080f00720c */ /* 0x000fe200077a1270 */
[----:B------:R-:W1:Y:S02]  /*913e0*/  LDC R19, c[0x0][0x228] ;  /* 0x00008a00ff137b82 */ /* 0x000e640000000800 */
[----:B------:R0:W-:Y:S01]  /*913f0*/  @P4 STG.E.U8 desc[UR60][R244.64], R0 ;  /* 0x00000000f4004986 */ /* 0x0001e2000c10113c */
[----:B----4-:R-:W-:Y:S02]  /*91400*/  ISETP.LT.AND P4, PT, R16, R11, !P6 ;  /* 0x0000000b1000720c */ /* 0x010fe40007781270 */
[----:B------:R-:W-:Y:S01]  /*91410*/  PRMT R157, R157, 0x7773, RZ ;  /* 0x000077739d9d7816 */ /* 0x000fe200000000ff */
[----:B0-----:R-:W4:Y:S01]  /*91420*/  LDL.LU.64 R248, [R1+0x16d0] ;  /* 0x0016d00001f87983 */ /* 0x001f220000300a00 */
[C---:B------:R-:W-:Y:S01]  /*91430*/  PRMT R5, R161.reuse, 0x7770, RZ ;  /* 0x00007770a1057816 */ /* 0x040fe200000000ff */
[----:B------:R-:W0:Y:S01]  /*91440*/  LDC.64 R2, c[0x0][0x228] ;  /* 0x00008a00ff027b82 */ /* 0x000e220000000a00 */
[----:B------:R-:W-:Y:S01]  /*91450*/  PRMT R0, R161, 0x7771, RZ ;  /* 0x00007771a1007816 */ /* 0x000fe200000000ff */
[----:B------:R-:W4:Y:S06]  /*91460*/  LDL.LU.64 R244, [R1+0x16f0] ;  /* 0x0016f00001f47983 */ /* 0x000f2c0000300a00 */
[----:B------:R-:W1:Y:S01]  /*91470*/  LDC R11, c[0x0][0x228] ;  /* 0x00008a00ff0b7b82 */ /* 0x000e620000000800 */
[----:B------:R-:W4:Y:S04]  /*91480*/  LDL.LU R25, [R1+0x2cf4] ;  /* 0x002cf40001197983 */ /* 0x000f280000300800 */
[----:B------:R0:W-:Y:S04]  /*91490*/  @P3 STG.E.U8 desc[UR60][R28.64], R157 ;  /* 0x0000009d1c003986 */ /* 0x0001e8000c10113c */
[----:B0-----:R-:W4:Y:S04]  /*914a0*/  LDL.LU.64 R28, [R1+0x1718] ;  /* 0x00171800011c7983 */ /* 0x001f280000300a00 */
[----:B--2---:R0:W-:Y:S04]  /*914b0*/  @P5 STG.E.U8 desc[UR60][R250.64], R5 ;  /* 0x00000005fa005986 */ /* 0x0041e8000c10113c */
[----:B------:R2:W-:Y:S04]  /*914c0*/  @P4 STG.E.U8 desc[UR60][R158.64], R0 ;  /* 0x000000009e004986 */ /* 0x0005e8000c10113c */
[----:B0-----:R-:W4:Y:S04]  /*914d0*/  LDL.LU.64 R250, [R1+0x16f8] ;  /* 0x0016f80001fa7983 */ /* 0x001f280000300a00 */
[----:B--2---:R-:W2:Y:S01]  /*914e0*/  LDL.LU.64 R158, [R1+0x2e90] ;  /* 0x002e9000019e7983 */ /* 0x004ea20000300a00 */
[----:B------:R-:W-:-:S02]  /*914f0*/  ISETP.LT.AND P3, PT, R14, R13, !P6 ;  /* 0x0000000d0e00720c */ /* 0x000fc40007761270 */
[----:B------:R-:W-:Y:S01]  /*91500*/  ISETP.LT.AND P6, PT, R17, R9, !P6 ;  /* 0x000000091100720c */ /* 0x000fe200077c1270 */
[----:B------:R-:W0:Y:S01]  /*91510*/  LDC R13, c[0x0][0x228] ;  /* 0x00008a00ff0d7b82 */ /* 0x000e220000000800 */
[----:B------:R-:W-:Y:S02]  /*91520*/  ISETP.LT.AND P5, PT, R15, R22, !P1 ;  /* 0x000000160f00720c */ /* 0x000fe40004fa1270 */
[----:B------:R-:W-:Y:S02]  /*91530*/  ISETP.LT.AND P4, PT, R16, R7, !P1 ;  /* 0x000000071000720c */ /* 0x000fe40004f81270 */
[C---:B------:R-:W-:Y:S02]  /*91540*/  PRMT R5, R161.reuse, 0x7772, RZ ;  /* 0x00007772a1057816 */ /* 0x040fe400000000ff */
[----:B------:R-:W-:Y:S01]  /*91550*/  PRMT R161, R161, 0x7773, RZ ;  /* 0x00007773a1a17816 */ /* 0x000fe200000000ff */
[----:B------:R-:W0:Y:S02]  /*91560*/  LDC.64 R8, c[0x0][0x228] ;  /* 0x00008a00ff087b82 */ /* 0x000e240000000a00 */
[----:B---3--:R3:W-:Y:S01]  /*91570*/  @P3 STG.E.U8 desc[UR60][R246.64], R5 ;  /* 0x00000005f6003986 */ /* 0x0087e2000c10113c */
[----:B------:R-:W-:-:S05]  /*91580*/  ISETP.GE.AND P3, PT, R24, R3, PT ;  /* 0x000000031800720c */ /* 0x000fca0003f66270 */
[----:B------:R-:W0:Y:S01]  /*91590*/  LDC R7, c[0x0][0x228] ;  /* 0x00008a00ff077b82 */ /* 0x000e220000000800 */
[----:B---3--:R-:W3:Y:S07]  /*915a0*/  LDL.LU.64 R246, [R1+0x1710] ;  /* 0x0017100001f67983 */ /* 0x008eee0000300a00 */
[----:B------:R-:W3:Y:S01]  /*915b0*/  LDC R5, c[0x0][0x228] ;  /* 0x00008a00ff057b82 */ /* 0x000ee20000000800 */
[----:B----4-:R4:W-:Y:S04]  /*915c0*/  @P6 STG.E.U8 desc[UR60][R248.64], R161 ;  /* 0x000000a1f8006986 */ /* 0x0109e8000c10113c */
[----:B----4-:R-:W4:Y:S04]  /*915d0*/  LDL.LU.64 R248, [R1+0x1708] ;  /* 0x0017080001f87983 */ /* 0x010f280000300a00 */
[----:B------:R-:W4:Y:S04]  /*915e0*/  LDL.LU R24, [R1+0x2cf8] ;  /* 0x002cf80001187983 */ /* 0x000f280000300800 */
[----:B------:R-:W4:Y:S01]  /*915f0*/  LDL.LU.64 R30, [R1+0x1730] ;  /* 0x00173000011e7983 */ /* 0x000f220000300a00 */
[----:B--2---:R-:W-:-:S02]  /*91600*/  PRMT R0, R158, 0x7770, RZ ;  /* 0x000077709e007816 */ /* 0x004fc400000000ff */
[----:B------:R-:W-:-:S03]  /*91610*/  PRMT R3, R158, 0x7771, RZ ;  /* 0x000077719e037816 */ /* 0x000fc600000000ff */
[----:B------:R-:W-:Y:S04]  /*91620*/  @P5 STG.E.U8 desc[UR60][R244.64], R0 ;  /* 0x00000000f4005986 */ /* 0x000fe8000c10113c */
[----:B------:R2:W-:Y:S04]  /*91630*/  @P4 STG.E.U8 desc[UR60][R162.64], R3 ;  /* 0x00000003a2004986 */ /* 0x0005e8000c10113c */
[----:B--2---:R-:W2:Y:S01]  /*91640*/  LDL.LU.64 R162, [R1+0x2e88] ;  /* 0x002e880001a27983 */ /* 0x004ea20000300a00 */
[----:B-1----:R-:W-:Y:S02]  /*91650*/  ISETP.LT.AND P6, PT, R14, R11, !P1 ;  /* 0x0000000b0e00720c */ /* 0x002fe40004fc1270 */
[----:B------:R-:W-:Y:S01]  /*91660*/  ISETP.LT.AND P1, PT, R17, R23, !P1 ;  /* 0x000000171100720c */ /* 0x000fe20004f21270 */
[----:B------:R-:W4:Y:S01]  /*91670*/  LDL.LU.64 R26, [R1+0x1728] ;  /* 0x00172800011a7983 */ /* 0x000f220000300a00 */
[----:B0-----:R-:W-:Y:S01]  /*91680*/  ISETP.GE.AND P5, PT, R25, R9, PT ;  /* 0x000000091900720c */ /* 0x001fe20003fa6270 */
[----:B------:R-:W0:Y:S01]  /*91690*/  LDC R11, c[0x0][0x228] ;  /* 0x00008a00ff0b7b82 */ /* 0x000e220000000800 */
[----:B------:R-:W-:Y:S01]  /*916a0*/  PRMT R0, R158, 0x7772, RZ ;  /* 0x000077729e007816 */ /* 0x000fe200000000ff */
[----:B------:R-:W4:Y:S01]  /*916b0*/  LDL.LU.64 R244, [R1+0x1720] ;  /* 0x0017200001f47983 */ /* 0x000f220000300a00 */
[----:B------:R-:W-:-:S02]  /*916c0*/  ISETP.LT.AND P4, PT, R15, R12, !P5 ;  /* 0x0000000c0f00720c */ /* 0x000fc40006f81270 */
[----:B------:R-:W-:-:S03]  /*916d0*/  PRMT R158, R158, 0x7773, RZ ;  /* 0x000077739e9e7816 */ /* 0x000fc600000000ff */
[----:B------:R-:W-:Y:S01]  /*916e0*/  @P6 STG.E.U8 desc[UR60][R28.64], R0 ;  /* 0x000000001c006986 */ /* 0x000fe2000c10113c */
[----:B------:R-:W-:Y:S01]  /*916f0*/  ISETP.LT.AND P6, PT, R16, R19, !P5 ;  /* 0x000000131000720c */ /* 0x000fe20006fc1270 */
[----:B------:R-:W1:Y:S02]  /*91700*/  LDC.64 R22, c[0x0][0x228] ;  /* 0x00008a00ff167b82 */ /* 0x000e640000000a00 */
[----:B------:R3:W-:Y:S06]  /*91710*/  @P1 STG.E.U8 desc[UR60][R250.64], R158 ;  /* 0x0000009efa001986 */ /* 0x0007ec000c10113c */
[----:B------:R-:W1:Y:S01]  /*91720*/  LDC R9, c[0x0][0x228] ;  /* 0x00008a00ff097b82 */ /* 0x000e620000000800 */
[----:B---3--:R-:W3:Y:S07]  /*91730*/  LDL.LU.64 R250, [R1+0x1740] ;  /* 0x0017400001fa7983 */ /* 0x008eee0000300a00 */
[----:B------:R-:W3:Y:S01]  /*91740*/  LDC R12, c[0x0][0x228] ;  /* 0x00008a00ff0c7b82 */ /* 0x000ee20000000800 */
[----:B------:R-:W3:Y:S01]  /*91750*/  LDL.LU.64 R28, [R1+0x1738] ;  /* 0x00173800011c7983 */ /* 0x000ee20000300a00 */
[----:B--2---:R-:W-:-:S02]  /*91760*/  PRMT R0, R162, 0x7770, RZ ;  /* 0x00007770a2007816 */ /* 0x004fc400000000ff */
[----:B------:R-:W-:-:S03]  /*91770*/  PRMT R3, R162, 0x7771, RZ ;  /* 0x00007771a2037816 */ /* 0x000fc600000000ff */
[----:B------:R2:W-:Y:S04]  /*91780*/  @P4 STG.E.U8 desc[UR60][R246.64], R0 ;  /* 0x00000000f6004986 */ /* 0x0005e8000c10113c */
[----:B----4-:R4:W-:Y:S04]  /*91790*/  @P6 STG.E.U8 desc[UR60][R248.64], R3 ;  /* 0x00000003f8006986 */ /* 0x0109e8000c10113c */
[----:B--2---:R-:W2:Y:S04]  /*917a0*/  LDL.LU.64 R246, [R1+0x1750] ;  /* 0x0017500001f67983 */ /* 0x004ea80000300a00 */
[----:B------:R-:W2:Y:S04]  /*917b0*/  LDL.LU R252, [R1+0x2030] ;  /* 0x0020300001fc7983 */ /* 0x000ea80000300800 */
[----:B----4-:R-:W4:Y:S01]  /*917c0*/  LDL.LU.64 R248, [R1+0x1748] ;  /* 0x0017480001f87983 */ /* 0x010f220000300a00 */
[----:B------:R-:W-:-:S02]  /*917d0*/  ISETP.LT.AND P1, PT, R14, R7, !P5 ;  /* 0x000000070e00720c */ /* 0x000fc40006f21270 */
[----:B------:R-:W-:Y:S01]  /*917e0*/  ISETP.LT.AND P5, PT, R17, R13, !P5 ;  /* 0x0000000d1100720c */ /* 0x000fe20006fa1270 */
[----:B------:R-:W4:Y:S01]  /*917f0*/  LDC R7, c[0x0][0x228] ;  /* 0x00008a00ff077b82 */ /* 0x000f220000000800 */
[----:B------:R-:W-:Y:S02]  /*91800*/  ISETP.LT.AND P4, PT, R15, R6, !P3 ;  /* 0x000000060f00720c */ /* 0x000fe40005f81270 */
[----:B------:R-:W-:-:S05]  /*91810*/  PRMT R0, R162, 0x7772, RZ ;  /* 0x00007772a2007816 */ /* 0x000fca00000000ff */
[----:B------:R-:W3:Y:S01]  /*91820*/  LDC R6, c[0x0][0x228] ;  /* 0x00008a00ff067b82 */ /* 0x000ee20000000800 */
[----:B------:R-:W-:Y:S01]  /*91830*/  PRMT R162, R162, 0x7773, RZ ;  /* 0x00007773a2a27816 */ /* 0x000fe200000000ff */
[----:B------:R1:W-:Y:S01]  /*91840*/  @P1 STG.E.U8 desc[UR60][R30.64], R0 ;  /* 0x000000001e001986 */ /* 0x0003e2000c10113c */
[----:B0-----:R-:W-:-:S03]  /*91850*/  ISETP.LT.AND P1, PT, R16, R11, !P3 ;  /* 0x0000000b1000720c */ /* 0x001fc60005f21270 */
[----:B------:R-:W-:Y:S01]  /*91860*/  @P5 STG.E.U8 desc[UR60][R26.64], R162 ;  /* 0x000000a21a005986 */ /* 0x000fe2000c10113c */
[----:B------:R-:W-:Y:S01]  /*91870*/  ISETP.LT.AND P5, PT, R14, R5, !P3 ;  /* 0x000000050e00720c */ /* 0x000fe20005fa1270 */
[----:B------:R-:W0:Y:S01]  /*91880*/  LDC R11, c[0x0][0x228] ;  /* 0x00008a00ff0b7b82 */ /* 0x000e220000000800 */
[----:B-1----:R-:W-:Y:S02]  /*91890*/  ISETP.GE.AND P6, PT, R24, R23, PT ;  /* 0x000000171800720c */ /* 0x002fe40003fc6270 */
[----:B------:R-:W-:Y:S02]  /*918a0*/  PRMT R0, R159, 0x7770, RZ ;  /* 0x000077709f007816 */ /* 0x000fe400000000ff */
[----:B------:R-:W-:-:S03]  /*918b0*/  ISETP.LT.AND P3, PT, R17, R9, !P3 ;  /* 0x000000091100720c */ /* 0x000fc60005f61270 */
[----:B------:R-:W1:Y:S01]  /*918c0*/  LDC R5, c[0x0][0x228] ;  /* 0x00008a00ff057b82 */ /* 0x000e620000000800 */
[----:B------:R3:W-:Y:S01]  /*918d0*/  @P4 STG.E.U8 desc[UR60][R244.64], R0 ;  /* 0x00000000f4004986 */ /* 0x0007e2000c10113c */
[----:B------:R-:W-:Y:S02]  /*918e0*/  ISETP.LT.AND P4, PT, R15, R4, !P6 ;  /* 0x000000040f00720c */ /* 0x000fe40007781270 */
[----:B------:R-:W-:-:S04]  /*918f0*/  PRMT R3, R159, 0x7772, RZ ;  /* 0x000077729f037816 */ /* 0x000fc800000000ff */
[----:B------:R-:W0:Y:S01]  /*91900*/  LDC R4, c[0x0][0x228] ;  /* 0x00008a00ff047b82 */ /* 0x000e220000000800 */
[C---:B---3--:R-:W-:Y:S01]  /*91910*/  PRMT R0, R159.reuse, 0x7771, RZ ;  /* 0x000077719f007816 */ /* 0x048fe200000000ff */
[----:B------:R-:W3:Y:S01]  /*91920*/  LDL.LU.64 R244, [R1+0x1758] ;  /* 0x0017580001f47983 */ /* 0x000ee20000300a00 */
[----:B------:R-:W-:-:S05]  /*91930*/  PRMT R159, R159, 0x7773, RZ ;  /* 0x000077739f9f7816 */ /* 0x000fca00000000ff */
[----:B------:R-:W0:Y:S01]  /*91940*/  LDC R9, c[0x0][0x228] ;  /* 0x00008a00ff097b82 */ /* 0x000e220000000800 */
[----:B------:R1:W-:Y:S04]  /*91950*/  @P1 STG.E.U8 desc[UR60][R250.64], R0 ;  /* 0x00000000fa001986 */ /* 0x0003e8000c10113c */
[----:B------:R4:W-:Y:S01]  /*91960*/  @P5 STG.E.U8 desc[UR60][R28.64], R3 ;  /* 0x000000031c005986 */ /* 0x0009e2000c10113c */
[----:B------:R-:W-:Y:S02]  /*91970*/  ISETP.LT.AND P5, PT, R16, R6, !P6 ;  /* 0x000000061000720c */ /* 0x000fe400077a1270 */
[----:B------:R-:W0:Y:S01]  /*91980*/  LDC R13, c[0x0][0x228] ;  /* 0x00008a00ff0d7b82 */ /* 0x000e220000000800 */
[----:B-1----:R-:W-:Y:S01]  /*91990*/  PRMT R0, R163, 0x7770, RZ ;  /* 0x00007770a3007816 */ /* 0x002fe200000000ff */
[----:B------:R-:W3:Y:S06]  /*919a0*/  LDL.LU.64 R250, [R1+0x1770] ;  /* 0x0017700001fa7983 */ /* 0x000eec0000300a00 */
[----:B------:R-:W1:Y:S01]  /*919b0*/  LDC.64 R24, c[0x0][0x228] ;  /* 0x00008a00ff187b82 */ /* 0x000e620000000a00 */
[----:B------:R-:W3:Y:S04]  /*919c0*/  LDL.LU R19, [R1+0x2cfc] ;  /* 0x002cfc0001137983 */ /* 0x000ee80000300800 */
[----:B--2---:R-:W-:Y:S04]  /*919d0*/  @P3 STG.E.U8 desc[UR60][R246.64], R159 ;  /* 0x0000009ff6003986 */ /* 0x004fe8000c10113c */
[----:B----4-:R2:W-:Y:S01]  /*919e0*/  @P4 STG.E.U8 desc[UR60][R248.64], R0 ;  /* 0x00000000f8004986 */ /* 0x0105e2000c10113c */
[----:B------:R-:W-:-:S03]  /*919f0*/  ISETP.LT.AND P4, PT, R15, R18, !P2 ;  /* 0x000000120f00720c */ /* 0x000fc60005781270 */
[----:B------:R-:W4:Y:S04]  /*91a00*/  LDL.LU R18, [R1+0x2e80] ;  /* 0x002e800001127983 */ /* 0x000f280000300800 */
[----:B------:R-:W4:Y:S01]  /*91a10*/  LDL.LU.64 R28, [R1+0x1788] ;  /* 0x00178800011c7983 */ /* 0x000f220000300a00 */
[----:B--2---:R-:W-:-:S03]  /*91a20*/  PRMT R0, R163, 0x7771, RZ ;  /* 0x00007771a3007816 */ /* 0x004fc600000000ff */
[----:B------:R-:W2:Y:S04]  /*91a30*/  LDL.LU.64 R246, [R1+0x1780] ;  /* 0x0017800001f67983 */ /* 0x000ea80000300a00 */
[----:B------:R0:W-:Y:S04]  /*91a40*/  @P5 STG.E.U8 desc[UR60][R164.64], R0 ;  /* 0x00000000a4005986 */ /* 0x0001e8000c10113c */
[----:B0-----:R-:W4:Y:S01]  /*91a50*/  LDL.LU.64 R164, [R1+0x2e78] ;  /* 0x002e780001a47983 */ /* 0x001f220000300a00 */
[----:B------:R-:W-:Y:S02]  /*91a60*/  ISETP.LT.AND P1, PT, R14, R7, !P6 ;  /* 0x000000070e00720c */ /* 0x000fe40007721270 */
[----:B------:R-:W0:Y:S01]  /*91a70*/  LDC.64 R6, c[0x0][0x228] ;  /* 0x00008a00ff067b82 */ /* 0x000e220000000a00 */
[----:B------:R-:W-:Y:S01]  /*91a80*/  ISETP.LT.AND P6, PT, R17, R5, !P6 ;  /* 0x000000051100720c */ /* 0x000fe200077c1270 */
[----:B------:R-:W2:Y:S01]  /*91a90*/  LDL.LU.64 R248, [R1+0x1778] ;  /* 0x0017780001f87983 */ /* 0x000ea20000300a00 */
[----:B------:R-:W-:-:S02]  /*91aa0*/  PRMT R3, R163, 0x7772, RZ ;  /* 0x00007772a3037816 */ /* 0x000fc400000000ff */
[----:B------:R-:W-:Y:S01]  /*91ab0*/  PRMT R163, R163, 0x7773, RZ ;  /* 0x00007773a3a37816 */ /* 0x000fe200000000ff */
[----:B------:R-:W2:Y:S01]  /*91ac0*/  LDL.LU R23, [R1+0x2d00] ;  /* 0x002d000001177983 */ /* 0x000ea20000300800 */
[----:B------:R-:W-:-:S03]  /*91ad0*/  ISETP.LT.AND P3, PT, R16, R252, !P0 ;  /* 0x000000fc1000720c */ /* 0x000fc60004761270 */
[----:B------:R-:W2:Y:S04]  /*91ae0*/  LDL.LU.64 R30, [R1+0x17a0] ;  /* 0x0017a000011e7983 */ /* 0x000ea80000300a00 */
[----:B---3--:R3:W-:Y:S01]  /*91af0*/  @P1 STG.E.U8 desc[UR60][R244.64], R3 ;  /* 0x00000003f4001986 */ /* 0x0087e2000c10113c */
[----:B------:R-:W-:Y:S02]  /*91b00*/  ISETP.LT.AND P1, PT, R16, R4, !P2 ;  /* 0x000000041000720c */ /* 0x000fe40005721270 */
[----:B------:R-:W-:Y:S01]  /*91b10*/  ISETP.LT.AND P5, PT, R14, R12, !P2 ;  /* 0x0000000c0e00720c */ /* 0x000fe200057a1270 */
[----:B------:R-:W1:Y:S01]  /*91b20*/  LDC.64 R4, c[0x0][0x228] ;  /* 0x00008a00ff047b82 */ /* 0x000e620000000a00 */
[----:B---3--:R-:W3:Y:S07]  /*91b30*/  LDL.LU.64 R244, [R1+0x1798] ;  /* 0x0017980001f47983 */ /* 0x008eee0000300a00 */
[----:B------:R-:W1:Y:S01]  /*91b40*/  LDC R12, c[0x0][0x228] ;  /* 0x00008a00ff0c7b82 */ /* 0x000e620000000800 */
[----:B------:R4:W-:Y:S01]  /*91b50*/  @P6 STG.E.U8 desc[UR60][R250.64], R163 ;  /* 0x000000a3fa006986 */ /* 0x0009e2000c10113c */
[----:B0-----:R-:W-:-:S03]  /*91b60*/  ISETP.GE.AND P6, PT, R19, R7, PT ;  /* 0x000000071300720c */ /* 0x001fc60003fc6270 */
[----:B------:R-:W3:Y:S01]  /*91b70*/  LDL.LU.64 R26, [R1+0x17c0] ;  /* 0x0017c000011a7983 */ /* 0x000ee20000300a00 */
[----:B----4-:R-:W-:-:S03]  /*91b80*/  PRMT R0, R164, 0x7770, RZ ;  /* 0x00007770a4007816 */ /* 0x010fc600000000ff */
[----:B------:R-:W4:Y:S01]  /*91b90*/  LDL.LU R252, [R1+0x203c] ;  /* 0x00203c0001fc7983 */ /* 0x000f220000300800 */
[----:B------:R-:W-:Y:S01]  /*91ba0*/  ISETP.LT.AND P2, PT, R17, R11, !P2 ;  /* 0x0000000b1100720c */ /* 0x000fe20005741270 */
[----:B------:R-:W0:Y:S02]  /*91bb0*/  LDC R7, c[0x0][0x228] ;  /* 0x00008a00ff077b82 */ /* 0x000e240000000800 */
[----:B------:R-:W4:Y:S04]  /*91bc0*/  LDL.LU R19, [R1+0x2d04] ;  /* 0x002d040001137983 */ /* 0x000f280000300800 */
[----:B------:R-:W4:Y:S02]  /*91bd0*/  LDL.LU.64 R250, [R1+0x17a8] ;  /* 0x0017a80001fa7983 */ /* 0x000f240000300a00 */
[----:B------:R-:W0:Y:S02]  /*91be0*/  LDC R11, c[0x0][0x228] ;  /* 0x00008a00ff0b7b82 */ /* 0x000e240000000800 */
[----:B------:R1:W-:Y:S04]  /*91bf0*/  @P4 STG.E.U8 desc[UR60][R168.64], R0 ;  /* 0x00000000a8004986 */ /* 0x0003e8000c10113c */
[----:B-1----:R-:W3:Y:S01]  /*91c00*/  LDL.LU.64 R168, [R1+0x2e70] ;  /* 0x002e700001a87983 */ /* 0x002ee20000300a00 */
[----:B------:R-:W-:-:S05]  /*91c10*/  PRMT R0, R164, 0x7771, RZ ;  /* 0x00007771a4007816 */ /* 0x000fca00000000ff */
[----:B------:R1:W-:Y:S04]  /*91c20*/  @P1 STG.E.U8 desc[UR60][R28.64], R0 ;  /* 0x000000001c001986 */ /* 0x0003e8000c10113c */
[----:B-1----:R-:W4:Y:S01]  /*91c30*/  LDL.LU.64 R28, [R1+0x17b8] ;  /* 0x0017b800011c7983 */ /* 0x002f220000300a00 */
[----:B------:R-:W-:Y:S02]  /*91c40*/  ISETP.LT.AND P4, PT, R15, R8, !P6 ;  /* 0x000000080f00720c */ /* 0x000fe40007781270 */
[----:B------:R-:W-:Y:S01]  /*91c50*/  ISETP.LT.AND P1, PT, R16, R9, !P6 ;  /* 0x000000091000720c */ /* 0x000fe20007721270 */
[----:B------:R-:W1:Y:S01]  /*91c60*/  LDC R8, c[0x0][0x228] ;  /* 0x00008a00ff087b82 */ /* 0x000e620000000800 */
[C---:B------:R-:W-:Y:S02]  /*91c70*/  PRMT R3, R164.reuse, 0x7772, RZ ;  /* 0x00007772a4037816 */ /* 0x040fe400000000ff */
[----:B------:R-:W-:-:S03]  /*91c80*/  PRMT R164, R164, 0x7773, RZ ;  /* 0x00007773a4a47816 */ /* 0x000fc600000000ff */
[----:B--2---:R-:W-:Y:S01]  /*91c90*/  @P5 STG.E.U8 desc[UR60][R246.64], R3 ;  /* 0x00000003f6005986 */ /* 0x004fe2000c10113c */
[----:B------:R-:W-:Y:S01]  /*91ca0*/  ISETP.LT.AND P5, PT, R14, R12, !P6 ;  /* 0x0000000c0e00720c */ /* 0x000fe200077a1270 */
[----:B------:R-:W2:Y:S02]  /*91cb0*/  LDC R9, c[0x0][0x228] ;  /* 0x00008a00ff097b82 */ /* 0x000ea40000000800 */
[----:B------:R0:W-:Y:S01]  /*91cc0*/  @P2 STG.E.U8 desc[UR60][R248.64], R164 ;  /* 0x000000a4f8002986 */ /* 0x0001e2000c10113c */
[----:B------:R-:W-:Y:S02]  /*91cd0*/  ISETP.GE.AND P2, PT, R23, R5, PT ;  /* 0x000000051700720c */ /* 0x000fe40003f46270 */
[----:B------:R-:W-:-:S03]  /*91ce0*/  ISETP.LT.AND P6, PT, R17, R13, !P6 ;  /* 0x0000000d1100720c */ /* 0x000fc600077c1270 */
[----:B------:R-:W2:Y:S01]  /*91cf0*/  LDC.64 R12, c[0x0][0x228] ;  /* 0x00008a00ff0c7b82 */ /* 0x000ea20000000a00 */
[----:B0-----:R-:W2:Y:S04]  /*91d00*/  LDL.LU.64 R248, [R1+0x17d8] ;  /* 0x0017d80001f87983 */ /* 0x001ea80000300a00 */
[----:B------:R-:W2:Y:S01]  /*91d10*/  LDL.LU.64 R246, [R1+0x17c8] ;  /* 0x0017c80001f67983 */ /* 0x000ea20000300a00 */
[C---:B---3--:R-:W-:Y:S02]  /*91d20*/  PRMT R0, R168.reuse, 0x7770, RZ ;  /* 0x00007770a8007816 */ /* 0x048fe400000000ff */
[----:B------:R-:W-:-:S03]  /*91d30*/  PRMT R3, R168, 0x7771, RZ ;  /* 0x00007771a8037816 */ /* 0x000fc600000000ff */
[----:B------:R0:W-:Y:S01]  /*91d40*/  @P4 STG.E.U8 desc[UR60][R30.64], R0 ;  /* 0x000000001e004986 */ /* 0x0001e2000c10113c */
[----:B------:R-:W-:-:S03]  /*91d50*/  ISETP.LT.AND P4, PT, R15, R2, !P2 ;  /* 0x000000020f00720c */ /* 0x000fc60005781270 */
[----:B------:R3:W-:Y:S01]  /*91d60*/  @P1 STG.E.U8 desc[UR60][R244.64], R3 ;  /* 0x00000003f4001986 */ /* 0x0007e2000c10113c */
[----:B------:R-:W-:Y:S02]  /*91d70*/  ISETP.LT.AND P1, PT, R16, R11, !P2 ;  /* 0x0000000b1000720c */ /* 0x000fe40005721270 */
[C---:B0-----:R-:W-:Y:S01]  /*91d80*/  PRMT R0, R168.reuse, 0x7772, RZ ;  /* 0x00007772a8007816 */ /* 0x041fe200000000ff */
[----:B------:R-:W0:Y:S01]  /*91d90*/  LDC.64 R30, c[0x0][0x228] ;  /* 0x00008a00ff1e7b82 */ /* 0x000e220000000a00 */
[----:B------:R-:W-:Y:S02]  /*91da0*/  PRMT R168, R168, 0x7773, RZ ;  /* 0x00007773a8a87816 */ /* 0x000fe400000000ff */
[----:B------:R-:W-:Y:S01]  /*91db0*/  PRMT R2, R165, 0x7771, RZ ;  /* 0x00007771a5027816 */ /* 0x000fe200000000ff */
[----:B------:R1:W-:Y:S01]  /*91dc0*/  @P5 STG.E.U8 desc[UR60][R26.64], R0 ;  /* 0x000000001a005986 */ /* 0x0003e2000c10113c */
[----:B----4-:R-:W-:-:S03]  /*91dd0*/  ISETP.GE.AND P5, PT, R19, R252, PT ;  /* 0x000000fc1300720c */ /* 0x010fc60003fa6270 */
[----:B---3--:R-:W3:Y:S01]  /*91de0*/  LDL.LU.64 R244, [R1+0x17d0] ;  /* 0x0017d00001f47983 */ /* 0x008ee20000300a00 */
[----:B------:R-:W4:Y:S03]  /*91df0*/  LDC R19, c[0x0][0x228] ;  /* 0x00008a00ff137b82 */ /* 0x000f260000000800 */
[----:B------:R2:W-:Y:S01]  /*91e00*/  @P6 STG.E.U8 desc[UR60][R250.64], R168 ;  /* 0x000000a8fa006986 */ /* 0x0005e2000c10113c */
[----:B-1----:R-:W-:-:S03]  /*91e10*/  PRMT R0, R165, 0x7770, RZ ;  /* 0x00007770a5007816 */ /* 0x002fc600000000ff */
[----:B------:R-:W4:Y:S01]  /*91e20*/  LDL.LU.64 R26, [R1+0x17e8] ;  /* 0x0017e800011a7983 */ /* 0x000f220000300a00 */
[----:B------:R-:W1:Y:S03]  /*91e30*/  LDC R11, c[0x0][0x228] ;  /* 0x00008a00ff0b7b82 */ /* 0x000e660000000800 */
[----:B------:R-:W4:Y:S04]  /*91e40*/  LDL.LU R252, [R1+0x1fd4] ;  /* 0x001fd40001fc7983 */ /* 0x000f280000300800 */
[----:B------:R-:W-:Y:S04]  /*91e50*/  @P4 STG.E.U8 desc[UR60][R28.64], R0 ;  /* 0x000000001c004986 */ /* 0x000fe8000c10113c */
[----:B--2---:R-:W2:Y:S04]  /*91e60*/  LDL.LU.64 R250, [R1+0x17f0] ;  /* 0x0017f00001fa7983 */ /* 0x004ea80000300a00 */
[----:B------:R0:W-:Y:S04]  /*91e70*/  @P1 STG.E.U8 desc[UR60][R166.64], R2 ;  /* 0x00000002a6001986 */ /* 0x0001e8000c10113c */
[----:B0-----:R-:W4:Y:S01]  /*91e80*/  LDL.LU.64 R166, [R1+0x2e68] ;  /* 0x002e680001a67983 */ /* 0x001f220000300a00 */
[----:B------:R-:W-:Y:S01]  /*91e90*/  ISETP.LT.AND P6, PT, R14, R8, !P2 ;  /* 0x000000080e00720c */ /* 0x000fe200057c1270 */
[----:B------:R-:W0:Y:S01]  /*91ea0*/  LDC.64 R2, c[0x0][0x228] ;  /* 0x00008a00ff027b82 */ /* 0x000e220000000a00 */
[----:B------:R-:W-:Y:S01]  /*91eb0*/  ISETP.LT.AND P2, PT, R17, R9, !P2 ;  /* 0x000000091100720c */ /* 0x000fe20005741270 */
[----:B------:R-:W2:Y:S01]  /*91ec0*/  LDL.LU.64 R28, [R1+0x1800] ;  /* 0x00180000011c7983 */ /* 0x000ea20000300a00 */
[----:B------:R-:W-:-:S02]  /*91ed0*/  ISETP.LT.AND P1, PT, R15, R22, !P5 ;  /* 0x000000160f00720c */ /* 0x000fc40006f21270 */
[C---:B------:R-:W-:Y:S02]  /*91ee0*/  PRMT R0, R165.reuse, 0x7772, RZ ;  /* 0x00007772a5007816 */ /* 0x040fe400000000ff */
[----:B------:R-:W-:Y:S02]  /*91ef0*/  PRMT R165, R165, 0x7773, RZ ;  /* 0x00007773a5a57816 */ /* 0x000fe400000000ff */
[----:B------:R-:W-:Y:S02]  /*91f00*/  ISETP.LT.AND P4, PT, R15, R4, !P0 ;  /* 0x000000040f00720c */ /* 0x000fe40004781270 */
[C---:B------:R-:W-:Y:S01]  /*91f10*/  PRMT R8, R169.reuse, 0x7771, RZ ;  /* 0x00007771a9087816 */ /* 0x040fe200000000ff */
[----:B------:R1:W-:Y:S01]  /*91f20*/  @P6 STG.E.U8 desc[UR60][R248.64], R0 ;  /* 0x00000000f8006986 */ /* 0x0003e2000c10113c */
[----:B------:R-:W-:Y:S01]  /*91f30*/  ISETP.LT.AND P6, PT, R16, R7, !P5 ;  /* 0x000000071000720c */ /* 0x000fe20006fc1270 */
[----:B------:R-:W0:Y:S01]  /*91f40*/  LDC.64 R4, c[0x0][0x228] ;  /* 0x00008a00ff047b82 */ /* 0x000e220000000a00 */
[----:B------:R-:W-:Y:S01]  /*91f50*/  PRMT R7, R169, 0x7770, RZ ;  /* 0x00007770a9077816 */ /* 0x000fe200000000ff */
[----:B------:R-:W-:Y:S01]  /*91f60*/  @P2 STG.E.U8 desc[UR60][R246.64], R165 ;  /* 0x000000a5f6002986 */ /* 0x000fe2000c10113c */
[----:B------:R-:W-:Y:S01]  /*91f70*/  ISETP.LT.AND P2, PT, R17, R6, !P5 ;  /* 0x000000061100720c */ /* 0x000fe20006f41270 */
[----:B------:R-:W-:-:S04]  /*91f80*/  VIADD R9, R10, 0xaf ;  /* 0x000000af0a097836 */ /* 0x000fc80000000000 */
[----:B------:R-:W0:Y:S01]  /*91f90*/  LDC.64 R22, c[0x0][0x228] ;  /* 0x00008a00ff167b82 */ /* 0x000e220000000a00 */
[----:B-1----:R-:W-:Y:S01]  /*91fa0*/  VIADD R0, R10, 0xae ;  /* 0x000000ae0a007836 */ /* 0x002fe20000000000 */
[----:B------:R-:W2:Y:S04]  /*91fb0*/  LDL.LU.64 R248, [R1+0x17f8] ;  /* 0x0017f80001f87983 */ /* 0x000ea80000300a00 */
[----:B---3--:R1:W-:Y:S02]  /*91fc0*/  @P1 STG.E.U8 desc[UR60][R244.64], R7 ;  /* 0x00000007f4001986 */ /* 0x0083e4000c10113c */
[----:B-1----:R-:W1:Y:S01]  /*91fd0*/  LDC.64 R6, c[0x0][0x228] ;  /* 0x00008a00ff067b82 */ /* 0x002e620000000a00 */
[----:B----4-:R-:W-:Y:S02]  /*91fe0*/  ISETP.LT.AND P5, PT, R14, R167, !P5 ;  /* 0x000000a70e00720c */ /* 0x010fe40006fa1270 */
[----:B------:R-:W3:Y:S01]  /*91ff0*/  LDL.LU R167, [R1+0x2e60] ;  /* 0x002e600001a77983 */ /* 0x000ee20000300800 */
[----:B------:R-:W-:-:S03]  /*92000*/  ISETP.GE.AND P1, PT, R0, R166, PT ;  /* 0x000000a60000720c */ /* 0x000fc60003f26270 */
[----:B------:R-:W4:Y:S04]  /*92010*/  LDL.LU.64 R246, [R1+0x1810] ;  /* 0x0018100001f67983 */ /* 0x000f280000300a00 */
[----:B------:R-:W3:Y:S01]  /*92020*/  LDL.LU R166, [R1+0x2e5c] ;  /* 0x002e5c0001a67983 */ /* 0x000ee20000300800 */
[C---:B------:R-:W-:Y:S02]  /*92030*/  PRMT R0, R169.reuse, 0x7772, RZ ;  /* 0x00007772a9007816 */ /* 0x040fe400000000ff */
[----:B------:R-:W-:Y:S01]  /*92040*/  PRMT R169, R169, 0x7773, RZ ;  /* 0x00007773a9a97816 */ /* 0x000fe200000000ff */
[----:B------:R1:W-:Y:S04]  /*92050*/  @P6 STG.E.U8 desc[UR60][R26.64], R8 ;  /* 0x000000081a006986 */ /* 0x0003e8000c10113c */
[----:B--2---:R2:W-:Y:S01]  /*92060*/  @P5 STG.E.U8 desc[UR60][R250.64], R0 ;  /* 0x00000000fa005986 */ /* 0x0045e2000c10113c */
[----:B0-----:R-:W-:-:S02]  /*92070*/  ISETP.LT.AND P5, PT, R14, R4, !P0 ;  /* 0x000000040e00720c */ /* 0x001fc400047a1270 */
[----:B------:R-:W-:Y:S01]  /*92080*/  ISETP.LT.AND P0, PT, R17, R2, !P0 ;  /* 0x000000021100720c */ /* 0x000fe20004701270 */
[----:B------:R0:W-:Y:S04]  /*92090*/  @P2 STG.E.U8 desc[UR60][R28.64], R169 ;  /* 0x000000a91c002986 */ /* 0x0001e8000c10113c */
[----:B------:R-:W4:Y:S01]  /*920a0*/  LDL.LU.64 R244, [R1+0x1818] ;  /* 0x0018180001f47983 */ /* 0x000f220000300a00 */
[----:B-1----:R-:W1:Y:S01]  /*920b0*/  LDC.64 R26, c[0x0][0x228] ;  /* 0x00008a00ff1a7b82 */ /* 0x002e620000000a00 */
[----:B--2---:R-:W-:Y:S02]  /*920c0*/  VIADD R0, R10, 0xad ;  /* 0x000000ad0a007836 */ /* 0x004fe40000000000 */
[----:B------:R-:W2:Y:S03]  /*920d0*/  LDL.LU.64 R250, [R1+0x1828] ;  /* 0x0018280001fa7983 */ /* 0x000ea60000300a00 */
[----:B------:R-:W-:-:S02]  /*920e0*/  ISETP.GE.AND P2, PT, R0, R18, PT ;  /* 0x000000120000720c */ /* 0x000fc40003f46270 */
[----:B0-----:R-:W0:Y:S01]  /*920f0*/  LDC.64 R28, c[0x0][0x228] ;  /* 0x00008a00ff1c7b82 */ /* 0x001e220000000a00 */
[----:B------:R-:W2:Y:S04]  /*92100*/  LDL.LU R18, [R1+0x2e58] ;  /* 0x002e580001127983 */ /* 0x000ea80000300800 */
[----:B------:R-:W2:Y:S01]  /*92110*/  LDL.LU.64 R40, [R1+0x1838] ;  /* 0x0018380001287983 */ /* 0x000ea20000300a00 */
[C---:B---3--:R-:W-:Y:S02]  /*92120*/  PRMT R2, R166.reuse, 0x7770, RZ ;  /* 0x00007770a6027816 */ /* 0x048fe400000000ff */
[----:B------:R-:W-:-:S03]  /*92130*/  PRMT R0, R166, 0x7771, RZ ;  /* 0x00007771a6007816 */ /* 0x000fc600000000ff */
[----:B------:R3:W-:Y:S04]  /*92140*/  @P4 STG.E.U8 desc[UR60][R248.64], R2 ;  /* 0x00000002f8004986 */ /* 0x0007e8000c10113c */
[----:B------:R1:W-:Y:S04]  /*92150*/  @P3 STG.E.U8 desc[UR60][R170.64], R0 ;  /* 0x00000000aa003986 */ /* 0x0003e8000c10113c */
[----:B---3--:R-:W3:Y:S04]  /*92160*/  LDL.LU.64 R248, [R1+0x1840] ;  /* 0x0018400001f87983 */ /* 0x008ee80000300a00 */
[----:B-1----:R-:W3:Y:S01]  /*92170*/  LDL.LU.64 R170, [R1+0x2e50] ;  /* 0x002e500001aa7983 */ /* 0x002ee20000300a00 */
[----:B------:R-:W-:-:S02]  /*92180*/  PRMT R2, R166, 0x7772, RZ ;  /* 0x00007772a6027816 */ /* 0x000fc400000000ff */
[----:B------:R-:W-:Y:S01]  /*92190*/  ISETP.LT.AND P4, PT, R15, R12, !P2 ;  /* 0x0000000c0f00720c */ /* 0x000fe20005781270 */
[----:B------:R-:W3:Y:S01]  /*921a0*/  LDL.LU.64 R36, [R1+0x1830] ;  /* 0x0018300001247983 */ /* 0x000ee20000300a00 */
[----:B------:R-:W-:Y:S01]  /*921b0*/  PRMT R166, R166, 0x7773, RZ ;  /* 0x00007773a6a67816 */ /* 0x000fe200000000ff */
[----:B------:R-:W1:Y:S02]  /*921c0*/  LDC R12, c[0x0][0x228] ;  /* 0x00008a00ff0c7b82 */ /* 0x000e640000000800 */
[----:B----4-:R4:W-:Y:S04]  /*921d0*/  @P5 STG.E.U8 desc[UR60][R246.64], R2 ;  /* 0x00000002f6005986 */ /* 0x0109e8000c10113c */
[----:B------:R0:W-:Y:S01]  /*921e0*/  @P0 STG.E.U8 desc[UR60][R244.64], R166 ;  /* 0x000000a6f4000986 */ /* 0x0001e2000c10113c */
[----:B----4-:R-:W-:-:S03]  /*921f0*/  VIADD R2, R10, 0xb0 ;  /* 0x000000b00a027836 */ /* 0x010fc60000000000 */
[----:B------:R-:W4:Y:S02]  /*92200*/  LDL.LU.64 R246, [R1+0x1850] ;  /* 0x0018500001f67983 */ /* 0x000f240000300a00 */
[----:B--2---:R-:W-:Y:S01]  /*92210*/  ISETP.GE.AND P0, PT, R2, R18, PT ;  /* 0x000000120200720c */ /* 0x004fe20003f06270 */
[----:B------:R-:W-:Y:S01]  /*92220*/  VIADD R2, R10, 0xb1 ;  /* 0x000000b10a027836 */ /* 0x000fe20000000000 */
[----:B------:R-:W2:Y:S04]  /*92230*/  LDL.LU.64 R38, [R1+0x1848] ;  /* 0x0018480001267983 */ /* 0x000ea80000300a00 */
[----:B------:R-:W2:Y:S04]  /*92240*/  LDL.LU R18, [R1+0x2e48] ;  /* 0x002e480001127983 */ /* 0x000ea80000300800 */
[----:B------:R-:W2:Y:S04]  /*92250*/  LDL.LU.64 R34, [R1+0x1860] ;  /* 0x0018600001227983 */ /* 0x000ea80000300a00 */
[----:B0-----:R-:W2:Y:S01]  /*92260*/  LDL.LU R245, [R1+0x2018] ;  /* 0x0020180001f57983 */ /* 0x001ea20000300800 */
[----:B---3--:R-:W-:-:S05]  /*92270*/  PRMT R0, R170, 0x7770, RZ ;  /* 0x00007770aa007816 */ /* 0x008fca00000000ff */
[----:B------:R0:W-:Y:S01]  /*92280*/  @P4 STG.E.U8 desc[UR60][R250.64], R0 ;  /* 0x00000000fa004986 */ /* 0x0001e2000c10113c */
[----:B------:R-:W-:-:S03]  /*92290*/  ISETP.GE.AND P4, PT, R2, R167, PT ;  /* 0x000000a70200720c */ /* 0x000fc60003f86270 */
[----:B------:R-:W3:Y:S01]  /*922a0*/  LDL.LU R167, [R1+0x2e44] ;  /* 0x002e440001a77983 */ /* 0x000ee20000300800 */
[----:B------:R-:W-:Y:S02]  /*922b0*/  ISETP.GE.AND P6, PT, R9, R252, PT ;  /* 0x000000fc0900720c */ /* 0x000fe40003fc6270 */
[----:B------:R-:W1:Y:S01]  /*922c0*/  LDC.64 R8, c[0x0][0x228] ;  /* 0x00008a00ff087b82 */ /* 0x000e620000000a00 */
[----:B------:R-:W-:Y:S02]  /*922d0*/  ISETP.LT.AND P3, PT, R16, R6, !P2 ;  /* 0x000000061000720c */ /* 0x000fe40005761270 */
[C---:B0-----:R-:W-:Y:S01]  /*922e0*/  PRMT R0, R170.reuse, 0x7771, RZ ;  /* 0x00007771aa007816 */ /* 0x041fe200000000ff */
[----:B------:R-:W2:Y:S01]  /*922f0*/  LDL.LU.64 R250, [R1+0x1858] ;  /* 0x0018580001fa7983 */ /* 0x000ea20000300a00 */
[----:B------:R-:W-:-:S03]  /*92300*/  PRMT R2, R170, 0x7772, RZ ;  /* 0x00007772aa027816 */ /* 0x000fc600000000ff */
[----:B------:R-:W0:Y:S06]  /*92310*/  LDC R6, c[0x0][0x228] ;  /* 0x00008a00ff067b82 */ /* 0x000e2c0000000800 */
[----:B------:R-:W-:Y:S01]  /*92320*/  @P3 STG.E.U8 desc[UR60][R40.64], R0 ;  /* 0x0000000028003986 */ /* 0x000fe2000c10113c */
[----:B------:R-:W-:Y:S02]  /*92330*/  ISETP.LT.AND P3, PT, R15, R24, !P1 ;  /* 0x000000180f00720c */ /* 0x000fe40004f61270 */
[----:B-1----:R-:W-:Y:S01]  /*92340*/  ISETP.LT.AND P5, PT, R14, R8, !P2 ;  /* 0x000000080e00720c */ /* 0x002fe200057a1270 */
[----:B------:R-:W1:Y:S01]  /*92350*/  LDC R24, c[0x0][0x228] ;  /* 0x00008a00ff187b82 */ /* 0x000e620000000800 */
[----:B------:R-:W-:-:S02]  /*92360*/  ISETP.LT.AND P2, PT, R17, R22, !P2 ;  /* 0x000000161100720c */ /* 0x000fc40005741270 */
[----:B------:R-:W-:-:S05]  /*92370*/  PRMT R170, R170, 0x7773, RZ ;  /* 0x00007773aaaa7816 */ /* 0x000fca00000000ff */
[----:B------:R-:W0:Y:S04]  /*92380*/  LDC R8, c[0x0][0x228] ;  /* 0x00008a00ff087b82 */ /* 0x000e280000000800 */
[----:B------:R4:W-:Y:S04]  /*92390*/  @P5 STG.E.U8 desc[UR60][R248.64], R2 ;  /* 0x00000002f8005986 */ /* 0x0009e8000c10113c */
[----:B------:R4:W-:Y:S01]  /*923a0*/  @P2 STG.E.U8 desc[UR60][R36.64], R170 ;  /* 0x000000aa24002986 */ /* 0x0009e2000c10113c */
[----:B------:R-:W1:Y:S01]  /*923b0*/  LDC R22, c[0x0][0x228] ;  /* 0x00008a00ff167b82 */ /* 0x000e620000000800 */
[----:B----4-:R-:W-:-:S02]  /*923c0*/  VIADD R2, R10, 0xb2 ;  /* 0x000000b20a027836 */ /* 0x010fc40000000000 */
[----:B------:R-:W4:Y:S04]  /*923d0*/  LDL.LU.64 R248, [R1+0x1870] ;  /* 0x0018700001f87983 */ /* 0x000f280000300a00 */
[----:B------:R-:W4:Y:S04]  /*923e0*/  LDL.LU R252, [R1+0x1ffc] ;  /* 0x001ffc0001fc7983 */ /* 0x000f280000300800 */
[----:B------:R-:W4:Y:S01]  /*923f0*/  LDL.LU.64 R36, [R1+0x1888] ;  /* 0x0018880001247983 */ /* 0x000f220000300a00 */
[----:B---3--:R-:W-:-:S05]  /*92400*/  PRMT R0, R167, 0x7770, RZ ;  /* 0x00007770a7007816 */ /* 0x008fca00000000ff */
[----:B------:R3:W-:Y:S01]  /*92410*/  @P3 STG.E.U8 desc[UR60][R246.64], R0 ;  /* 0x00000000f6003986 */ /* 0x0007e2000c10113c */
[----:B------:R-:W-:-:S03]  /*92420*/  ISETP.GE.AND P3, PT, R2, R171, PT ;  /* 0x000000ab0200720c */ /* 0x000fc60003f66270 */
[----:B------:R-:W4:Y:S01]  /*92430*/  LDL.LU R171, [R1+0x2e40] ;  /* 0x002e400001ab7983 */ /* 0x000f220000300800 */
[----:B------:R-:W-:Y:S02]  /*92440*/  ISETP.LT.AND P5, PT, R16, R26, !P1 ;  /* 0x0000001a1000720c */ /* 0x000fe40004fa1270 */
[----:B------:R-:W-:Y:S02]  /*92450*/  ISETP.LT.AND P2, PT, R14, R28, !P1 ;  /* 0x0000001c0e00720c */ /* 0x000fe40004f41270 */
[C---:B------:R-:W-:Y:S02]  /*92460*/  PRMT R4, R167.reuse, 0x7771, RZ ;  /* 0x00007771a7047816 */ /* 0x040fe400000000ff */
[----:B---3--:R-:W-:Y:S01]  /*92470*/  PRMT R0, R167, 0x7772, RZ ;  /* 0x00007772a7007816 */ /* 0x008fe200000000ff */
[----:B------:R-:W3:Y:S01]  /*92480*/  LDL.LU.64 R246, [R1+0x1878] ;  /* 0x0018780001f67983 */ /* 0x000ee20000300a00 */
[----:B------:R-:W-:Y:S01]  /*92490*/  ISETP.LT.AND P1, PT, R17, R30, !P1 ;  /* 0x0000001e1100720c */ /* 0x000fe20004f21270 */
[----:B------:R-:W-:Y:S01]  /*924a0*/  VIADD R2, R10, 0xb3 ;  /* 0x000000b30a027836 */ /* 0x000fe20000000000 */
[----:B------:R-:W1:Y:S03]  /*924b0*/  LDC R26, c[0x0][0x228] ;  /* 0x00008a00ff1a7b82 */ /* 0x000e660000000800 */
[----:B--2---:R-:W-:Y:S01]  /*924c0*/  @P5 STG.E.U8 desc[UR60][R38.64], R4 ;  /* 0x0000000426005986 */ /* 0x004fe2000c10113c */
[----:B------:R-:W-:-:S03]  /*924d0*/  ISETP.LT.AND P5, PT, R15, R32, !P6 ;  /* 0x000000200f00720c */ /* 0x000fc600077a1270 */
[----:B------:R-:W-:Y:S01]  /*924e0*/  @P2 STG.E.U8 desc[UR60][R34.64], R0 ;  /* 0x0000000022002986 */ /* 0x000fe2000c10113c */
[----:B------:R-:W-:Y:S02]  /*924f0*/  ISETP.LT.AND P2, PT, R16, R245, !P6 ;  /* 0x000000f51000720c */ /* 0x000fe40007741270 */
[----:B------:R-:W-:Y:S01]  /*92500*/  PRMT R167, R167, 0x7773, RZ ;  /* 0x00007773a7a77816 */ /* 0x000fe200000000ff */
[----:B------:R-:W2:Y:S04]  /*92510*/  LDL.LU.64 R244, [R1+0x1898] ;  /* 0x0018980001f47983 */ /* 0x000ea80000300a00 */
[----:B------:R0:W-:Y:S04]  /*92520*/  @P1 STG.E.U8 desc[UR60][R250.64], R167 ;  /* 0x000000a7fa001986 */ /* 0x0001e8000c10113c */
[----:B0-----:R-:W2:Y:S01]  /*92530*/  LDL.LU.64 R250, [R1+0x18a8] ;  /* 0x0018a80001fa7983 */ /* 0x001ea20000300a00 */
[----:B----4-:R-:W-:-:S02]  /*92540*/  PRMT R0, R171, 0x7770, RZ ;  /* 0x00007770ab007816 */ /* 0x010fc400000000ff */
[----:B------:R-:W-:-:S03]  /*92550*/  PRMT R4, R171, 0x7771, RZ ;  /* 0x00007771ab047816 */ /* 0x000fc600000000ff */
[----:B------:R-:W-:Y:S04]  /*92560*/  @P5 STG.E.U8 desc[UR60][R248.64], R0 ;  /* 0x00000000f8005986 */ /* 0x000fe8000c10113c */
[----:B------:R0:W-:Y:S04]  /*92570*/  @P2 STG.E.U8 desc[UR60][R172.64], R4 ;  /* 0x00000004ac002986 */ /* 0x0001e8000c10113c */
[----:B0-----:R-:W4:Y:S01]  /*92580*/  LDL.LU.64 R172, [R1+0x2e38] ;  /* 0x002e380001ac7983 */ /* 0x001f220000300a00 */
[----:B------:R-:W-:Y:S02]  /*92590*/  ISETP.LT.AND P1, PT, R14, R12, !P6 ;  /* 0x0000000c0e00720c */ /* 0x000fe40007721270 */
[----:B------:R-:W-:Y:S01]  /*925a0*/  PRMT R0, R171, 0x7772, RZ ;  /* 0x00007772ab007816 */ /* 0x000fe200000000ff */
[----:B------:R-:W2:Y:S01]  /*925b0*/  LDL.LU.64 R248, [R1+0x18a0] ;  /* 0x0018a00001f87983 */ /* 0x000ea20000300a00 */
[----:B------:R-:W-:Y:S01]  /*925c0*/  ISETP.LT.AND P6, PT, R17, R8, !P6 ;  /* 0x000000081100720c */ /* 0x000fe200077c1270 */
[----:B------:R-:W0:Y:S01]  /*925d0*/  LDC R12, c[0x0][0x228] ;  /* 0x00008a00ff0c7b82 */ /* 0x000e220000000800 */
[----:B------:R-:W-:Y:S01]  /*925e0*/  ISETP.LT.AND P2, PT, R15, R19, !P0 ;  /* 0x000000130f00720c */ /* 0x000fe20004741270 */
[----:B------:R-:W2:Y:S06]  /*925f0*/  LDL.LU.64 R38, [R1+0x18b8] ;  /* 0x0018b80001267983 */ /* 0x000eac0000300a00 */
[----:B------:R1:W-:Y:S01]  /*92600*/  @P1 STG.E.U8 desc[UR60][R36.64], R0 ;  /* 0x0000000024001986 */ /* 0x0003e2000c10113c */
[----:B------:R-:W-:Y:S01]  /*92610*/  ISETP.LT.AND P1, PT, R16, R11, !P0 ;  /* 0x0000000b1000720c */ /* 0x000fe20004721270 */
[----:B------:R-:W0:Y:S01]  /*92620*/  LDC R8, c[0x0][0x228] ;  /* 0x00008a00ff087b82 */ /* 0x000e220000000800 */
[----:B------:R-:W-:-:S02]  /*92630*/  PRMT R171, R171, 0x7773, RZ ;  /* 0x00007773abab7816 */ /* 0x000fc400000000ff */
[----:B------:R-:W-:Y:S01]  /*92640*/  ISETP.GE.AND P5, PT, R2, R252, PT ;  /* 0x000000fc0200720c */ /* 0x000fe20003fa6270 */
[----:B------:R-:W-:Y:S02]  /*92650*/  VIADD R2, R10, 0xb4 ;  /* 0x000000b40a027836 */ /* 0x000fe40000000000 */
[----:B---3--:R-:W-:Y:S02]  /*92660*/  @P6 STG.E.U8 desc[UR60][R246.64], R171 ;  /* 0x000000abf6006986 */ /* 0x008fe4000c10113c */
[----:B------:R-:W3:Y:S02]  /*92670*/  LDC R19, c[0x0][0x228] ;  /* 0x00008a00ff137b82 */ /* 0x000ee40000000800 */
[----:B-1----:R-:W3:Y:S01]  /*92680*/  LDL.LU.64 R36, [R1+0x18b0] ;  /* 0x0018b00001247983 */ /* 0x002ee20000300a00 */
[----:B----4-:R-:W-:-:S05]  /*92690*/  PRMT R0, R172, 0x7770, RZ ;  /* 0x00007770ac007816 */ /* 0x010fca00000000ff */
[----:B------:R-:W1:Y:S01]  /*926a0*/  LDC R11, c[0x0][0x228] ;  /* 0x00008a00ff0b7b82 */ /* 0x000e620000000800 */
[----:B------:R-:W-:Y:S01]  /*926b0*/  PRMT R4, R172, 0x7771, RZ ;  /* 0x00007771ac047816 */ /* 0x000fe200000000ff */
[----:B--2---:R2:W-:Y:S01]  /*926c0*/  @P2 STG.E.U8 desc[UR60][R244.64], R0 ;  /* 0x00000000f4002986 */ /* 0x0045e2000c10113c */
[----:B------:R-:W-:-:S03]  /*926d0*/  ISETP.GE.AND P2, PT, R2, R173, PT ;  /* 0x000000ad0200720c */ /* 0x000fc60003f46270 */
[----:B------:R4:W-:Y:S04]  /*926e0*/  @P1 STG.E.U8 desc[UR60][R176.64], R4 ;  /* 0x00000004b0001986 */ /* 0x0009e8000c10113c */
[----:B--2---:R-:W2:Y:S04]  /*926f0*/  LDL.LU.64 R244, [R1+0x18c8] ;  /* 0x0018c80001f47983 */ /* 0x004ea80000300a00 */
[----:B------:R-:W3:Y:S04]  /*92700*/  LDL.LU R173, [R1+0x2e30] ;  /* 0x002e300001ad7983 */ /* 0x000ee80000300800 */
[----:B----4-:R-:W4:Y:S01]  /*92710*/  LDL.LU.64 R176, [R1+0x2e28] ;  /* 0x002e280001b07983 */ /* 0x010f220000300a00 */
[----:B------:R-:W-:-:S02]  /*92720*/  ISETP.LT.AND P6, PT, R14, R6, !P0 ;  /* 0x000000060e00720c */ /* 0x000fc400047c1270 */
[----:B0-----:R-:W-:Y:S02]  /*92730*/  ISETP.LT.AND P0, PT, R17, R12, !P0 ;  /* 0x0000000c1100720c */ /* 0x001fe40004701270 */
[----:B------:R-:W-:Y:S01]  /*92740*/  PRMT R0, R172, 0x7772, RZ ;  /* 0x00007772ac007816 */ /* 0x000fe200000000ff */
[----:B------:R-:W-:Y:S01]  /*92750*/  VIADD R2, R10, 0xb5 ;  /* 0x000000b50a027836 */ /* 0x000fe20000000000 */
[----:B------:R-:W-:Y:S01]  /*92760*/  ISETP.LT.AND P1, PT, R15, R8, !P4 ;  /* 0x000000080f00720c */ /* 0x000fe20006721270 */
[----:B------:R-:W2:Y:S01]  /*92770*/  LDL.LU.64 R246, [R1+0x18c0] ;  /* 0x0018c00001f67983 */ /* 0x000ea20000300a00 */
[----:B------:R-:W-:Y:S01]  /*92780*/  PRMT R172, R172, 0x7773, RZ ;  /* 0x00007773acac7816 */ /* 0x000fe200000000ff */
[----:B------:R-:W0:Y:S04]  /*92790*/  LDC R6, c[0x0][0x228] ;  /* 0x00008a00ff067b82 */ /* 0x000e280000000800 */
[----:B------:R1:W-:Y:S04]  /*927a0*/  @P6 STG.E.U8 desc[UR60][R250.64], R0 ;  /* 0x00000000fa006986 */ /* 0x0003e8000c10113c */
[----:B------:R1:W-:Y:S01]  /*927b0*/  @P0 STG.E.U8 desc[UR60][R248.64], R172 ;  /* 0x000000acf8000986 */ /* 0x0003e2000c10113c */
[----:B------:R-:W0:Y:S03]  /*927c0*/  LDC R12, c[0x0][0x228] ;  /* 0x00008a00ff0c7b82 */ /* 0x000e260000000800 */
[----:B-1----:R-:W2:Y:S05]  /*927d0*/  LDL.LU.64 R250, [R1+0x18d8] ;  /* 0x0018d80001fa7983 */ /* 0x002eaa0000300a00 */
[----:B------:R-:W1:Y:S01]  /*927e0*/  LDC R8, c[0x0][0x228] ;  /* 0x00008a00ff087b82 */ /* 0x000e620000000800 */
[----:B------:R-:W2:Y:S04]  /*927f0*/  LDL.LU.64 R34, [R1+0x18d0] ;  /* 0x0018d00001227983 */ /* 0x000ea80000300a00 */
[----:B------:R-:W2:Y:S01]  /*92800*/  LDL.LU.64 R248, [R1+0x18e8] ;  /* 0x0018e80001f87983 */ /* 0x000ea20000300a00 */
[----:B------:R-:W-:-:S02]  /*92810*/  ISETP.LT.AND P6, PT, R16, R22, !P4 ;  /* 0x000000161000720c */ /* 0x000fc400067c1270 */
[----:B------:R-:W-:Y:S01]  /*92820*/  ISETP.LT.AND P0, PT, R14, R11, !P4 ;  /* 0x0000000b0e00720c */ /* 0x000fe20006701270 */
[----:B------:R-:W1:Y:S01]  /*92830*/  LDC R22, c[0x0][0x228] ;  /* 0x00008a00ff167b82 */ /* 0x000e620000000800 */
[----:B----4-:R-:W-:-:S07]  /*92840*/  PRMT R0, R176, 0x7770, RZ ;  /* 0x00007770b0007816 */ /* 0x010fce00000000ff */
[----:B------:R-:W4:Y:S01]  /*92850*/  LDC R11, c[0x0][0x228] ;  /* 0x00008a00ff0b7b82 */ /* 0x000f220000000800 */
[----:B------:R0:W-:Y:S01]  /*92860*/  @P1 STG.E.U8 desc[UR60][R38.64], R0 ;  /* 0x0000000026001986 */ /* 0x0001e2000c10113c */
[----:B---3--:R-:W-:-:S03]  /*92870*/  ISETP.GE.AND P1, PT, R2, R173, PT ;  /* 0x000000ad0200720c */ /* 0x008fc60003f26270 */
[----:B------:R-:W3:Y:S01]  /*92880*/  LDL.LU R173, [R1+0x2e20] ;  /* 0x002e200001ad7983 */ /* 0x000ee20000300800 */
[C---:B------:R-:W-:Y:S02]  /*92890*/  PRMT R4, R176.reuse, 0x7771, RZ ;  /* 0x00007771b0047816 */ /* 0x040fe400000000ff */
[----:B0-----:R-:W-:-:S03]  /*928a0*/  PRMT R0, R176, 0x7772, RZ ;  /* 0x00007772b0007816 */ /* 0x001fc600000000ff */
[----:B------:R0:W-:Y:S04]  /*928b0*/  @P6 STG.E.U8 desc[UR60][R36.64], R4 ;  /* 0x0000000424006986 */ /* 0x0001e8000c10113c */
[----:B--2---:R2:W-:Y:S04]  /*928c0*/  @P0 STG.E.U8 desc[UR60][R244.64], R0 ;  /* 0x00000000f4000986 */ /* 0x0045e8000c10113c */
[----:B0-----:R-:W3:Y:S04]  /*928d0*/  LDL.LU.64 R36, [R1+0x18e0] ;  /* 0x0018e00001247983 */ /* 0x001ee80000300a00 */
[----:B--2---:R-:W2:Y:S01]  /*928e0*/  LDL.LU.64 R244, [R1+0x1900] ;  /* 0x0019000001f47983 */ /* 0x004ea20000300a00 */
[----:B------:R-:W-:-:S02]  /*928f0*/  ISETP.LT.AND P4, PT, R17, R6, !P4 ;  /* 0x000000061100720c */ /* 0x000fc40006781270 */
[----:B------:R-:W0:Y:S01]  /*92900*/  LDC R6, c[0x0][0x228] ;  /* 0x00008a00ff067b82 */ /* 0x000e220000000800 */
[----:B------:R-:W-:Y:S02]  /*92910*/  ISETP.LT.AND P6, PT, R15, R12, !P3 ;  /* 0x0000000c0f00720c */ /* 0x000fe40005fc1270 */
[----:B------:R-:W-:Y:S02]  /*92920*/  PRMT R176, R176, 0x7773, RZ ;  /* 0x00007773b0b07816 */ /* 0x000fe400000000ff */
[----:B------:R-:W-:-:S03]  /*92930*/  ISETP.LT.AND P0, PT, R16, R19, !P3 ;  /* 0x000000131000720c */ /* 0x000fc60005f01270 */
[----:B------:R-:W2:Y:S03]  /*92940*/  LDC R19, c[0x0][0x228] ;  /* 0x00008a00ff137b82 */ /* 0x000ea60000000800 */
[----:B------:R4:W-:Y:S01]  /*92950*/  @P4 STG.E.U8 desc[UR60][R246.64], R176 ;  /* 0x000000b0f6004986 */ /* 0x0009e2000c10113c */
[----:B-1----:R-:W-:Y:S02]  /*92960*/  ISETP.LT.AND P4, PT, R14, R8, !P3 ;  /* 0x000000080e00720c */ /* 0x002fe40005f81270 */
[----:B----4-:R-:W-:Y:S02]  /*92970*/  ISETP.LT.AND P3, PT, R17, R11, !P3 ;  /* 0x0000000b1100720c */ /* 0x010fe40005f61270 */
[----:B------:R-:W1:Y:S01]  /*92980*/  LDC R8, c[0x0][0x228] ;  /* 0x00008a00ff087b82 */ /* 0x000e620000000800 */
[----:B------:R-:W4:Y:S07]  /*92990*/  LDL.LU.64 R246, [R1+0x1910] ;  /* 0x0019100001f67983 */ /* 0x000f2e0000300a00 */
[----:B------:R-:W1:Y:S08]  /*929a0*/  LDC R11, c[0x0][0x228] ;  /* 0x00008a00ff0b7b82 */ /* 0x000e700000000800 */
[----:B------:R-:W4:Y:S01]  /*929b0*/  LDC R12, c[0x0][0x228] ;  /* 0x00008a00ff0c7b82 */ /* 0x000f220000000800 */
[----:B---3--:R-:W-:-:S02]  /*929c0*/  PRMT R0, R173, 0x7770, RZ ;  /* 0x00007770ad007816 */ /* 0x008fc400000000ff */
[----:B------:R-:W-:-:S03]  /*929d0*/  PRMT R4, R173, 0x7771, RZ ;  /* 0x00007771ad047816 */ /* 0x000fc600000000ff */
[----:B------:R3:W-:Y:S04]  /*929e0*/  @P6 STG.E.U8 desc[UR60][R250.64], R0 ;  /* 0x00000000fa006986 */ /* 0x0007e8000c10113c */
[----:B------:R1:W-:Y:S01]  /*929f0*/  @P0 STG.E.U8 desc[UR60][R34.64], R4 ;  /* 0x0000000422000986 */ /* 0x0003e2000c10113c */
[----:B0-----:R-:W-:Y:S01]  /*92a00*/  ISETP.LT.AND P0, PT, R15, R6, !P5 ;  /* 0x000000060f00720c */ /* 0x001fe20006f01270 */
[----:B------:R-:W-:Y:S01]  /*92a10*/  VIADD R2, R10, 0xf5 ;  /* 0x000000f50a027836 */ /* 0x000fe20000000000 */
[----:B------:R-:W0:Y:S01]  /*92a20*/  LDC R6, c[0x0][0x228] ;  /* 0x00008a00ff067b82 */ /* 0x000e220000000800 */
[----:B---3--:R-:W-:Y:S01]  /*92a30*/  PRMT R0, R173, 0x7772, RZ ;  /* 0x00007772ad007816 */ /* 0x008fe200000000ff */
[----:B------:R-:W3:Y:S04]  /*92a40*/  LDL.LU.64 R250, [R1+0x1908] ;  /* 0x0019080001fa7983 */ /* 0x000ee80000300a00 */
[----:B------:R2:W-:Y:S01]  /*92a50*/  @P4 STG.E.U8 desc[UR60][R248.64], R0 ;  /* 0x00000000f8004986 */ /* 0x0005e2000c10113c */
[----:B------:R-:W-:-:S02]  /*92a60*/  ISETP.LT.AND P4, PT, R16, R22, !P5 ;  /* 0x000000161000720c */ /* 0x000fc40006f81270 */
[----:B------:R-:W-:Y:S01]  /*92a70*/  PRMT R173, R173, 0x7773, RZ ;  /* 0x00007773adad7816 */ /* 0x000fe200000000ff */
[----:B------:R-:W0:Y:S01]  /*92a80*/  LDC R22, c[0x0][0x22c] ;  /* 0x00008b00ff167b82 */ /* 0x000e220000000800 */
[----:B-1----:R-:W-:-:S03]  /*92a90*/  PRMT R4, R177, 0x7771, RZ ;  /* 0x00007771b1047816 */ /* 0x002fc600000000ff */
[----:B------:R-:W-:Y:S01]  /*92aa0*/  @P3 STG.E.U8 desc[UR60][R36.64], R173 ;  /* 0x000000ad24003986 */ /* 0x000fe2000c10113c */
[----:B--2---:R-:W-:-:S03]  /*92ab0*/  PRMT R0, R177, 0x7770, RZ ;  /* 0x00007770b1007816 */ /* 0x004fc600000000ff */
[----:B------:R-:W2:Y:S04]  /*92ac0*/  LDL.LU.64 R248, [R1+0x1920] ;  /* 0x0019200001f87983 */ /* 0x000ea80000300a00 */
[----:B------:R1:W-:Y:S04]  /*92ad0*/  @P0 STG.E.U8 desc[UR60][R244.64], R0 ;  /* 0x00000000f4000986 */ /* 0x0003e8000c10113c */
[----:B------:R4:W-:Y:S04]  /*92ae0*/  @P4 STG.E.U8 desc[UR60][R174.64], R4 ;  /* 0x00000004ae004986 */ /* 0x0009e8000c10113c */
[----:B-1----:R-:W2:Y:S04]  /*92af0*/  LDL.LU.64 R244, [R1+0x1930] ;  /* 0x0019300001f47983 */ /* 0x002ea80000300a00 */
[----:B----4-:R-:W4:Y:S01]  /*92b00*/  LDL.LU.64 R174, [R1+0x2e18] ;  /* 0x002e180001ae7983 */ /* 0x010f220000300a00 */
[----:B------:R-:W-:Y:S01]  /*92b10*/  ISETP.LT.AND P3, PT, R14, R19, !P5 ;  /* 0x000000130e00720c */ /* 0x000fe20006f61270 */
[----:B------:R-:W1:Y:S01]  /*92b20*/  LDC R4, c[0x0][0x228] ;  /* 0x00008a00ff047b82 */ /* 0x000e620000000800 */
[----:B------:R-:W-:Y:S01]  /*92b30*/  PRMT R0, R177, 0x7772, RZ ;  /* 0x00007772b1007816 */ /* 0x000fe200000000ff */
[----:B------:R-:W2:Y:S01]  /*92b40*/  LDL.LU.64 R36, [R1+0x1928] ;  /* 0x0019280001247983 */ /* 0x000ea20000300a00 */
[----:B------:R-:W-:-:S02]  /*92b50*/  ISETP.LT.AND P5, PT, R17, R8, !P5 ;  /* 0x000000081100720c */ /* 0x000fc40006fa1270 */
[----:B------:R-:W-:Y:S01]  /*92b60*/  ISETP.LT.AND P4, PT, R15, R11, !P2 ;  /* 0x0000000b0f00720c */ /* 0x000fe20005781270 */
[----:B------:R-:W2:Y:S01]  /*92b70*/  LDL.LU.64 R40, [R1+0x1940] ;  /* 0x0019400001287983 */ /* 0x000ea20000300a00 */
[----:B------:R-:W-:Y:S01]  /*92b80*/  ISETP.GE.AND P6, PT, R2, R5, PT ;  /* 0x000000050200720c */ /* 0x000fe20003fc6270 */
[----:B------:R-:W-:Y:S01]  /*92b90*/  VIADD R2, R10, 0xf6 ;  /* 0x000000f60a027836 */ /* 0x000fe20000000000 */
[----:B------:R-:W-:Y:S01]  /*92ba0*/  PRMT R177, R177, 0x7773, RZ ;  /* 0x00007773b1b17816 */ /* 0x000fe200000000ff */
[----:B------:R-:W1:Y:S02]  /*92bb0*/  LDC R5, c[0x0][0x228] ;  /* 0x00008a00ff057b82 */ /* 0x000e640000000800 */
[----:B------:R-:W-:Y:S01]  /*92bc0*/  @P3 STG.E.U8 desc[UR60][R246.64], R0 ;  /* 0x00000000f6003986 */ /* 0x000fe2000c10113c */
[----:B------:R-:W-:Y:S02]  /*92bd0*/  ISETP.LT.AND P3, PT, R16, R12, !P2 ;  /* 0x0000000c1000720c */ /* 0x000fe40005761270 */
[----:B------:R-:W-:Y:S01]  /*92be0*/  ISETP.GE.AND P0, PT, R2, R3, PT ;  /* 0x000000030200720c */ /* 0x000fe20003f06270 */
[----:B------:R-:W-:-:S02]  /*92bf0*/  VIADD R2, R10, 0xb6 ;  /* 0x000000b60a027836 */ /* 0x000fc40000000000 */
[----:B------:R-:W1:Y:S08]  /*92c00*/  LDC R8, c[0x0][0x228] ;  /* 0x00008a00ff087b82 */ /* 0x000e700000000800 */
[----:B------:R-:W1:Y:S08]  /*92c10*/  LDC R11, c[0x0][0x228] ;  /* 0x00008a00ff0b7b82 */ /* 0x000e700000000800 */
[----:B------:R-:W1:Y:S08]  /*92c20*/  LDC R12, c[0x0][0x228] ;  /* 0x00008a00ff0c7b82 */ /* 0x000e700000000800 */
[----:B------:R-:W1:Y:S01]  /*92c30*/  LDC R19, c[0x0][0x22c] ;  /* 0x00008b00ff137b82 */ /* 0x000e620000000800 */
[----:B---3--:R3:W-:Y:S04]  /*92c40*/  @P5 STG.E.U8 desc[UR60][R250.64], R177 ;  /* 0x000000b1fa005986 */ /* 0x0087e8000c10113c */
[----:B---3--:R-:W3:Y:S04]  /*92c50*/  LDL.LU R250, [R1+0x2024] ;  /* 0x0020240001fa7983 */ /* 0x008ee80000300800 */
[----:B------:R-:W3:Y:S01]  /*92c60*/  LDL.LU.64 R38, [R1+0x1938] ;  /* 0x0019380001267983 */ /* 0x000ee20000300a00 */
[----:B----4-:R-:W-:-:S02]  /*92c70*/  PRMT R0, R174, 0x7770, RZ ;  /* 0x00007770ae007816 */ /* 0x010fc400000000ff */
[----:B------:R-:W-:-:S03]  /*92c80*/  PRMT R3, R174, 0x7771, RZ ;  /* 0x00007771ae037816 */ /* 0x000fc600000000ff */
[----:B--2---:R2:W-:Y:S01]  /*92c90*/  @P4 STG.E.U8 desc[UR60][R248.64], R0 ;  /* 0x00000000f8004986 */ /* 0x0045e2000c10113c */
[----:B------:R-:W-:-:S03]  /*92ca0*/  ISETP.GE.AND P4, PT, R2, R175, PT ;  /* 0x000000af0200720c */ /* 0x000fc60003f86270 */
[----:B------:R4:W-:Y:S04]  /*92cb0*/  @P3 STG.E.U8 desc[UR60][R178.64], R3 ;  /* 0x00000003b2003986 */ /* 0x0009e8000c10113c */
[----:B--2---:R-:W2:Y:S04]  /*92cc0*/  LDL.LU.64 R248, [R1+0x1950] ;  /* 0x0019500001f87983 */ /* 0x004ea80000300a00 */
[----:B------:R-:W2:Y:S04]  /*92cd0*/  LDL.LU R175, [R1+0x2e10] ;  /* 0x002e100001af7983 */ /* 0x000ea80000300800 */
[----:B----4-:R-:W4:Y:S01]  /*92ce0*/  LDL.LU.64 R178, [R1+0x2e08] ;  /* 0x002e080001b27983 */ /* 0x010f220000300a00 */
[----:B0-----:R-:W-:-:S02]  /*92cf0*/  ISETP.LT.AND P5, PT, R14, R6, !P2 ;  /* 0x000000060e00720c */ /* 0x001fc400057a1270 */
[----:B-1----:R-:W-:Y:S01]  /*92d00*/  ISETP.LT.AND P2, PT, R17, R5, !P2 ;  /* 0x000000051100720c */ /* 0x002fe20005741270 */
[----:B------:R-:W2:Y:S01]  /*92d10*/  LDL.LU.64 R246, [R1+0x1948] ;  /* 0x0019480001f67983 */ /* 0x000ea20000300a00 */
[----:B------:R-:W-:Y:S01]  /*92d20*/  PRMT R0, R174, 0x7772, RZ ;  /* 0x00007772ae007816 */ /* 0x000fe200000000ff */
[----:B------:R-:W-:Y:S01]  /*92d30*/  VIADD R2, R10, 0xb7 ;  /* 0x000000b70a027836 */ /* 0x000fe20000000000 */
[----:B------:R-:W-:Y:S01]  /*92d40*/  ISETP.LT.AND P3, PT, R15, R8, !P1 ;  /* 0x000000080f00720c */ /* 0x000fe20004f61270 */
[----:B------:R-:W0:Y:S01]  /*92d50*/  LDC R6, c[0x0][0x228] ;  /* 0x00008a00ff067b82 */ /* 0x000e220000000800 */
[----:B------:R-:W-:-:S05]  /*92d60*/  PRMT R174, R174, 0x7773, RZ ;  /* 0x00007773aeae7816 */ /* 0x000fca00000000ff */
[----:B------:R1:W-:Y:S01]  /*92d70*/  @P5 STG.E.U8 desc[UR60][R244.64], R0 ;  /* 0x00000000f4005986 */ /* 0x0003e2000c10113c */
[----:B------:R-:W-:Y:S01]  /*92d80*/  ISETP.LT.AND P5, PT, R16, R11, !P1 ;  /* 0x0000000b1000720c */ /* 0x000fe20004fa1270 */
[----:B------:R-:W0:Y:S02]  /*92d90*/  LDC R5, c[0x0][0x228] ;  /* 0x00008a00ff057b82 */ /* 0x000e240000000800 */
[----:B------:R1:W-:Y:S01]  /*92da0*/  @P2 STG.E.U8 desc[UR60][R36.64], R174 ;  /* 0x000000ae24002986 */ /* 0x0003e2000c10113c */
[----:B------:R-:W-:-:S05]  /*92db0*/  ISETP.LT.AND P2, PT, R14, R4, !P1 ;  /* 0x000000040e00720c */ /* 0x000fca0004f41270 */
[----:B------:R-:W0:Y:S01]  /*92dc0*/  LDC R11, c[0x0][0x228] ;  /* 0x00008a00ff0b7b82 */ /* 0x000e220000000800 */
[----:B-1----:R-:W2:Y:S04]  /*92dd0*/  LDL.LU.64 R244, [R1+0x1960] ;  /* 0x0019600001f47983 */ /* 0x002ea80000300a00 */
[----:B------:R-:W2:Y:S03]  /*92de0*/  LDL.LU R252, [R1+0x202c] ;  /* 0x00202c0001fc7983 */ /* 0x000ea60000300800 */
[----:B------:R-:W1:Y:S01]  /*92df0*/  LDC R4, c[0x0][0x228] ;  /* 0x00008a00ff047b82 */ /* 0x000e620000000800 */
[----:B------:R-:W2:Y:S04]  /*92e00*/  LDL.LU.64 R34, [R1+0x1958] ;  /* 0x0019580001227983 */ /* 0x000ea80000300a00 */
[----:B------:R-:W2:Y:S03]  /*92e10*/  LDL.LU.64 R36, [R1+0x1978] ;  /* 0x0019780001247983 */ /* 0x000ea60000300a00 */
[----:B------:R-:W1:Y:S01]  /*92e20*/  LDC R8, c[0x0][0x228] ;  /* 0x00008a00ff087b82 */ /* 0x000e620000000800 */
[----:B----4-:R-:W-:-:S02]  /*92e30*/  PRMT R0, R178, 0x7770, RZ ;  /* 0x00007770b2007816 */ /* 0x010fc400000000ff */
[----:B------:R-:W-:-:S03]  /*92e40*/  PRMT R3, R178, 0x7771, RZ ;  /* 0x00007771b2037816 */ /* 0x000fc600000000ff */
[----:B------:R4:W-:Y:S01]  /*92e50*/  @P3 STG.E.U8 desc[UR60][R40.64], R0 ;  /* 0x0000000028003986 */ /* 0x0009e2000c10113c */
[----:B---3--:R-:W-:-:S03]  /*92e60*/  ISETP.GE.AND P3, PT, R2, R250, PT ;  /* 0x000000fa0200720c */ /* 0x008fc60003f66270 */
[----:B------:R-:W-:Y:S04]  /*92e70*/  @P5 STG.E.U8 desc[UR60][R38.64], R3 ;  /* 0x0000000326005986 */ /* 0x000fe8000c10113c */
[----:B------:R-:W3:Y:S01]  /*92e80*/  LDL.LU.64 R250, [R1+0x1968] ;  /* 0x0019680001fa7983 */ /* 0x000ee20000300a00 */
[----:B----4-:R-:W-:-:S05]  /*92e90*/  PRMT R0, R178, 0x7772, RZ ;  /* 0x00007772b2007816 */ /* 0x010fca00000000ff */
[----:B--2---:R2:W-:Y:S04]  /*92ea0*/  @P2 STG.E.U8 desc[UR60][R248.64], R0 ;  /* 0x00000000f8002986 */ /* 0x0045e8000c10113c */
[----:B--2---:R-:W2:Y:S01]  /*92eb0*/  LDL.LU.64 R248, [R1+0x1988] ;  /* 0x0019880001f87983 */ /* 0x004ea20000300a00 */
[----:B0-----:R-:W-:Y:S02]  /*92ec0*/  ISETP.LT.AND P1, PT, R17, R6, !P1 ;  /* 0x000000061100720c */ /* 0x001fe40004f21270 */
[----:B------:R-:W0:Y:S01]  /*92ed0*/  LDC R6, c[0x0][0x228] ;  /* 0x00008a00ff067b82 */ /* 0x000e220000000800 */
[----:B------:R-:W-:Y:S02]  /*92ee0*/  ISETP.LT.AND P5, PT, R15, R5, !P4 ;  /* 0x000000050f00720c */ /* 0x000fe400067a1270 */
[----:B------:R-:W-:-:S02]  /*92ef0*/  PRMT R178, R178, 0x7773, RZ ;  /* 0x00007773b2b27816 */ /* 0x000fc400000000ff */
[----:B------:R-:W-:Y:S02]  /*92f00*/  ISETP.LT.AND P2, PT, R16, R12, !P4 ;  /* 0x0000000c1000720c */ /* 0x000fe40006741270 */
[C---:B------:R-:W-:Y:S01]  /*92f10*/  PRMT R0, R175.reuse, 0x7770, RZ ;  /* 0x00007770af007816 */ /* 0x040fe200000000ff */
[----:B------:R-:W4:Y:S03]  /*92f20*/  LDC R5, c[0x0][0x228] ;  /* 0x00008a00ff057b82 */ /* 0x000f260000000800 */
[----:B------:R1:W-:Y:S01]  /*92f30*/  @P1 STG.E.U8 desc[UR60][R246.64], R178 ;  /* 0x000000b2f6001986 */ /* 0x0003e2000c10113c */
[----:B------:R-:W-:Y:S02]  /*92f40*/  ISETP.LT.AND P1, PT, R14, R11, !P4 ;  /* 0x0000000b0e00720c */ /* 0x000fe40006721270 */
[----:B------:R-:W-:Y:S01]  /*92f50*/  PRMT R3, R175, 0x7771, RZ ;  /* 0x00007771af037816 */ /* 0x000fe200000000ff */
[----:B------:R1:W-:Y:S02]  /*92f60*/  @P5 STG.E.U8 desc[UR60][R244.64], R0 ;  /* 0x00000000f4005986 */ /* 0x0003e4000c10113c */
[----:B-1----:R-:W-:Y:S01]  /*92f70*/  ISETP.LT.AND P4, PT, R17, R4, !P4 ;  /* 0x000000041100720c */ /* 0x002fe20006781270 */
[----:B------:R-:W1:Y:S01]  /*92f80*/  LDC R11, c[0x0][0x228] ;  /* 0x00008a00ff0b7b82 */ /* 0x000e620000000800 */
[----:B------:R0:W-:Y:S04]  /*92f90*/  @P2 STG.E.U8 desc[UR60][R34.64], R3 ;  /* 0x0000000322002986 */ /* 0x0001e8000c10113c */
[----:B------:R-:W4:Y:S01]  /*92fa0*/  LDL.LU.64 R246, [R1+0x1998] ;  /* 0x0019980001f67983 */ /* 0x000f220000300a00 */
[----:B------:R-:W-:-:S02]  /*92fb0*/  VIADD R2, R10, 0xb8 ;  /* 0x000000b80a027836 */ /* 0x000fc40000000000 */
[----:B------:R-:W1:Y:S01]  /*92fc0*/  LDC R12, c[0x0][0x228] ;  /* 0x00008a00ff0c7b82 */ /* 0x000e620000000800 */
[----:B------:R-:W-:Y:S01]  /*92fd0*/  PRMT R0, R175, 0x7772, RZ ;  /* 0x00007772af007816 */ /* 0x000fe200000000ff */
[----:B------:R-:W4:Y:S01]  /*92fe0*/  LDL.LU.64 R244, [R1+0x1990] ;  /* 0x0019900001f47983 */ /* 0x000f220000300a00 */
[----:B0-----:R-:W-:-:S03]  /*92ff0*/  ISETP.LT.AND P2, PT, R15, R6, !P3 ;  /* 0x000000060f00720c */ /* 0x001fc60005f41270 */
[----:B------:R0:W-:Y:S01]  /*93000*/  @P1 STG.E.U8 desc[UR60][R36.64], R0 ;  /* 0x0000000024001986 */ /* 0x0001e2000c10113c */
[----:B------:R-:W-:Y:S01]  /*93010*/  ISETP.LT.AND P1, PT, R16, R8, !P3 ;  /* 0x000000081000720c */ /* 0x000fe20005f21270 */
[----:B------:R-:W1:Y:S01]  /*93020*/  LDC R4, c[0x0][0x228] ;  /* 0x00008a00ff047b82 */ /* 0x000e620000000800 */
[----:B------:R-:W-:Y:S02]  /*93030*/  PRMT R175, R175, 0x7773, RZ ;  /* 0x00007773afaf7816 */ /* 0x000fe400000000ff */
[----:B------:R-:W-:-:S05]  /*93040*/  PRMT R3, R179, 0x7771, RZ ;  /* 0x00007771b3037816 */ /* 0x000fca00000000ff */
[----:B------:R-:W1:Y:S01]  /*93050*/  LDC R6, c[0x0][0x228] ;  /* 0x00008a00ff067b82 */ /* 0x000e620000000800 */
[----:B0-----:R-:W-:Y:S02]  /*93060*/  PRMT R0, R179, 0x7770, RZ ;  /* 0x00007770b3007816 */ /* 0x001fe400000000ff */
[----:B------:R-:W-:-:S05]  /*93070*/  ISETP.GE.AND P5, PT, R2, R252, PT ;  /* 0x000000fc0200720c */ /* 0x000fca0003fa6270 */
[----:B------:R-:W0:Y:S01]  /*93080*/  LDC R8, c[0x0][0x228] ;  /* 0x00008a00ff087b82 */ /* 0x000e220000000800 */
[----:B---3--:R3:W-:Y:S04]  /*93090*/  @P4 STG.E.U8 desc[UR60][R250.64], R175 ;  /* 0x000000affa004986 */ /* 0x0087e8000c10113c */
[----:B---3--:R-:W3:Y:S04]  /*930a0*/  LDL.LU.64 R250, [R1+0x19a8] ;  /* 0x0019a80001fa7983 */ /* 0x008ee80000300a00 */
[----:B------:R-:W3:Y:S04]  /*930b0*/  LDL.LU.64 R36, [R1+0x19b8] ;  /* 0x0019b80001247983 */ /* 0x000ee80000300a00 */
[----:B--2---:R-:W-:Y:S04]  /*930c0*/  @P2 STG.E.U8 desc[UR60][R248.64], R0 ;  /* 0x00000000f8002986 */ /* 0x004fe8000c10113c */
[----:B------:R2:W-:Y:S04]  /*930d0*/  @P1 STG.E.U8 desc[UR60][R180.64], R3 ;  /* 0x00000003b4001986 */ /* 0x0005e8000c10113c */
[----:B--2---:R-:W2:Y:S01]  /*930e0*/  LDL.LU.64 R180, [R1+0x2e00] ;  /* 0x002e000001b47983 */ /* 0x004ea20000300a00 */
[----:B----4-:R-:W-:-:S02]  /*930f0*/  ISETP.LT.AND P4, PT, R14, R5, !P3 ;  /* 0x000000050e00720c */ /* 0x010fc40005f81270 */
[----:B------:R-:W-:Y:S01]  /*93100*/  PRMT R0, R179, 0x7772, RZ ;  /* 0x00007772b3007816 */ /* 0x000fe200000000ff */
[----:B------:R-:W4:Y:S01]  /*93110*/  LDL.LU.64 R248, [R1+0x19b0] ;  /* 0x0019b00001f87983 */ /* 0x000f220000300a00 */
[----:B-1----:R-:W-:Y:S01]  /*93120*/  ISETP.LT.AND P3, PT, R17, R11, !P3 ;  /* 0x0000000b1100720c */ /* 0x002fe20005f61270 */
[----:B------:R-:W1:Y:S01]  /*93130*/  LDC R5, c[0x0][0x228] ;  /* 0x00008a00ff057b82 */ /* 0x000e620000000800 */
[----:B------:R-:W-:-:S07]  /*93140*/  ISETP.LT.AND P1, PT, R15, R4, !P5 ;  /* 0x000000040f00720c */ /* 0x000fce0006f21270 */
[----:B------:R-:W-:Y:S01]  /*93150*/  @P4 STG.E.U8 desc[UR60][R246.64], R0 ;  /* 0x00000000f6004986 */ /* 0x000fe2000c10113c */
[----:B------:R-:W-:Y:S01]  /*93160*/  ISETP.LT.AND P4, PT, R16, R6, !P5 ;  /* 0x000000061000720c */ /* 0x000fe20006f81270 */
[----:B------:R-:W4:Y:S01]  /*93170*/  LDC R4, c[0x0][0x228] ;  /* 0x00008a00ff047b82 */ /* 0x000f220000000800 */
[----:B------:R-:W-:-:S05]  /*93180*/  PRMT R179, R179, 0x7773, RZ ;  /* 0x00007773b3b37816 */ /* 0x000fca00000000ff */
[----:B------:R0:W-:Y:S02]  /*93190*/  @P3 STG.E.U8 desc[UR60][R244.64], R179 ;  /* 0x000000b3f4003986 */ /* 0x0001e4000c10113c */
[----:B------:R-:W4:Y:S01]  /*931a0*/  LDC R6, c[0x0][0x228] ;  /* 0x00008a00ff067b82 */ /* 0x000f220000000800 */
[----:B------:R-:W-:-:S07]  /*931b0*/  VIADD R2, R10, 0xb9 ;  /* 0x000000b90a027836 */ /* 0x000fce0000000000 */
[----:B------:R-:W4:Y:S01]  /*931c0*/  LDC R11, c[0x0][0x228] ;  /* 0x00008a00ff0b7b82 */ /* 0x000f220000000800 */
[----:B0-----:R-:W4:Y:S04]  /*931d0*/  LDL.LU.64 R244, [R1+0x19c8] ;  /* 0x0019c80001f47983 */ /* 0x001f280000300a00 */
[----:B------:R-:W4:Y:S01]  /*931e0*/  LDL.LU.64 R38, [R1+0x19c0] ;  /* 0x0019c00001267983 */ /* 0x000f220000300a00 */
[C---:B--2---:R-:W-:Y:S02]  /*931f0*/  PRMT R0, R180.reuse, 0x7770, RZ ;  /* 0x00007770b4007816 */ /* 0x044fe400000000ff */
[----:B------:R-:W-:-:S03]  /*93200*/  PRMT R3, R180, 0x7771, RZ ;  /* 0x00007771b4037816 */ /* 0x000fc600000000ff */
[----:B---3--:R0:W-:Y:S04]  /*93210*/  @P1 STG.E.U8 desc[UR60][R250.64], R0 ;  /* 0x00000000fa001986 */ /* 0x0081e8000c10113c */
[----:B------:R2:W-:Y:S04]  /*93220*/  @P4 STG.E.U8 desc[UR60][R184.64], R3 ;  /* 0x00000003b8004986 */ /* 0x0005e8000c10113c */
[----:B0-----:R-:W3:Y:S04]  /*93230*/  LDL.LU.64 R250, [R1+0x19d8] ;  /* 0x0019d80001fa7983 */ /* 0x001ee80000300a00 */
[----:B--2---:R-:W2:Y:S01]  /*93240*/  LDL.LU.64 R184, [R1+0x2df8] ;  /* 0x002df80001b87983 */ /* 0x004ea20000300a00 */
[----:B------:R-:W-:-:S02]  /*93250*/  ISETP.LT.AND P3, PT, R14, R8, !P5 ;  /* 0x000000080e00720c */ /* 0x000fc40006f61270 */
[----:B------:R-:W-:Y:S01]  /*93260*/  ISETP.LT.AND P5, PT, R17, R12, !P5 ;  /* 0x0000000c1100720c */ /* 0x000fe20006fa1270 */
[----:B------:R-:W3:Y:S01]  /*93270*/  LDL.LU.64 R246, [R1+0x19d0] ;  /* 0x0019d00001f67983 */ /* 0x000ee20000300a00 */
[C---:B------:R-:W-:Y:S01]  /*93280*/  PRMT R0, R180.reuse, 0x7772, RZ ;  /* 0x00007772b4007816 */ /* 0x040fe200000000ff */
[----:B------:R-:W0:Y:S01]  /*93290*/  LDC R8, c[0x0][0x228] ;  /* 0x00008a00ff087b82 */ /* 0x000e220000000800 */
[----:B------:R-:W-:Y:S02]  /*932a0*/  PRMT R180, R180, 0x7773, RZ ;  /* 0x00007773b4b47816 */ /* 0x000fe400000000ff */
[----:B------:R-:W-:-:S04]  /*932b0*/  ISETP.GE.AND P2, PT, R2, R22, PT ;  /* 0x000000160200720c */ /* 0x000fc80003f46270 */
[----:B-1----:R-:W-:Y:S01]  /*932c0*/  ISETP.LT.AND P4, PT, R15, R5, !P2 ;  /* 0x000000050f00720c */ /* 0x002fe20005781270 */
[----:B------:R-:W-:Y:S01]  /*932d0*/  @P3 STG.E.U8 desc[UR60][R36.64], R0 ;  /* 0x0000000024003986 */ /* 0x000fe2000c10113c */
[----:B------:R-:W1:Y:S03]  /*932e0*/  LDC R5, c[0x0][0x228] ;  /* 0x00008a00ff057b82 */ /* 0x000e660000000800 */
[----:B----4-:R4:W-:Y:S01]  /*932f0*/  @P5 STG.E.U8 desc[UR60][R248.64], R180 ;  /* 0x000000b4f8005986 */ /* 0x0109e2000c10113c */
[----:B------:R-:W-:Y:S02]  /*93300*/  ISETP.LT.AND P3, PT, R16, R4, !P2 ;  /* 0x000000041000720c */ /* 0x000fe40005761270 */
[----:B------:R-:W-:Y:S02]  /*93310*/  ISETP.LT.AND P5, PT, R14, R6, !P2 ;  /* 0x000000060e00720c */ /* 0x000fe400057a1270 */
[----:B------:R-:W1:Y:S01]  /*93320*/  LDC R4, c[0x0][0x228] ;  /* 0x00008a00ff047b82 */ /* 0x000e620000000800 */
[----:B----4-:R-:W4:Y:S01]  /*93330*/  LDL.LU.64 R248, [R1+0x19e8] ;  /* 0x0019e80001f87983 */ /* 0x010f220000300a00 */
[----:B------:R-:W-:-:S06]  /*93340*/  VIADD R2, R10, 0xba ;  /* 0x000000ba0a027836 */ /* 0x000fcc0000000000 */
[----:B------:R-:W4:Y:S01]  /*93350*/  LDC R22, c[0x0][0x22c] ;  /* 0x00008b00ff167b82 */ /* 0x000f220000000800 */
[----:B------:R-:W4:Y:S04]  /*93360*/  LDL.LU.64 R34, [R1+0x19e0] ;  /* 0x0019e00001227983 */ /* 0x000f280000300a00 */
[----:B------:R-:W4:Y:S03]  /*93370*/  LDL.LU.64 R36, [R1+0x1a00] ;  /* 0x001a000001247983 */ /* 0x000f260000300a00 */
[----:B------:R-:W4:Y:S01]  /*93380*/  LDC R12, c[0x0][0x228] ;  /* 0x00008a00ff0c7b82 */ /* 0x000f220000000800 */
[----:B--2---:R-:W-:-:S07]  /*93390*/  PRMT R0, R184, 0x7770, RZ ;  /* 0x00007770b8007816 */ /* 0x004fce00000000ff */
[----:B------:R-:W2:Y:S01]  /*933a0*/  LDC R6, c[0x0][0x228] ;  /* 0x00008a00ff067b82 */ /* 0x000ea20000000800 */
[C---:B------:R-:W-:Y:S01]  /*933b0*/  PRMT R3, R184.reuse, 0x7771, RZ ;  /* 0x00007771b8037816 */ /* 0x040fe200000000ff */
[----:B------:R0:W-:Y:S04]  /*933c0*/  @P4 STG.E.U8 desc[UR60][R244.64], R0 ;  /* 0x00000000f4004986 */ /* 0x0001e8000c10113c */
[----:B------:R-:W-:Y:S01]  /*933d0*/  @P3 STG.E.U8 desc[UR60][R38.64], R3 ;  /* 0x0000000326003986 */ /* 0x000fe2000c10113c */
[----:B0-----:R-:W-:-:S03]  /*933e0*/  PRMT R0, R184, 0x7772, RZ ;  /* 0x00007772b8007816 */ /* 0x001fc600000000ff */
[----:B------:R-:W2:Y:S04]  /*933f0*/  LDL.LU.64 R244, [R1+0x19f8] ;  /* 0x0019f80001f47983 */ /* 0x000ea80000300a00 */
[----:B---3--:R0:W-:Y:S04]  /*93400*/  @P5 STG.E.U8 desc[UR60][R250.64], R0 ;  /* 0x00000000fa005986 */ /* 0x0081e8000c10113c */
[----:B0-----:R-:W3:Y:S01]  /*93410*/  LDL.LU.64 R250, [R1+0x1a10] ;  /* 0x001a100001fa7983 */ /* 0x001ee20000300a00 */
[----:B------:R-:W-:Y:S02]  /*93420*/  ISETP.GE.AND P1, PT, R2, R19, PT ;  /* 0x000000130200720c */ /* 0x000fe40003f26270 */
[----:B------:R-:W-:-:S02]  /*93430*/  ISETP.LT.AND P2, PT, R17, R11, !P2 ;  /* 0x0000000b1100720c */ /* 0x000fc40005741270 */
[----:B------:R-:W-:Y:S02]  /*93440*/  PRMT R184, R184, 0x7773, RZ ;  /* 0x00007773b8b87816 */ /* 0x000fe400000000ff */
[----:B------:R-:W-:Y:S01]  /*93450*/  PRMT R0, R181, 0x7770, RZ ;  /* 0x00007770b5007816 */ /* 0x000fe200000000ff */
[----:B------:R-:W-:Y:S01]  /*93460*/  VIADD R2, R10, 0xbb ;  /* 0x000000bb0a027836 */ /* 0x000fe20000000000 */
[----:B------:R-:W-:Y:S01]  /*93470*/  ISETP.LT.AND P3, PT, R15, R8, !P1 ;  /* 0x000000080f00720c */ /* 0x000fe20004f61270 */
[----:B------:R-:W0:Y:S08]  /*93480*/  LDC R19, c[0x0][0x22c] ;  /* 0x00008b00ff137b82 */ /* 0x000e300000000800 */
[----:B------:R-:W0:Y:S01]  /*93490*/  LDC R8, c[0x0][0x228] ;  /* 0x00008a00ff087b82 */ /* 0x000e220000000800 */
[----:B-1----:R-:W-:Y:S01]  /*934a0*/  ISETP.LT.AND P5, PT, R16, R5, !P1 ;  /* 0x000000051000720c */ /* 0x002fe20004fa1270 */
[----:B------:R-:W-:Y:S01]  /*934b0*/  @P2 STG.E.U8 desc[UR60][R246.64], R184 ;  /* 0x000000b8f6002986 */ /* 0x000fe2000c10113c */
[----:B------:R-:W-:-:S02]  /*934c0*/  ISETP.LT.AND P2, PT, R14, R4, !P1 ;  /* 0x000000040e00720c */ /* 0x000fc40004f41270 */
[----:B------:R-:W-:Y:S01]  /*934d0*/  PRMT R3, R181, 0x7771, RZ ;  /* 0x00007771b5037816 */ /* 0x000fe200000000ff */
[----:B----4-:R1:W-:Y:S01]  /*934e0*/  @P3 STG.E.U8 desc[UR60][R248.64], R0 ;  /* 0x00000000f8003986 */ /* 0x0103e2000c10113c */
[----:B------:R-:W-:Y:S01]  /*934f0*/  ISETP.GE.AND P4, PT, R2, R22, PT ;  /* 0x000000160200720c */ /* 0x000fe20003f86270 */
[----:B------:R-:W4:Y:S01]  /*93500*/  LDC R5, c[0x0][0x228] ;  /* 0x00008a00ff057b82 */ /* 0x000f220000000800 */
[----:B------:R-:W-:-:S05]  /*93510*/  ISETP.LT.AND P1, PT, R17, R12, !P1 ;  /* 0x0000000c1100720c */ /* 0x000fca0004f21270 */
[----:B------:R0:W-:Y:S02]  /*93520*/  @P5 STG.E.U8 desc[UR60][R34.64], R3 ;  /* 0x0000000322005986 */ /* 0x0001e4000c10113c */
[----:B------:R-:W4:Y:S01]  /*93530*/  LDC R11, c[0x0][0x228] ;  /* 0x00008a00ff0b7b82 */ /* 0x000f220000000800 */
[----:B-1----:R-:W-:Y:S01]  /*93540*/  PRMT R0, R181, 0x7772, RZ ;  /* 0x00007772b5007816 */ /* 0x002fe200000000ff */
[----:B------:R-:W4:Y:S01]  /*93550*/  LDL.LU.64 R246, [R1+0x1a20] ;  /* 0x001a200001f67983 */ /* 0x000f220000300a00 */
[----:B--2---:R-:W-:-:S03]  /*93560*/  ISETP.LT.AND P5, PT, R15, R6, !P4 ;  /* 0x000000060f00720c */ /* 0x004fc600067a1270 */
[----:B------:R1:W-:Y:S01]  /*93570*/  @P2 STG.E.U8 desc[UR60][R36.64], R0 ;  /* 0x0000000024002986 */ /* 0x0003e2000c10113c */
[----:B0-----:R-:W-:Y:S01]  /*93580*/  ISETP.LT.AND P2, PT, R16, R8, !P4 ;  /* 0x000000081000720c */ /* 0x001fe20006741270 */
[----:B------:R-:W0:Y:S01]  /*93590*/  LDC R4, c[0x0][0x228] ;  /* 0x00008a00ff047b82 */ /* 0x000e220000000800 */
[----:B------:R-:W-:Y:S01]  /*935a0*/  PRMT R181, R181, 0x7773, RZ ;  /* 0x00007773b5b57816 */ /* 0x000fe200000000ff */
[----:B------:R-:W2:Y:S01]  /*935b0*/  LDL.LU.64 R248, [R1+0x1a18] ;  /* 0x001a180001f87983 */ /* 0x000ea20000300a00 */
[----:B------:R-:W-:-:S05]  /*935c0*/  PRMT R3, R185, 0x7771, RZ ;  /* 0x00007771b9037816 */ /* 0x000fca00000000ff */
[----:B------:R-:W0:Y:S01]  /*935d0*/  LDC R6, c[0x0][0x228] ;  /* 0x00008a00ff067b82 */ /* 0x000e220000000800 */
[----:B-1----:R-:W-:Y:S01]  /*935e0*/  PRMT R0, R185, 0x7770, RZ ;  /* 0x00007770b9007816 */ /* 0x002fe200000000ff */
[----:B------:R-:W-:-:S06]  /*935f0*/  VIADD R2, R10, 0xbc ;  /* 0x000000bc0a027836 */ /* 0x000fcc0000000000 */
[----:B------:R-:W1:Y:S08]  /*93600*/  LDC R8, c[0x0][0x228] ;  /* 0x00008a00ff087b82 */ /* 0x000e700000000800 */
[----:B------:R-:W1:Y:S08]  /*93610*/  LDC R12, c[0x0][0x228] ;  /* 0x00008a00ff0c7b82 */ /* 0x000e700000000800 */
[----:B------:R-:W1:Y:S01]  /*93620*/  LDC R22, c[0x0][0x22c] ;  /* 0x00008b00ff167b82 */ /* 0x000e620000000800 */
[----:B------:R0:W-:Y:S04]  /*93630*/  @P1 STG.E.U8 desc[UR60][R244.64], R181 ;  /* 0x000000b5f4001986 */ /* 0x0001e8000c10113c */
[----:B0-----:R-:W2:Y:S04]  /*93640*/  LDL.LU.64 R244, [R1+0x1a30] ;  /* 0x001a300001f47983 */ /* 0x001ea80000300a00 */
[----:B---3--:R-:W-:Y:S04]  /*93650*/  @P5 STG.E.U8 desc[UR60][R250.64], R0 ;  /* 0x00000000fa005986 */ /* 0x008fe8000c10113c */
[----:B------:R-:W3:Y:S04]  /*93660*/  LDL.LU.64 R36, [R1+0x1a40] ;  /* 0x001a400001247983 */ /* 0x000ee80000300a00 */
[----:B------:R0:W-:Y:S04]  /*93670*/  @P2 STG.E.U8 desc[UR60][R182.64], R3 ;  /* 0x00000003b6002986 */ /* 0x0001e8000c10113c */
[----:B0-----:R-:W3:Y:S01]  /*93680*/  LDL.LU.64 R182, [R1+0x2df0] ;  /* 0x002df00001b67983 */ /* 0x001ee20000300a00 */
[----:B----4-:R-:W-:-:S02]  /*93690*/  ISETP.LT.AND P1, PT, R14, R5, !P4 ;  /* 0x000000050e00720c */ /* 0x010fc40006721270 */
[----:B------:R-:W-:Y:S01]  /*936a0*/  PRMT R0, R185, 0x7772, RZ ;  /* 0x00007772b9007816 */ /* 0x000fe200000000ff */
[----:B------:R-:W4:Y:S01]  /*936b0*/  LDL.LU.64 R250, [R1+0x1a38] ;  /* 0x001a380001fa7983 */ /* 0x000f220000300a00 */
[----:B------:R-:W-:Y:S01]  /*936c0*/  ISETP.GE.AND P3, PT, R2, R19, PT ;  /* 0x000000130200720c */ /* 0x000fe20003f66270 */
[----:B------:R-:W0:Y:S01]  /*936d0*/  LDC R5, c[0x0][0x228] ;  /* 0x00008a00ff057b82 */ /* 0x000e220000000800 */
[----:B------:R-:W-:Y:S02]  /*936e0*/  ISETP.LT.AND P4, PT, R17, R11, !P4 ;  /* 0x0000000b1100720c */ /* 0x000fe40006781270 */
[----:B------:R-:W-:Y:S02]  /*936f0*/  ISETP.LT.AND P2, PT, R15, R4, !P3 ;  /* 0x000000040f00720c */ /* 0x000fe40005f41270 */
[----:B------:R-:W-:-:S03]  /*93700*/  PRMT R185, R185, 0x7773, RZ ;  /* 0x00007773b9b97816 */ /* 0x000fc600000000ff */
[----:B------:R-:W4:Y:S01]  /*93710*/  LDC R4, c[0x0][0x228] ;  /* 0x00008a00ff047b82 */ /* 0x000f220000000800 */
[----:B------:R-:W-:Y:S01]  /*93720*/  @P1 STG.E.U8 desc[UR60][R246.64], R0 ;  /* 0x00000000f6001986 */ /* 0x000fe2000c10113c */
[----:B------:R-:W-:-:S06]  /*93730*/  ISETP.LT.AND P1, PT, R16, R6, !P3 ;  /* 0x000000061000720c */ /* 0x000fcc0005f21270 */
[----:B------:R-:W4:Y:S01]  /*93740*/  LDC R6, c[0x0][0x228] ;  /* 0x00008a00ff067b82 */ /* 0x000f220000000800 */
[----:B--2---:R2:W-:Y:S01]  /*93750*/  @P4 STG.E.U8 desc[UR60][R248.64], R185 ;  /* 0x000000b9f8004986 */ /* 0x0045e2000c10113c */
[----:B---3--:R-:W-:-:S03]  /*93760*/  PRMT R3, R182, 0x7771, RZ ;  /* 0x00007771b6037816 */ /* 0x008fc600000000ff */
[----:B--2---:R-:W2:Y:S01]  /*93770*/  LDL.LU.64 R248, [R1+0x1a50] ;  /* 0x001a500001f87983 */ /* 0x004ea20000300a00 */
[----:B------:R-:W-:Y:S01]  /*93780*/  PRMT R0, R182, 0x7770, RZ ;  /* 0x00007770b6007816 */ /* 0x000fe200000000ff */
[----:B------:R-:W-:Y:S01]  /*93790*/  VIADD R2, R10, 0xbd ;  /* 0x000000bd0a027836 */ /* 0x000fe20000000000 */
[----:B------:R-:W3:Y:S01]  /*937a0*/  LDC R19, c[0x0][0x22c] ;  /* 0x00008b00ff137b82 */ /* 0x000ee20000000800 */
[----:B------:R-:W3:Y:S04]  /*937b0*/  LDL.LU.64 R38, [R1+0x1a48] ;  /* 0x001a480001267983 */ /* 0x000ee80000300a00 */
[----:B------:R1:W-:Y:S03]  /*937c0*/  @P2 STG.E.U8 desc[UR60][R244.64], R0 ;  /* 0x00000000f4002986 */ /* 0x0003e6000c10113c */
[----:B------:R-:W3:Y:S01]  /*937d0*/  LDC R11, c[0x0][0x228] ;  /* 0x00008a00ff0b7b82 */ /* 0x000ee20000000800 */
[----:B------:R0:W-:Y:S04]  /*937e0*/  @P1 STG.E.U8 desc[UR60][R186.64], R3 ;  /* 0x00000003ba001986 */ /* 0x0001e8000c10113c */
[----:B-1----:R-:W3:Y:S04]  /*937f0*/  LDL.LU.64 R244, [R1+0x1a68] ;  /* 0x001a680001f47983 */ /* 0x002ee80000300a00 */
[----:B0-----:R-:W2:Y:S01]  /*93800*/  LDL.LU.64 R186, [R1+0x2de8] ;  /* 0x002de80001ba7983 */ /* 0x001ea20000300a00 */
[----:B------:R-:W-:-:S02]  /*93810*/  ISETP.LT.AND P4, PT, R14, R8, !P3 ;  /* 0x000000080e00720c */ /* 0x000fc40005f81270 */
[----:B------:R-:W-:Y:S01]  /*93820*/  ISETP.LT.AND P3, PT, R17, R12, !P3 ;  /* 0x0000000c1100720c */ /* 0x000fe20005f61270 */
[----:B------:R-:W3:Y:S01]  /*93830*/  LDL.LU.64 R246, [R1+0x1a58] ;  /* 0x001a580001f67983 */ /* 0x000ee20000300a00 */
[C---:B------:R-:W-:Y:S01]  /*93840*/  PRMT R0, R182.reuse, 0x7772, RZ ;  /* 0x00007772b6007816 */ /* 0x040fe200000000ff */
[----:B------:R-:W0:Y:S01]  /*93850*/  LDC R8, c[0x0][0x228] ;  /* 0x00008a00ff087b82 */ /* 0x000e220000000800 */
[----:B------:R-:W-:Y:S02]  /*93860*/  PRMT R182, R182, 0x7773, RZ ;  /* 0x00007773b6b67816 */ /* 0x000fe400000000ff */
[----:B------:R-:W-:-:S04]  /*93870*/  ISETP.GE.AND P5, PT, R2, R22, PT ;  /* 0x000000160200720c */ /* 0x000fc80003fa6270 */
[----:B------:R-:W-:Y:S01]  /*93880*/  ISETP.LT.AND P1, PT, R15, R5, !P5 ;  /* 0x000000050f00720c */ /* 0x000fe20006f21270 */
        /* <DEDUP_REMOVED lines=16> */
[----:B---3--:R-:W-:Y:S01]  /*93990*/  @P4 STG.E.U8 desc[UR60][R38.64], R3 ;  /* 0x0000000326004986 */ /* 0x008fe2000c10113c */
[----:B0-----:R-:W-:-:S03]  /*939a0*/  PRMT R0, R186, 0x7772, RZ ;  /* 0x00007772ba007816 */ /* 0x001fc600000000ff */
[----:B------:R-:W3:Y:S04]  /*939b0*/  LDL.LU.64 R248, [R1+0x1a80] ;  /* 0x001a800001f87983 */ /* 0x000ee80000300a00 */
[----:B------:R0:W-:Y:S04]  /*939c0*/  @P3 STG.E.U8 desc[UR60][R244.64], R0 ;  /* 0x00000000f4003986 */ /* 0x0001e8000c10113c */
        /* <DEDUP_REMOVED lines=34> */
[----:B---3--:R3:W-:Y:S04]  /*93bf0*/  @P2 STG.E.U8 desc[UR60][R248.64], R183 ;  /* 0x000000b7f8002986 */ /* 0x0087e8000c10113c */
[----:B---3--:R-:W3:Y:S04]  /*93c00*/  LDL.LU.64 R248, [R1+0x1ab8] ;  /* 0x001ab80001f87983 */ /* 0x008ee80000300a00 */
[----:B------:R-:W-:Y:S04]  /*93c10*/  @P3 STG.E.U8 desc[UR60][R244.64], R0 ;  /* 0x00000000f4003986 */ /* 0x000fe8000c10113c */
        /* <DEDUP_REMOVED lines=839> */
[----:B------:R-:W0:Y:S01]  /*97090*/  LDC R4, c[0x0][0x228] ;  /* 0x00008a00ff047b82 */ /* 0x000e220000000800 */
[----:B------:R-:W-:Y:S01]  /*970a0*/  @P1 STG.E.U8 desc[UR60][R246.64], R0 ;  /* 0x00000000f6001986 */ /* 0x000fe2000c10113c */
[----:B------:R-:W-:-:S06]  /*970b0*/  ISETP.LT.AND P1, PT, R16, R6, !P3 ;  /* 0x000000061000720c */ /* 0x000fcc0005f21270 */
[----:B------:R-:W4:Y:S01]  /*970c0*/  LDC R6, c[0x0][0x228] ;  /* 0x00008a00ff067b82 */ /* 0x000f220000000800 */
[----:B--2---:R2:W-:Y:S07]  /*970d0*/  @P4 STG.E.U8 desc[UR60][R250.64], R225 ;  /* 0x000000e1fa004986 */ /* 0x0045ee000c10113c */
[----:B------:R-:W4:Y:S01]  /*970e0*/  LDC R19, c[0x0][0x22c] ;  /* 0x00008b00ff137b82 */ /* 0x000f220000000800 */
[----:B--2---:R-:W2:Y:S01]  /*970f0*/  LDL.LU.64 R250, [R1+0x1fb8] ;  /* 0x001fb80001fa7983 */ /* 0x004ea20000300a00 */
[----:B---3--:R-:W-:-:S03]  /*97100*/  PRMT R3, R222, 0x7771, RZ ;  /* 0x00007771de037816 */ /* 0x008fc600000000ff */
[----:B------:R-:W3:Y:S01]  /*97110*/  LDL.LU.64 R38, [R1+0x1fb0] ;  /* 0x001fb00001267983 */ /* 0x000ee20000300a00 */
[----:B------:R-:W-:Y:S01]  /*97120*/  PRMT R0, R222, 0x7770, RZ ;  /* 0x00007770de007816 */ /* 0x000fe200000000ff */
[----:B------:R-:W-:Y:S01]  /*97130*/  VIADD R2, R10, 0xe5 ;  /* 0x000000e50a027836 */ /* 0x000fe20000000000 */
[----:B------:R-:W3:Y:S03]  /*97140*/  LDC R11, c[0x0][0x228] ;  /* 0x00008a00ff0b7b82 */ /* 0x000ee60000000800 */
[----:B------:R1:W-:Y:S04]  /*97150*/  @P2 STG.E.U8 desc[UR60][R248.64], R0 ;  /* 0x00000000f8002986 */ /* 0x0003e8000c10113c */
[----:B------:R0:W-:Y:S04]  /*97160*/  @P1 STG.E.U8 desc[UR60][R226.64], R3 ;  /* 0x00000003e2001986 */ /* 0x0001e8000c10113c */
[----:B-1----:R-:W3:Y:S04]  /*97170*/  LDL.LU.64 R248, [R1+0x1fa8] ;  /* 0x001fa80001f87983 */ /* 0x002ee80000300a00 */
[----:B0-----:R-:W2:Y:S01]  /*97180*/  LDL.LU.64 R226, [R1+0x2d48] ;  /* 0x002d480001e27983 */ /* 0x001ea20000300a00 */
[----:B------:R-:W-:-:S02]  /*97190*/  ISETP.LT.AND P4, PT, R14, R8, !P3 ;  /* 0x000000080e00720c */ /* 0x000fc40005f81270 */
[----:B------:R-:W-:Y:S01]  /*971a0*/  ISETP.LT.AND P3, PT, R17, R12, !P3 ;  /* 0x0000000c1100720c */ /* 0x000fe20005f61270 */
[----:B------:R-:W3:Y:S01]  /*971b0*/  LDL.LU.64 R246, [R1+0x1f10] ;  /* 0x001f100001f67983 */ /* 0x000ee20000300a00 */
[----:B------:R-:W0:Y:S01]  /*971c0*/  LDC R12, c[0x0][0x22c] ;  /* 0x00008b00ff0c7b82 */ /* 0x000e220000000800 */
[----:B------:R-:W-:Y:S02]  /*971d0*/  ISETP.GE.AND P5, PT, R2, R22, PT ;  /* 0x000000160200720c */ /* 0x000fe40003fa6270 */
[C---:B------:R-:W-:Y:S02]  /*971e0*/  PRMT R0, R222.reuse, 0x7772, RZ ;  /* 0x00007772de007816 */ /* 0x040fe400000000ff */
[----:B------:R-:W-:Y:S02]  /*971f0*/  ISETP.LT.AND P1, PT, R15, R5, !P5 ;  /* 0x000000050f00720c */ /* 0x000fe40006f21270 */
[----:B------:R-:W-:Y:S01]  /*97200*/  PRMT R222, R222, 0x7773, RZ ;  /* 0x00007773dede7816 */ /* 0x000fe200000000ff */
[----:B------:R-:W-:Y:S01]  /*97210*/  VIADD R2, R10, 0xe6 ;  /* 0x000000e60a027836 */ /* 0x000fe20000000000 */
[----:B------:R-:W-:Y:S01]  /*97220*/  @P4 STG.E.U8 desc[UR60][R36.64], R0 ;  /* 0x0000000024004986 */ /* 0x000fe2000c10113c */
[----:B------:R-:W-:Y:S01]  /*97230*/  ISETP.LT.AND P4, PT, R16, R4, !P5 ;  /* 0x000000041000720c */ /* 0x000fe20006f81270 */
[----:B------:R-:W1:Y:S02]  /*97240*/  LDC R8, c[0x0][0x228] ;  /* 0x00008a00ff087b82 */ /* 0x000e640000000800 */
[----:B----4-:R4:W-:Y:S01]  /*97250*/  @P3 STG.E.U8 desc[UR60][R244.64], R222 ;  /* 0x000000def4003986 */ /* 0x0109e2000c10113c */
[----:B------:R-:W-:-:S02]  /*97260*/  ISETP.LT.AND P3, PT, R14, R6, !P5 ;  /* 0x000000060e00720c */ /* 0x000fc40006f61270 */
[----:B------:R-:W-:Y:S01]  /*97270*/  ISETP.GE.AND P2, PT, R2, R19, PT ;  /* 0x000000130200720c */ /* 0x000fe20003f46270 */
[----:B------:R-:W-:Y:S02]  /*97280*/  VIADD R2, R10, 0xe7 ;  /* 0x000000e70a027836 */ /* 0x000fe40000000000 */
[----:B------:R-:W1:Y:S01]  /*97290*/  LDC R5, c[0x0][0x228] ;  /* 0x00008a00ff057b82 */ /* 0x000e620000000800 */
[----:B----4-:R-:W4:Y:S07]  /*972a0*/  LDL.LU.64 R244, [R1+0x1e90] ;  /* 0x001e900001f47983 */ /* 0x010f2e0000300a00 */
[----:B------:R-:W1:Y:S01]  /*972b0*/  LDC R4, c[0x0][0x228] ;  /* 0x00008a00ff047b82 */ /* 0x000e620000000800 */
[----:B------:R-:W4:Y:S04]  /*972c0*/  LDL.LU.64 R34, [R1+0x1e20] ;  /* 0x001e200001227983 */ /* 0x000f280000300a00 */
[----:B------:R-:W4:Y:S03]  /*972d0*/  LDL.LU.64 R36, [R1+0x1db0] ;  /* 0x001db00001247983 */ /* 0x000f260000300a00 */
[----:B------:R-:W1:Y:S08]  /*972e0*/  LDC R6, c[0x0][0x228] ;  /* 0x00008a00ff067b82 */ /* 0x000e700000000800 */
[----:B------:R-:W4:Y:S01]  /*972f0*/  LDC R22, c[0x0][0x228] ;  /* 0x00008a00ff167b82 */ /* 0x000f220000000800 */
[----:B--2---:R-:W-:-:S02]  /*97300*/  PRMT R0, R226, 0x7770, RZ ;  /* 0x00007770e2007816 */ /* 0x004fc400000000ff */
[----:B------:R-:W-:-:S03]  /*97310*/  PRMT R3, R226, 0x7771, RZ ;  /* 0x00007771e2037816 */ /* 0x000fc600000000ff */
[----:B------:R2:W-:Y:S01]  /*97320*/  @P1 STG.E.U8 desc[UR60][R250.64], R0 ;  /* 0x00000000fa001986 */ /* 0x0005e2000c10113c */
[----:B0-----:R-:W-:Y:S02]  /*97330*/  ISETP.GE.AND P1, PT, R2, R12, PT ;  /* 0x0000000c0200720c */ /* 0x001fe40003f26270 */
[C---:B------:R-:W-:Y:S01]  /*97340*/  PRMT R2, R226.reuse, 0x7772, RZ ;  /* 0x00007772e2027816 */ /* 0x040fe200000000ff */
[----:B---3--:R0:W-:Y:S01]  /*97350*/  @P4 STG.E.U8 desc[UR60][R38.64], R3 ;  /* 0x0000000326004986 */ /* 0x0081e2000c10113c */
[----:B------:R-:W-:Y:S01]  /*97360*/  ISETP.LT.AND P5, PT, R17, R11, !P5 ;  /* 0x0000000b1100720c */ /* 0x000fe20006fa1270 */
[----:B------:R-:W3:Y:S02]  /*97370*/  LDC R12, c[0x0][0x22c] ;  /* 0x00008b00ff0c7b82 */ /* 0x000ee40000000800 */
[----:B--2---:R-:W2:Y:S06]  /*97380*/  LDL.LU.64 R250, [R1+0x1d30] ;  /* 0x001d300001fa7983 */ /* 0x004eac0000300a00 */
[----:B------:R-:W3:Y:S01]  /*97390*/  LDC R0, c[0x0][0x228] ;  /* 0x00008a00ff007b82 */ /* 0x000ee20000000800 */
[----:B------:R0:W-:Y:S01]  /*973a0*/  @P3 STG.E.U8 desc[UR60][R248.64], R2 ;  /* 0x00000002f8003986 */ /* 0x0001e2000c10113c */
[----:B------:R-:W-:-:S02]  /*973b0*/  PRMT R226, R226, 0x7773, RZ ;  /* 0x00007773e2e27816 */ /* 0x000fc400000000ff */
[----:B-1----:R-:W-:-:S04]  /*973c0*/  ISETP.LT.AND P4, PT, R15, R8, !P2 ;  /* 0x000000080f00720c */ /* 0x002fc80005781270 */
[----:B0-----:R-:W0:Y:S01]  /*973d0*/  LDC R3, c[0x0][0x228] ;  /* 0x00008a00ff037b82 */ /* 0x001e220000000800 */
[----:B------:R-:W2:Y:S07]  /*973e0*/  LDL.LU.64 R248, [R1+0x1cb0] ;  /* 0x001cb00001f87983 */ /* 0x000eae0000300a00 */
[----:B------:R-:W1:Y:S01]  /*973f0*/  LDC R2, c[0x0][0x228] ;  /* 0x00008a00ff027b82 */ /* 0x000e620000000800 */
[----:B------:R-:W-:Y:S01]  /*97400*/  ISETP.LT.AND P3, PT, R16, R5, !P2 ;  /* 0x000000051000720c */ /* 0x000fe20005761270 */
[----:B------:R1:W-:Y:S01]  /*97410*/  @P5 STG.E.U8 desc[UR60][R246.64], R226 ;  /* 0x000000e2f6005986 */ /* 0x0003e2000c10113c */
[----:B------:R-:W-:-:S02]  /*97420*/  ISETP.LT.AND P5, PT, R14, R4, !P2 ;  /* 0x000000040e00720c */ /* 0x000fc400057a1270 */
[----:B------:R-:W-:Y:S02]  /*97430*/  PRMT R5, R223, 0x7770, RZ ;  /* 0x00007770df057816 */ /* 0x000fe400000000ff */
[----:B------:R-:W-:Y:S01]  /*97440*/  ISETP.LT.AND P2, PT, R17, R6, !P2 ;  /* 0x000000061100720c */ /* 0x000fe20005741270 */
[----:B------:R-:W0:Y:S01]  /*97450*/  LDC R11, c[0x0][0x22c] ;  /* 0x00008b00ff0b7b82 */ /* 0x000e220000000800 */
[C---:B------:R-:W-:Y:S02]  /*97460*/  PRMT R8, R223.reuse, 0x7771, RZ ;  /* 0x00007771df087816 */ /* 0x040fe400000000ff */
[C---:B------:R-:W-:Y:S01]  /*97470*/  PRMT R19, R223.reuse, 0x7772, RZ ;  /* 0x00007772df137816 */ /* 0x040fe200000000ff */
[----:B----4-:R-:W-:Y:S01]  /*97480*/  @P4 STG.E.U8 desc[UR60][R244.64], R5 ;  /* 0x00000005f4004986 */ /* 0x010fe2000c10113c */
[----:B------:R-:W-:-:S03]  /*97490*/  PRMT R223, R223, 0x7773, RZ ;  /* 0x00007773dfdf7816 */ /* 0x000fc600000000ff */
[----:B------:R4:W-:Y:S01]  /*974a0*/  @P3 STG.E.U8 desc[UR60][R34.64], R8 ;  /* 0x0000000822003986 */ /* 0x0009e2000c10113c */
[----:B---3--:R-:W-:Y:S01]  /*974b0*/  ISETP.LT.AND P3, PT, R15, R0, !P1 ;  /* 0x000000000f00720c */ /* 0x008fe20004f61270 */
[----:B------:R-:W3:Y:S02]  /*974c0*/  LDC R4, c[0x0][0x228] ;  /* 0x00008a00ff047b82 */ /* 0x000ee40000000800 */
[----:B------:R0:W-:Y:S01]  /*974d0*/  @P5 STG.E.U8 desc[UR60][R36.64], R19 ;  /* 0x0000001324005986 */ /* 0x0001e2000c10113c */
[----:B-1----:R-:W-:-:S03]  /*974e0*/  ISETP.LT.AND P5, PT, R16, R2, !P1 ;  /* 0x000000021000720c */ /* 0x002fc60004fa1270 */
[----:B------:R-:W3:Y:S01]  /*974f0*/  LDL.LU.64 R246, [R1+0x1bd0] ;  /* 0x001bd00001f67983 */ /* 0x000ee20000300a00 */
[----:B------:R-:W-:Y:S01]  /*97500*/  PRMT R2, R227, 0x7770, RZ ;  /* 0x00007770e3027816 */ /* 0x000fe200000000ff */
[----:B------:R-:W-:Y:S01]  /*97510*/  VIADD R6, R10, 0xe8 ;  /* 0x000000e80a067836 */ /* 0x000fe20000000000 */
[----:B----4-:R-:W1:Y:S01]  /*97520*/  LDC R35, c[0x0][0x228] ;  /* 0x00008a00ff237b82 */ /* 0x010e620000000800 */
[----:B------:R-:W4:Y:S07]  /*97530*/  LDL.LU.64 R244, [R1+0x1b50] ;  /* 0x001b500001f47983 */ /* 0x000f2e0000300a00 */
[----:B------:R-:W1:Y:S08]  /*97540*/  LDC R0, c[0x0][0x228] ;  /* 0x00008a00ff007b82 */ /* 0x000e700000000800 */
[----:B------:R-:W1:Y:S08]  /*97550*/  LDC R8, c[0x0][0x228] ;  /* 0x00008a00ff087b82 */ /* 0x000e700000000800 */
[----:B0-----:R-:W0:Y:S08]  /*97560*/  LDC R19, c[0x0][0x228] ;  /* 0x00008a00ff137b82 */ /* 0x001e300000000800 */
[----:B------:R-:W0:Y:S01]  /*97570*/  LDC R5, c[0x0][0x22c] ;  /* 0x00008b00ff057b82 */ /* 0x000e220000000800 */
[----:B--2---:R2:W-:Y:S01]  /*97580*/  @P2 STG.E.U8 desc[UR60][R250.64], R223 ;  /* 0x000000dffa002986 */ /* 0x0045e2000c10113c */
[----:B------:R-:W-:-:S02]  /*97590*/  ISETP.LT.AND P2, PT, R14, R3, !P1 ;  /* 0x000000030e00720c */ /* 0x000fc40004f41270 */
[----:B------:R-:W-:Y:S01]  /*975a0*/  PRMT R3, R227, 0x7771, RZ ;  /* 0x00007771e3037816 */ /* 0x000fe200000000ff */
[----:B--2---:R-:W2:Y:S04]  /*975b0*/  LDL.LU.64 R250, [R1+0x1ad0] ;  /* 0x001ad00001fa7983 */ /* 0x004ea80000300a00 */
[----:B------:R-:W-:Y:S04]  /*975c0*/  @P3 STG.E.U8 desc[UR60][R248.64], R2 ;  /* 0x00000002f8003986 */ /* 0x000fe8000c10113c */
[----:B------:R-:W2:Y:S04]  /*975d0*/  LDL.LU.64 R38, [R1+0x19f0] ;  /* 0x0019f00001267983 */ /* 0x000ea80000300a00 */
[----:B------:R1:W-:Y:S04]  /*975e0*/  @P5 STG.E.U8 desc[UR60][R228.64], R3 ;  /* 0x00000003e4005986 */ /* 0x0003e8000c10113c */
[----:B-1----:R-:W2:Y:S01]  /*975f0*/  LDL.LU.64 R228, [R1+0x2d40] ;  /* 0x002d400001e47983 */ /* 0x002ea20000300a00 */
[----:B------:R-:W-:-:S02]  /*97600*/  ISETP.GE.AND P4, PT, R6, R11, PT ;  /* 0x0000000b0600720c */ /* 0x000fc40003f86270 */
[----:B------:R-:W1:Y:S01]  /*97610*/  LDC R6, c[0x0][0x228] ;  /* 0x00008a00ff067b82 */ /* 0x000e620000000800 */
[----:B---3--:R-:W-:Y:S01]  /*97620*/  ISETP.LT.AND P1, PT, R17, R4, !P1 ;  /* 0x000000041100720c */ /* 0x008fe20004f21270 */
[----:B------:R-:W3:Y:S06]  /*97630*/  LDL.LU.64 R248, [R1+0x1970] ;  /* 0x0019700001f87983 */ /* 0x000eec0000300a00 */
[----:B------:R-:W0:Y:S01]  /*97640*/  LDC R11, c[0x0][0x228] ;  /* 0x00008a00ff0b7b82 */ /* 0x000e220000000800 */
[C---:B------:R-:W-:Y:S02]  /*97650*/  PRMT R4, R227.reuse, 0x7772, RZ ;  /* 0x00007772e3047816 */ /* 0x040fe400000000ff */
[----:B------:R-:W-:-:S03]  /*97660*/  PRMT R227, R227, 0x7773, RZ ;  /* 0x00007773e3e37816 */ /* 0x000fc600000000ff */
[----:B------:R-:W-:Y:S04]  /*97670*/  @P2 STG.E.U8 desc[UR60][R246.64], R4 ;  /* 0x00000004f6002986 */ /* 0x000fe8000c10113c */
[----:B----4-:R4:W-:Y:S01]  /*97680*/  @P1 STG.E.U8 desc[UR60][R244.64], R227 ;  /* 0x000000e3f4001986 */ /* 0x0109e2000c10113c */
[----:B-1----:R-:W-:Y:S02]  /*97690*/  ISETP.LT.AND P5, PT, R15, R6, !P4 ;  /* 0x000000060f00720c */ /* 0x002fe400067a1270 */
[----:B------:R-:W-:Y:S01]  /*976a0*/  ISETP.LT.AND P1, PT, R14, R35, !P4 ;  /* 0x000000230e00720c */ /* 0x000fe20006721270 */
[----:B------:R-:W-:Y:S01]  /*976b0*/  VIADD R37, R10, 0xe9 ;  /* 0x000000e90a257836 */ /* 0x000fe20000000000 */
[----:B------:R-:W1:Y:S01]  /*976c0*/  LDC R6, c[0x0][0x228] ;  /* 0x00008a00ff067b82 */ /* 0x000e620000000800 */
[----:B----4-:R-:W4:Y:S01]  /*976d0*/  LDL.LU.64 R244, [R1+0x18f0] ;  /* 0x0018f00001f47983 */ /* 0x010f220000300a00 */
[----:B0-----:R-:W-:-:S02]  /*976e0*/  ISETP.LT.AND P2, PT, R16, R11, !P4 ;  /* 0x0000000b1000720c */ /* 0x001fc40006741270 */
[----:B------:R-:W-:Y:S01]  /*976f0*/  ISETP.LT.AND P4, PT, R17, R0, !P4 ;  /* 0x000000001100720c */ /* 0x000fe20006781270 */
[----:B------:R-:W4:Y:S03]  /*97700*/  LDL.LU.64 R42, [R1+0x1880] ;  /* 0x00188000012a7983 */ /* 0x000f260000300a00 */
[----:B------:R-:W0:Y:S08]  /*97710*/  LDC R11, c[0x0][0x228] ;  /* 0x00008a00ff0b7b82 */ /* 0x000e300000000800 */
[----:B------:R-:W1:Y:S08]  /*97720*/  LDC R4, c[0x0][0x22c] ;  /* 0x00008b00ff047b82 */ /* 0x000e700000000800 */
[----:B------:R-:W1:Y:S01]  /*97730*/  LDC R35, c[0x0][0x228] ;  /* 0x00008a00ff237b82 */ /* 0x000e620000000800 */
[----:B--2---:R-:W-:-:S02]  /*97740*/  PRMT R2, R228, 0x7770, RZ ;  /* 0x00007770e4027816 */ /* 0x004fc400000000ff */
[----:B------:R-:W-:-:S03]  /*97750*/  PRMT R0, R228, 0x7771, RZ ;  /* 0x00007771e4007816 */ /* 0x000fc600000000ff */
[----:B------:R2:W-:Y:S04]  /*97760*/  @P5 STG.E.U8 desc[UR60][R250.64], R2 ;  /* 0x00000002fa005986 */ /* 0x0005e8000c10113c */
[----:B------:R0:W-:Y:S04]  /*97770*/  @P2 STG.E.U8 desc[UR60][R232.64], R0 ;  /* 0x00000000e8002986 */ /* 0x0001e8000c10113c */
[----:B--2---:R-:W2:Y:S04]  /*97780*/  LDL.LU.64 R250, [R1+0x1820] ;  /* 0x0018200001fa7983 */ /* 0x004ea80000300a00 */
[----:B0-----:R-:W4:Y:S04]  /*97790*/  LDL.LU.64 R232, [R1+0x2d38] ;  /* 0x002d380001e87983 */ /* 0x001f280000300a00 */
[----:B------:R-:W2:Y:S01]  /*977a0*/  LDL.LU.64 R246, [R1+0x17e0] ;  /* 0x0017e00001f67983 */ /* 0x000ea20000300a00 */
[----:B------:R-:W-:-:S02]  /*977b0*/  PRMT R3, R228, 0x7772, RZ ;  /* 0x00007772e4037816 */ /* 0x000fc400000000ff */
[----:B------:R-:W-:Y:S02]  /*977c0*/  PRMT R228, R228, 0x7773, RZ ;  /* 0x00007773e4e47816 */ /* 0x000fe400000000ff */
[----:B------:R-:W-:Y:S01]  /*977d0*/  ISETP.GE.AND P3, PT, R37, R12, PT ;  /* 0x0000000c2500720c */ /* 0x000fe20003f66270 */
[----:B------:R-:W-:Y:S03]  /*977e0*/  @P1 STG.E.U8 desc[UR60][R38.64], R3 ;  /* 0x0000000326001986 */ /* 0x000fe6000c10113c */
[----:B------:R-:W-:Y:S01]  /*977f0*/  ISETP.LT.AND P2, PT, R15, R8, !P3 ;  /* 0x000000080f00720c */ /* 0x000fe20005f41270 */
[----:B---3--:R0:W-:Y:S01]  /*97800*/  @P4 STG.E.U8 desc[UR60][R248.64], R228 ;  /* 0x000000e4f8004986 */ /* 0x0081e2000c10113c */
[----:B------:R-:W-:Y:S01]  /*97810*/  ISETP.LT.AND P1, PT, R16, R19, !P3 ;  /* 0x000000131000720c */ /* 0x000fe20005f21270 */
[----:B------:R-:W-:Y:S01]  /*97820*/  VIADD R12, R10, 0xea ;  /* 0x000000ea0a0c7836 */ /* 0x000fe20000000000 */
[----:B------:R-:W-:Y:S01]  /*97830*/  ISETP.LT.AND P4, PT, R14, R11, !P3 ;  /* 0x0000000b0e00720c */ /* 0x000fe20005f81270 */
[----:B------:R-:W3:Y:S01]  /*97840*/  LDC R19, c[0x0][0x228] ;  /* 0x00008a00ff137b82 */ /* 0x000ee20000000800 */
[----:B0-----:R-:W3:Y:S07]  /*97850*/  LDL.LU.64 R248, [R1+0x1790] ;  /* 0x0017900001f87983 */ /* 0x001eee0000300a00 */
[----:B------:R-:W0:Y:S01]  /*97860*/  LDC R8, c[0x0][0x228] ;  /* 0x00008a00ff087b82 */ /* 0x000e220000000800 */
[----:B------:R-:W3:Y:S04]  /*97870*/  LDL.LU.64 R40, [R1+0x1700] ;  /* 0x0017000001287983 */ /* 0x000ee80000300a00 */
[----:B------:R-:W3:Y:S01]  /*97880*/  LDL.LU.64 R38, [R1+0x1690] ;  /* 0x0016900001267983 */ /* 0x000ee20000300a00 */
[----:B------:R-:W-:-:S02]  /*97890*/  ISETP.GE.AND P5, PT, R12, R5, PT ;  /* 0x000000050c00720c */ /* 0x000fc40003fa6270 */
[----:B------:R-:W0:Y:S01]  /*978a0*/  LDC R12, c[0x0][0x228] ;  /* 0x00008a00ff0c7b82 */ /* 0x000e220000000800 */
[C---:B----4-:R-:W-:Y:S02]  /*978b0*/  PRMT R0, R232.reuse, 0x7770, RZ ;  /* 0x00007770e8007816 */ /* 0x050fe400000000ff */
[C---:B------:R-:W-:Y:S02]  /*978c0*/  PRMT R2, R232.reuse, 0x7771, RZ ;  /* 0x00007771e8027816 */ /* 0x040fe400000000ff */
[----:B------:R-:W-:Y:S01]  /*978d0*/  PRMT R3, R232, 0x7772, RZ ;  /* 0x00007772e8037816 */ /* 0x000fe200000000ff */
[----:B------:R4:W-:Y:S01]  /*978e0*/  @P2 STG.E.U8 desc[UR60][R244.64], R0 ;  /* 0x00000000f4002986 */ /* 0x0009e2000c10113c */
[----:B------:R-:W-:Y:S01]  /*978f0*/  VIADD R11, R10, 0xeb ;  /* 0x000000eb0a0b7836 */ /* 0x000fe20000000000 */
[----:B-1----:R-:W-:Y:S01]  /*97900*/  ISETP.LT.AND P3, PT, R17, R6, !P3 ;  /* 0x000000061100720c */ /* 0x002fe20005f61270 */
[----:B------:R-:W1:Y:S01]  /*97910*/  LDC R5, c[0x0][0x22c] ;  /* 0x00008b00ff057b82 */ /* 0x000e620000000800 */
[----:B------:R-:W-:Y:S04]  /*97920*/  @P1 STG.E.U8 desc[UR60][R42.64], R2 ;  /* 0x000000022a001986 */ /* 0x000fe8000c10113c */
[----:B--2---:R2:W-:Y:S04]  /*97930*/  @P4 STG.E.U8 desc[UR60][R250.64], R3 ;  /* 0x00000003fa004986 */ /* 0x0045e8000c10113c */
[----:B----4-:R-:W4:Y:S01]  /*97940*/  LDL.LU.64 R244, [R1+0x1610] ;  /* 0x0016100001f47983 */ /* 0x010f220000300a00 */
[----:B------:R-:W-:Y:S01]  /*97950*/  ISETP.GE.AND P2, PT, R11, R4, PT ;  /* 0x000000040b00720c */ /* 0x000fe20003f46270 */
[----:B------:R-:W1:Y:S02]  /*97960*/  LDC R6, c[0x0][0x228] ;  /* 0x00008a00ff067b82 */ /* 0x000e640000000800 */
[----:B--2---:R-:W2:Y:S06]  /*97970*/  LDL.LU.64 R250, [R1+0x1588] ;  /* 0x0015880001fa7983 */ /* 0x004eac0000300a00 */
[----:B------:R-:W1:Y:S01]  /*97980*/  LDC R11, c[0x0][0x228] ;  /* 0x00008a00ff0b7b82 */ /* 0x000e620000000800 */
[----:B------:R-:W-:-:S02]  /*97990*/  PRMT R232, R232, 0x7773, RZ ;  /* 0x00007773e8e87816 */ /* 0x000fc400000000ff */
[----:B0-----:R-:W-:Y:S02]  /*979a0*/  ISETP.LT.AND P1, PT, R15, R12, !P5 ;  /* 0x0000000c0f00720c */ /* 0x001fe40006f21270 */
[----:B------:R-:W-:Y:S01]  /*979b0*/  ISETP.LT.AND P4, PT, R16, R35, !P5 ;  /* 0x000000231000720c */ /* 0x000fe20006f81270 */
[----:B------:R0:W-:Y:S01]  /*979c0*/  @P3 STG.E.U8 desc[UR60][R246.64], R232 ;  /* 0x000000e8f6003986 */ /* 0x0001e2000c10113c */
[----:B---3--:R-:W-:Y:S01]  /*979d0*/  ISETP.LT.AND P3, PT, R14, R19, !P5 ;  /* 0x000000130e00720c */ /* 0x008fe20006f61270 */
[----:B------:R-:W3:Y:S01]  /*979e0*/  LDC R35, c[0x0][0x228] ;  /* 0x00008a00ff237b82 */ /* 0x000ee20000000800 */
[C---:B------:R-:W-:Y:S02]  /*979f0*/  PRMT R0, R229.reuse, 0x7770, RZ ;  /* 0x00007770e5007816 */ /* 0x040fe400000000ff */
[C---:B------:R-:W-:Y:S02]  /*97a00*/  PRMT R2, R229.reuse, 0x7771, RZ ;  /* 0x00007771e5027816 */ /* 0x040fe400000000ff */
[----:B------:R-:W-:-:S02]  /*97a10*/  PRMT R3, R229, 0x7772, RZ ;  /* 0x00007772e5037816 */ /* 0x000fc400000000ff */
[----:B------:R-:W-:Y:S01]  /*97a20*/  ISETP.LT.AND P5, PT, R17, R8, !P5 ;  /* 0x000000081100720c */ /* 0x000fe20006fa1270 */
[----:B------:R0:W-:Y:S01]  /*97a30*/  @P1 STG.E.U8 desc[UR60][R248.64], R0 ;  /* 0x00000000f8001986 */ /* 0x0001e2000c10113c */
[----:B------:R-:W3:Y:S03]  /*97a40*/  LDC R12, c[0x0][0x228] ;  /* 0x00008a00ff0c7b82 */ /* 0x000ee60000000800 */
[----:B------:R0:W-:Y:S01]  /*97a50*/  @P4 STG.E.U8 desc[UR60][R40.64], R2 ;  /* 0x0000000228004986 */ /* 0x0001e2000c10113c */
[----:B-1----:R-:W-:-:S03]  /*97a60*/  ISETP.LT.AND P4, PT, R15, R6, !P2 ;  /* 0x000000060f00720c */ /* 0x002fc60005781270 */
[----:B------:R1:W-:Y:S01]  /*97a70*/  @P3 STG.E.U8 desc[UR60][R38.64], R3 ;  /* 0x0000000326003986 */ /* 0x0003e2000c10113c */
[----:B------:R-:W-:Y:S01]  /*97a80*/  ISETP.LT.AND P3, PT, R16, R11, !P2 ;  /* 0x0000000b1000720c */ /* 0x000fe20005761270 */
[----:B------:R-:W3:Y:S01]  /*97a90*/  LDC R19, c[0x0][0x228] ;  /* 0x00008a00ff137b82 */ /* 0x000ee20000000800 */
[----:B------:R-:W-:Y:S01]  /*97aa0*/  PRMT R229, R229, 0x7773, RZ ;  /* 0x00007773e5e57816 */ /* 0x000fe200000000ff */
[----:B0-----:R-:W3:Y:S01]  /*97ab0*/  LDL.LU.64 R246, [R1+0x14a8] ;  /* 0x0014a80001f67983 */ /* 0x001ee20000300a00 */
[C---:B------:R-:W-:Y:S02]  /*97ac0*/  PRMT R0, R233.reuse, 0x7770, RZ ;  /* 0x00007770e9007816 */ /* 0x040fe400000000ff */
[C---:B------:R-:W-:Y:S01]  /*97ad0*/  PRMT R2, R233.reuse, 0x7771, RZ ;  /* 0x00007771e9027816 */ /* 0x040fe200000000ff */
[----:B------:R-:W3:Y:S01]  /*97ae0*/  LDL.LU.64 R248, [R1+0x1458] ;  /* 0x0014580001f87983 */ /* 0x000ee20000300a00 */
[----:B------:R-:W-:Y:S01]  /*97af0*/  VIADD R8, R10, 0xec ;  /* 0x000000ec0a087836 */ /* 0x000fe20000000000 */
[----:B------:R-:W0:Y:S01]  /*97b00*/  LDC R4, c[0x0][0x22c] ;  /* 0x00008b00ff047b82 */ /* 0x000e220000000800 */
[----:B-1----:R-:W-:-:S07]  /*97b10*/  PRMT R3, R233, 0x7772, RZ ;  /* 0x00007772e9037816 */ /* 0x002fce00000000ff */
[----:B------:R-:W1:Y:S08]  /*97b20*/  LDC R11, c[0x0][0x228] ;  /* 0x00008a00ff0b7b82 */ /* 0x000e700000000800 */
[----:B------:R-:W1:Y:S01]  /*97b30*/  LDC R6, c[0x0][0x228] ;  /* 0x00008a00ff067b82 */ /* 0x000e620000000800 */
[----:B----4-:R4:W-:Y:S04]  /*97b40*/  @P5 STG.E.U8 desc[UR60][R244.64], R229 ;  /* 0x000000e5f4005986 */ /* 0x0109e8000c10113c */
[----:B--2---:R-:W-:Y:S04]  /*97b50*/  @P4 STG.E.U8 desc[UR60][R250.64], R0 ;  /* 0x00000000fa004986 */ /* 0x004fe8000c10113c */
[----:B----4-:R-:W2:Y:S04]  /*97b60*/  LDL.LU.64 R244, [R1+0x1418] ;  /* 0x0014180001f47983 */ /* 0x010ea80000300a00 */
[----:B------:R-:W4:Y:S04]  /*97b70*/  LDL.LU.64 R40, [R1+0x1130] ;  /* 0x0011300001287983 */ /* 0x000f280000300a00 */
[----:B------:R0:W-:Y:S04]  /*97b80*/  @P3 STG.E.U8 desc[UR60][R230.64], R2 ;  /* 0x00000002e6003986 */ /* 0x0001e8000c10113c */
[----:B0-----:R-:W2:Y:S01]  /*97b90*/  LDL.LU.64 R230, [R1+0x2d30] ;  /* 0x002d300001e67983 */ /* 0x001ea20000300a00 */
[----:B------:R-:W-:-:S02]  /*97ba0*/  ISETP.GE.AND P1, PT, R8, R5, PT ;  /* 0x000000050800720c */ /* 0x000fc40003f26270 */
[----:B------:R-:W0:Y:S01]  /*97bb0*/  LDC R8, c[0x0][0x228] ;  /* 0x00008a00ff087b82 */ /* 0x000e220000000800 */
[----:B---3--:R-:W-:Y:S01]  /*97bc0*/  ISETP.LT.AND P5, PT, R14, R35, !P2 ;  /* 0x000000230e00720c */ /* 0x008fe200057a1270 */
[----:B------:R-:W3:Y:S01]  /*97bd0*/  LDL.LU.64 R250, [R1+0xef0] ;  /* 0x000ef00001fa7983 */ /* 0x000ee20000300a00 */
[----:B------:R-:W-:Y:S02]  /*97be0*/  ISETP.LT.AND P2, PT, R17, R12, !P2 ;  /* 0x0000000c1100720c */ /* 0x000fe40005741270 */
[----:B------:R-:W-:-:S03]  /*97bf0*/  PRMT R233, R233, 0x7773, RZ ;  /* 0x00007773e9e97816 */ /* 0x000fc600000000ff */
[----:B------:R-:W1:Y:S06]  /*97c00*/  LDC R12, c[0x0][0x228] ;  /* 0x00008a00ff0c7b82 */ /* 0x000e6c0000000800 */
[----:B------:R-:W-:Y:S01]  /*97c10*/  @P5 STG.E.U8 desc[UR60][R246.64], R3 ;  /* 0x00000003f6005986 */ /* 0x000fe2000c10113c */
[----:B------:R-:W-:Y:S01]  /*97c20*/  ISETP.LT.AND P5, PT, R16, R19, !P1 ;  /* 0x000000131000720c */ /* 0x000fe20004fa1270 */
[----:B------:R-:W3:Y:S01]  /*97c30*/  LDC R5, c[0x0][0x22c] ;  /* 0x00008b00ff057b82 */ /* 0x000ee20000000800 */
[----:B0-----:R-:W-:Y:S01]  /*97c40*/  ISETP.LT.AND P3, PT, R15, R8, !P1 ;  /* 0x000000080f00720c */ /* 0x001fe20004f61270 */
[----:B------:R0:W-:Y:S01]  /*97c50*/  @P2 STG.E.U8 desc[UR60][R248.64], R233 ;  /* 0x000000e9f8002986 */ /* 0x0001e2000c10113c */
[----:B--2---:R-:W-:-:S03]  /*97c60*/  PRMT R0, R230, 0x7770, RZ ;  /* 0x00007770e6007816 */ /* 0x004fc600000000ff */
[----:B0-----:R-:W2:Y:S01]  /*97c70*/  LDL.LU.64 R248, [R1+0xc68] ;  /* 0x000c680001f87983 */ /* 0x001ea20000300a00 */
[----:B------:R-:W-:Y:S01]  /*97c80*/  PRMT R2, R230, 0x7771, RZ ;  /* 0x00007771e6027816 */ /* 0x000fe200000000ff */
[----:B------:R-:W-:Y:S01]  /*97c90*/  VIADD R35, R10, 0xed ;  /* 0x000000ed0a237836 */ /* 0x000fe20000000000 */
[----:B------:R-:W0:Y:S01]  /*97ca0*/  LDC R19, c[0x0][0x228] ;  /* 0x00008a00ff137b82 */ /* 0x000e220000000800 */
[----:B------:R-:W2:Y:S04]  /*97cb0*/  LDL.LU.64 R38, [R1+0xb20] ;  /* 0x000b200001267983 */ /* 0x000ea80000300a00 */
[----:B------:R-:W-:Y:S01]  /*97cc0*/  @P3 STG.E.U8 desc[UR60][R244.64], R0 ;  /* 0x00000000f4003986 */ /* 0x000fe2000c10113c */
[----:B------:R-:W-:Y:S02]  /*97cd0*/  PRMT R3, R230, 0x7772, RZ ;  /* 0x00007772e6037816 */ /* 0x000fe400000000ff */
[----:B------:R-:W2:Y:S01]  /*97ce0*/  LDC R8, c[0x0][0x228] ;  /* 0x00008a00ff087b82 */ /* 0x000ea20000000800 */
[----:B------:R-:W2:Y:S04]  /*97cf0*/  LDL.LU.64 R246, [R1+0x9f8] ;  /* 0x0009f80001f67983 */ /* 0x000ea80000300a00 */
[----:B------:R1:W-:Y:S04]  /*97d00*/  @P5 STG.E.U8 desc[UR60][R234.64], R2 ;  /* 0x00000002ea005986 */ /* 0x0003e8000c10113c */
[----:B-1----:R-:W2:Y:S01]  /*97d10*/  LDL.LU.64 R234, [R1+0x2d28] ;  /* 0x002d280001ea7983 */ /* 0x002ea20000300a00 */
[----:B------:R-:W-:-:S02]  /*97d20*/  ISETP.GE.AND P4, PT, R35, R4, PT ;  /* 0x000000042300720c */ /* 0x000fc40003f86270 */
[----:B------:R-:W1:Y:S01]  /*97d30*/  LDC R35, c[0x0][0x228] ;  /* 0x00008a00ff237b82 */ /* 0x000e620000000800 */
[----:B------:R-:W-:Y:S01]  /*97d40*/  ISETP.LT.AND P2, PT, R14, R11, !P1 ;  /* 0x0000000b0e00720c */ /* 0x000fe20004f41270 */
[----:B------:R-:W2:Y:S01]  /*97d50*/  LDL.LU.64 R244, [R1+0x868] ;  /* 0x0008680001f47983 */ /* 0x000ea20000300a00 */
[----:B------:R-:W-:Y:S02]  /*97d60*/  ISETP.LT.AND P1, PT, R17, R6, !P1 ;  /* 0x000000061100720c */ /* 0x000fe40004f21270 */
[----:B------:R-:W-:Y:S02]  /*97d70*/  ISETP.LT.AND P5, PT, R15, R12, !P4 ;  /* 0x0000000c0f00720c */ /* 0x000fe400067a1270 */
[----:B------:R-:W-:Y:S01]  /*97d80*/  PRMT R230, R230, 0x7773, RZ ;  /* 0x00007773e6e67816 */ /* 0x000fe200000000ff */
[----:B------:R-:W2:Y:S06]  /*97d90*/  LDC R4, c[0x0][0x22c] ;  /* 0x00008b00ff047b82 */ /* 0x000eac0000000800 */
[----:B----4-:R-:W-:Y:S01]  /*97da0*/  @P2 STG.E.U8 desc[UR60][R40.64], R3 ;  /* 0x0000000328002986 */ /* 0x010fe2000c10113c */
[----:B------:R-:W-:Y:S01]  /*97db0*/  VIADD R6, R10, 0xee ;  /* 0x000000ee0a067836 */ /* 0x000fe20000000000 */
[----:B------:R-:W4:Y:S02]  /*97dc0*/  LDC R11, c[0x0][0x228] ;  /* 0x00008a00ff0b7b82 */ /* 0x000f240000000800 */
[----:B---3--:R3:W-:Y:S01]  /*97dd0*/  @P1 STG.E.U8 desc[UR60][R250.64], R230 ;  /* 0x000000e6fa001986 */ /* 0x0087e2000c10113c */
[----:B0-----:R-:W-:-:S02]  /*97de0*/  ISETP.LT.AND P1, PT, R14, R19, !P4 ;  /* 0x000000130e00720c */ /* 0x001fc40006721270 */
[----:B-1----:R-:W-:-:S03]  /*97df0*/  ISETP.LT.AND P2, PT, R16, R35, !P4 ;  /* 0x000000231000720c */ /* 0x002fc60006741270 */
[----:B------:R-:W0:Y:S01]  /*97e00*/  LDC R12, c[0x0][0x228] ;  /* 0x00008a00ff0c7b82 */ /* 0x000e220000000800 */
[----:B---3--:R-:W3:Y:S01]  /*97e10*/  LDL.LU.64 R250, [R1+0x720] ;  /* 0x0007200001fa7983 */ /* 0x008ee20000300a00 */
[----:B------:R-:W-:-:S06]  /*97e20*/  ISETP.GE.AND P3, PT, R6, R5, PT ;  /* 0x000000050600720c */ /* 0x000fcc0003f66270 */
[----:B------:R-:W1:Y:S01]  /*97e30*/  LDC R6, c[0x0][0x228] ;  /* 0x00008a00ff067b82 */ /* 0x000e620000000800 */
[----:B------:R-:W3:Y:S07]  /*97e40*/  LDL.LU.64 R40, [R1+0x5d8] ;  /* 0x0005d80001287983 */ /* 0x000eee0000300a00 */
[----:B------:R-:W0:Y:S01]  /*97e50*/  LDC R35, c[0x0][0x228] ;  /* 0x00008a00ff237b82 */ /* 0x000e220000000800 */
[C---:B--2---:R-:W-:Y:S02]  /*97e60*/  PRMT R0, R234.reuse, 0x7770, RZ ;  /* 0x00007770ea007816 */ /* 0x044fe400000000ff */
[----:B------:R-:W-:-:S02]  /*97e70*/  PRMT R2, R234, 0x7771, RZ ;  /* 0x00007771ea027816 */ /* 0x000fc400000000ff */
[----:B------:R-:W-:Y:S01]  /*97e80*/  PRMT R3, R234, 0x7772, RZ ;  /* 0x00007772ea037816 */ /* 0x000fe200000000ff */
[----:B------:R2:W-:Y:S01]  /*97e90*/  @P5 STG.E.U8 desc[UR60][R248.64], R0 ;  /* 0x00000000f8005986 */ /* 0x0005e2000c10113c */
[----:B------:R-:W-:Y:S01]  /*97ea0*/  VIADD R19, R10, 0xef ;  /* 0x000000ef0a137836 */ /* 0x000fe20000000000 */
[----:B------:R-:W-:Y:S01]  /*97eb0*/  ISETP.LT.AND P4, PT, R17, R8, !P4 ;  /* 0x000000081100720c */ /* 0x000fe20006781270 */
[----:B------:R-:W3:Y:S01]  /*97ec0*/  LDC R5, c[0x0][0x22c] ;  /* 0x00008b00ff057b82 */ /* 0x000ee20000000800 */
[----:B--2---:R-:W2:Y:S04]  /*97ed0*/  LDL.LU.64 R248, [R1+0x490] ;  /* 0x0004900001f87983 */ /* 0x004ea80000300a00 */
[----:B------:R4:W-:Y:S01]  /*97ee0*/  @P2 STG.E.U8 desc[UR60][R38.64], R2 ;  /* 0x0000000226002986 */ /* 0x0009e2000c10113c */
[----:B------:R-:W-:-:S02]  /*97ef0*/  ISETP.GE.AND P5, PT, R19, R4, PT ;  /* 0x000000041300720c */ /* 0x000fc40003fa6270 */
[----:B------:R-:W3:Y:S01]  /*97f00*/  LDC R8, c[0x0][0x228] ;  /* 0x00008a00ff087b82 */ /* 0x000ee20000000800 */
[----:B------:R1:W-:Y:S01]  /*97f10*/  @P1 STG.E.U8 desc[UR60][R246.64], R3 ;  /* 0x00000003f6001986 */ /* 0x0003e2000c10113c */
[----:B------:R-:W-:-:S06]  /*97f20*/  PRMT R234, R234, 0x7773, RZ ;  /* 0x00007773eaea7816 */ /* 0x000fcc00000000ff */
[----:B------:R-:W2:Y:S01]  /*97f30*/  LDC R19, c[0x0][0x228] ;  /* 0x00008a00ff137b82 */ /* 0x000ea20000000800 */
[----:B----4-:R-:W4:Y:S04]  /*97f40*/  LDL.LU.64 R38, [R1+0x2f0] ;  /* 0x0002f00001267983 */ /* 0x010f280000300a00 */
[----:B-1----:R-:W4:Y:S01]  /*97f50*/  LDL.LU.64 R246, [R1+0x260] ;  /* 0x0002600001f67983 */ /* 0x002f220000300a00 */
[----:B------:R-:W-:Y:S02]  /*97f60*/  ISETP.LT.AND P2, PT, R15, R6, !P3 ;  /* 0x000000060f00720c */ /* 0x000fe40005f41270 */
[----:B------:R-:W1:Y:S01]  /*97f70*/  LDC R4, c[0x0][0x22c] ;  /* 0x00008b00ff047b82 */ /* 0x000e620000000800 */
[----:B------:R-:W-:Y:S01]  /*97f80*/  ISETP.LT.AND P1, PT, R16, R11, !P3 ;  /* 0x0000000b1000720c */ /* 0x000fe20005f21270 */
[----:B------:R3:W-:Y:S01]  /*97f90*/  @P4 STG.E.U8 desc[UR60][R244.64], R234 ;  /* 0x000000eaf4004986 */ /* 0x0007e2000c10113c */
[----:B0-----:R-:W-:-:S02]  /*97fa0*/  ISETP.LT.AND P4, PT, R14, R35, !P3 ;  /* 0x000000230e00720c */ /* 0x001fc40005f81270 */
[C---:B------:R-:W-:Y:S02]  /*97fb0*/  PRMT R0, R231.reuse, 0x7770, RZ ;  /* 0x00007770e7007816 */ /* 0x040fe400000000ff */
[C---:B------:R-:W-:Y:S01]  /*97fc0*/  PRMT R2, R231.reuse, 0x7771, RZ ;  /* 0x00007771e7027816 */ /* 0x040fe200000000ff */
[----:B------:R-:W0:Y:S01]  /*97fd0*/  LDC R11, c[0x0][0x228] ;  /* 0x00008a00ff0b7b82 */ /* 0x000e220000000800 */
[----:B------:R-:W-:Y:S02]  /*97fe0*/  PRMT R3, R231, 0x7772, RZ ;  /* 0x00007772e7037816 */ /* 0x000fe400000000ff */
[----:B------:R-:W-:Y:S01]  /*97ff0*/  ISETP.LT.AND P3, PT, R17, R12, !P3 ;  /* 0x0000000c1100720c */ /* 0x000fe20005f61270 */
[----:B---3--:R3:W-:Y:S04]  /*98000*/  @P2 STG.E.U8 desc[UR60][R250.64], R0 ;  /* 0x00000000fa002986 */ /* 0x0087e8000c10113c */
[----:B------:R3:W-:Y:S01]  /*98010*/  @P1 STG.E.U8 desc[UR60][R40.64], R2 ;  /* 0x0000000228001986 */ /* 0x0007e2000c10113c */
[----:B------:R-:W-:Y:S01]  /*98020*/  ISETP.LT.AND P1, PT, R15, R8, !P5 ;  /* 0x000000080f00720c */ /* 0x000fe20006f21270 */
[----:B------:R-:W1:Y:S01]  /*98030*/  LDC R6, c[0x0][0x228] ;  /* 0x00008a00ff067b82 */ /* 0x000e620000000800 */
[----:B------:R-:W-:Y:S01]  /*98040*/  PRMT R231, R231, 0x7773, RZ ;  /* 0x00007773e7e77816 */ /* 0x000fe200000000ff */
[----:B------:R-:W4:Y:S01]  /*98050*/  LDL.LU.64 R244, [R1+0x250] ;  /* 0x0002500001f47983 */ /* 0x000f220000300a00 */
[----:B---3--:R-:W-:-:S03]  /*98060*/  PRMT R0, R235, 0x7770, RZ ;  /* 0x00007770eb007816 */ /* 0x008fc600000000ff */
[----:B------:R-:W3:Y:S01]  /*98070*/  LDL.LU.64 R250, [R1+0x248] ;  /* 0x0002480001fa7983 */ /* 0x000ee20000300a00 */
[----:B------:R-:W-:Y:S01]  /*98080*/  VIADD R12, R10, 0xf0 ;  /* 0x000000f00a0c7836 */ /* 0x000fe20000000000 */
[----:B------:R-:W1:Y:S01]  /*98090*/  LDC R35, c[0x0][0x228] ;  /* 0x00008a00ff237b82 */ /* 0x000e620000000800 */
[----:B------:R-:W-:Y:S01]  /*980a0*/  PRMT R2, R235, 0x7771, RZ ;  /* 0x00007771eb027816 */ /* 0x000fe200000000ff */
[----:B--2---:R2:W-:Y:S01]  /*980b0*/  @P4 STG.E.U8 desc[UR60][R248.64], R3 ;  /* 0x00000003f8004986 */ /* 0x0045e2000c10113c */
[----:B------:R-:W-:-:S05]  /*980c0*/  ISETP.LT.AND P4, PT, R16, R19, !P5 ;  /* 0x000000131000720c */ /* 0x000fca0006f81270 */
[----:B------:R-:W3:Y:S01]  /*980d0*/  LDC R8, c[0x0][0x228] ;  /* 0x00008a00ff087b82 */ /* 0x000ee20000000800 */
[----:B------:R-:W-:-:S07]  /*980e0*/  ISETP.GE.AND P2, PT, R12, R5, PT ;  /* 0x000000050c00720c */ /* 0x000fce0003f46270 */
[----:B------:R-:W3:Y:S01]  /*980f0*/  LDC R12, c[0x0][0x228] ;  /* 0x00008a00ff0c7b82 */ /* 0x000ee20000000800 */
[----:B--2---:R-:W2:Y:S04]  /*98100*/  LDL.LU.64 R248, [R1+0x240] ;  /* 0x0002400001f87983 */ /* 0x004ea80000300a00 */
[----:B----4-:R4:W-:Y:S01]  /*98110*/  @P3 STG.E.U8 desc[UR60][R38.64], R231 ;  /* 0x000000e726003986 */ /* 0x0109e2000c10113c */
[----:B------:R-:W-:Y:S02]  /*98120*/  PRMT R3, R235, 0x7772, RZ ;  /* 0x00007772eb037816 */ /* 0x000fe400000000ff */
[----:B------:R-:W2:Y:S01]  /*98130*/  LDC R19, c[0x0][0x228] ;  /* 0x00008a00ff137b82 */ /* 0x000ea20000000800 */
[----:B------:R-:W-:Y:S04]  /*98140*/  @P1 STG.E.U8 desc[UR60][R246.64], R0 ;  /* 0x00000000f6001986 */ /* 0x000fe8000c10113c */
[----:B------:R0:W-:Y:S03]  /*98150*/  @P4 STG.E.U8 desc[UR60][R236.64], R2 ;  /* 0x00000002ec004986 */ /* 0x0001e6000c10113c */
[----:B------:R-:W2:Y:S01]  /*98160*/  LDC R5, c[0x0][0x22c] ;  /* 0x00008b00ff057b82 */ /* 0x000ea20000000800 */
[----:B----4-:R-:W4:Y:S04]  /*98170*/  LDL.LU.64 R38, [R1+0x230] ;  /* 0x0002300001267983 */ /* 0x010f280000300a00 */
[----:B0-----:R-:W2:Y:S01]  /*98180*/  LDL.LU.64 R236, [R1+0x2d20] ;  /* 0x002d200001ec7983 */ /* 0x001ea20000300a00 */
[----:B------:R-:W-:-:S02]  /*98190*/  ISETP.LT.AND P3, PT, R14, R11, !P5 ;  /* 0x0000000b0e00720c */ /* 0x000fc40006f61270 */
[----:B-1----:R-:W-:Y:S01]  /*981a0*/  ISETP.LT.AND P5, PT, R17, R6, !P5 ;  /* 0x000000061100720c */ /* 0x002fe20006fa1270 */
[----:B------:R-:W4:Y:S01]  /*981b0*/  LDL.LU.64 R246, [R1+0x228] ;  /* 0x0002280001f67983 */ /* 0x000f220000300a00 */
[----:B---3--:R-:W-:Y:S02]  /*981c0*/  ISETP.LT.AND P4, PT, R15, R12, !P2 ;  /* 0x0000000c0f00720c */ /* 0x008fe40005781270 */
[----:B------:R-:W-:Y:S01]  /*981d0*/  PRMT R235, R235, 0x7773, RZ ;  /* 0x00007773ebeb7816 */ /* 0x000fe200000000ff */
[----:B------:R-:W-:Y:S01]  /*981e0*/  VIADD R11, R10, 0xf1 ;  /* 0x000000f10a0b7836 */ /* 0x000fe20000000000 */
[----:B------:R-:W0:Y:S05]  /*981f0*/  LDC R6, c[0x0][0x228] ;  /* 0x00008a00ff067b82 */ /* 0x000e2a0000000800 */
[----:B------:R1:W-:Y:S01]  /*98200*/  @P3 STG.E.U8 desc[UR60][R244.64], R3 ;  /* 0x00000003f4003986 */ /* 0x0003e2000c10113c */
[----:B------:R-:W-:-:S02]  /*98210*/  ISETP.LT.AND P3, PT, R16, R35, !P2 ;  /* 0x000000231000720c */ /* 0x000fc40005761270 */
[----:B------:R-:W-:Y:S01]  /*98220*/  ISETP.GE.AND P1, PT, R11, R4, PT ;  /* 0x000000040b00720c */ /* 0x000fe20003f26270 */
[----:B------:R3:W-:Y:S01]  /*98230*/  @P5 STG.E.U8 desc[UR60][R250.64], R235 ;  /* 0x000000ebfa005986 */ /* 0x0007e2000c10113c */
[----:B------:R-:W4:Y:S03]  /*98240*/  LDC R11, c[0x0][0x228] ;  /* 0x00008a00ff0b7b82 */ /* 0x000f260000000800 */
[----:B-1----:R-:W4:Y:S05]  /*98250*/  LDL.LU.64 R244, [R1+0x220] ;  /* 0x0002200001f47983 */ /* 0x002f2a0000300a00 */
[----:B------:R-:W1:Y:S01]  /*98260*/  LDC R12, c[0x0][0x228] ;  /* 0x00008a00ff0c7b82 */ /* 0x000e620000000800 */
[----:B------:R-:W4:Y:S04]  /*98270*/  LDL.LU.64 R42, [R1+0x218] ;  /* 0x00021800012a7983 */ /* 0x000f280000300a00 */
[----:B---3--:R-:W3:Y:S01]  /*98280*/  LDL.LU.64 R250, [R1+0x210] ;  /* 0x0002100001fa7983 */ /* 0x008ee20000300a00 */
[----:B--2---:R-:W-:-:S02]  /*98290*/  PRMT R0, R236, 0x7770, RZ ;  /* 0x00007770ec007816 */ /* 0x004fc400000000ff */
[----:B------:R-:W2:Y:S01]  /*982a0*/  LDC R4, c[0x0][0x22c] ;  /* 0x00008b00ff047b82 */ /* 0x000ea20000000800 */
[C---:B------:R-:W-:Y:S02]  /*982b0*/  PRMT R2, R236.reuse, 0x7771, RZ ;  /* 0x00007771ec027816 */ /* 0x040fe400000000ff */
[----:B------:R-:W-:Y:S04]  /*982c0*/  @P4 STG.E.U8 desc[UR60][R248.64], R0 ;  /* 0x00000000f8004986 */ /* 0x000fe8000c10113c */
[----:B------:R0:W-:Y:S01]  /*982d0*/  @P3 STG.E.U8 desc[UR60][R240.64], R2 ;  /* 0x00000002f0003986 */ /* 0x0001e2000c10113c */
[----:B------:R-:W-:Y:S01]  /*982e0*/  PRMT R3, R236, 0x7772, RZ ;  /* 0x00007772ec037816 */ /* 0x000fe200000000ff */
[----:B------:R-:W2:Y:S02]  /*982f0*/  LDC R35, c[0x0][0x228] ;  /* 0x00008a00ff237b82 */ /* 0x000ea40000000800 */
[----:B0-----:R-:W3:Y:S01]  /*98300*/  LDL.LU.64 R240, [R1+0x2d18] ;  /* 0x002d180001f07983 */ /* 0x001ee20000300a00 */
[----:B------:R-:W-:-:S05]  /*98310*/  ISETP.LT.AND P5, PT, R14, R19, !P2 ;  /* 0x000000130e00720c */ /* 0x000fca00057a1270 */
[----:B------:R-:W0:Y:S01]  /*98320*/  LDC R19, c[0x0][0x228] ;  /* 0x00008a00ff137b82 */ /* 0x000e220000000800 */
[----:B------:R-:W-:Y:S01]  /*98330*/  ISETP.LT.AND P2, PT, R17, R8, !P2 ;  /* 0x000000081100720c */ /* 0x000fe20005741270 */
[----:B------:R-:W2:Y:S01]  /*98340*/  LDL.LU.64 R248, [R1+0x208] ;  /* 0x0002080001f87983 */ /* 0x000ea20000300a00 */
[----:B------:R-:W-:Y:S02]  /*98350*/  PRMT R236, R236, 0x7773, RZ ;  /* 0x00007773ecec7816 */ /* 0x000fe400000000ff */
[----:B------:R-:W-:-:S03]  /*98360*/  ISETP.LT.AND P3, PT, R15, R6, !P1 ;  /* 0x000000060f00720c */ /* 0x000fc60004f61270 */
[----:B----4-:R4:W-:Y:S01]  /*98370*/  @P5 STG.E.U8 desc[UR60][R38.64], R3 ;  /* 0x0000000326005986 */ /* 0x0109e2000c10113c */
[----:B------:R-:W-:Y:S01]  /*98380*/  ISETP.LT.AND P5, PT, R16, R11, !P1 ;  /* 0x0000000b1000720c */ /* 0x000fe20004fa1270 */
[----:B------:R-:W-:Y:S01]  /*98390*/  VIADD R8, R10, 0xf2 ;  /* 0x000000f20a087836 */ /* 0x000fe20000000000 */
[----:B------:R-:W2:Y:S03]  /*983a0*/  LDC R11, c[0x0][0x228] ;  /* 0x00008a00ff0b7b82 */ /* 0x000ea60000000800 */
[----:B------:R1:W-:Y:S05]  /*983b0*/  @P2 STG.E.U8 desc[UR60][R246.64], R236 ;  /* 0x000000ecf6002986 */ /* 0x0003ea000c10113c */
[----:B------:R-:W2:Y:S01]  /*983c0*/  LDC R6, c[0x0][0x228] ;  /* 0x00008a00ff067b82 */ /* 0x000ea20000000800 */
[----:B----4-:R-:W4:Y:S01]  /*983d0*/  LDL.LU.64 R38, [R1+0x200] ;  /* 0x0002000001267983 */ /* 0x010f220000300a00 */
[----:B0-----:R-:W-:-:S03]  /*983e0*/  ISETP.LT.AND P2, PT, R14, R19, !P1 ;  /* 0x000000130e00720c */ /* 0x001fc60004f41270 */
[----:B------:R-:W4:Y:S04]  /*983f0*/  LDL.LU.64 R40, [R1+0x1f8] ;  /* 0x0001f80001287983 */ /* 0x000f280000300a00 */
[----:B-1----:R-:W4:Y:S01]  /*98400*/  LDL.LU.64 R246, [R1+0x1f0] ;  /* 0x0001f00001f67983 */ /* 0x002f220000300a00 */
[----:B------:R-:W-:Y:S02]  /*98410*/  ISETP.GE.AND P4, PT, R8, R5, PT ;  /* 0x000000050800720c */ /* 0x000fe40003f86270 */
[----:B------:R-:W0:Y:S01]  /*98420*/  LDC R8, c[0x0][0x228] ;  /* 0x00008a00ff087b82 */ /* 0x000e220000000800 */
[C---:B---3--:R-:W-:Y:S02]  /*98430*/  PRMT R0, R240.reuse, 0x7770, RZ ;  /* 0x00007770f0007816 */ /* 0x048fe400000000ff */
[----:B------:R-:W-:-:S02]  /*98440*/  PRMT R2, R240, 0x7771, RZ ;  /* 0x00007771f0027816 */ /* 0x000fc400000000ff */
[----:B------:R-:W-:Y:S01]  /*98450*/  PRMT R3, R240, 0x7772, RZ ;  /* 0x00007772f0037816 */ /* 0x000fe200000000ff */
[----:B------:R1:W-:Y:S01]  /*98460*/  @P3 STG.E.U8 desc[UR60][R244.64], R0 ;  /* 0x00000000f4003986 */ /* 0x0003e2000c10113c */
[----:B------:R-:W-:Y:S01]  /*98470*/  VIADD R19, R10, 0xf3 ;  /* 0x000000f30a137836 */ /* 0x000fe20000000000 */
[----:B------:R-:W-:Y:S01]  /*98480*/  ISETP.LT.AND P1, PT, R17, R12, !P1 ;  /* 0x0000000c1100720c */ /* 0x000fe20004f21270 */
[----:B------:R-:W3:Y:S01]  /*98490*/  LDC R5, c[0x0][0x22c] ;  /* 0x00008b00ff057b82 */ /* 0x000ee20000000800 */
[----:B------:R-:W-:Y:S04]  /*984a0*/  @P5 STG.E.U8 desc[UR60][R42.64], R2 ;  /* 0x000000022a005986 */ /* 0x000fe8000c10113c */
[----:B------:R0:W-:Y:S04]  /*984b0*/  @P2 STG.E.U8 desc[UR60][R250.64], R3 ;  /* 0x00000003fa002986 */ /* 0x0001e8000c10113c */
[----:B-1----:R-:W3:Y:S04]  /*984c0*/  LDL.LU.64 R244, [R1+0x1e8] ;  /* 0x0001e80001f47983 */ /* 0x002ee80000300a00 */
[----:B0-----:R-:W3:Y:S01]  /*984d0*/  LDL.LU.64 R250, [R1+0x1e0] ;  /* 0x0001e00001fa7983 */ /* 0x001ee20000300a00 */
[----:B--2---:R-:W-:-:S02]  /*984e0*/  ISETP.GE.AND P3, PT, R19, R4, PT ;  /* 0x000000041300720c */ /* 0x004fc40003f66270 */
[----:B------:R-:W0:Y:S01]  /*984f0*/  LDC R4, c[0x0][0x228] ;  /* 0x00008a00ff047b82 */ /* 0x000e220000000800 */
[----:B------:R-:W-:-:S07]  /*98500*/  PRMT R240, R240, 0x7773, RZ ;  /* 0x00007773f0f07816 */ /* 0x000fce00000000ff */
[----:B------:R-:W1:Y:S01]  /*98510*/  LDC R19, c[0x0][0x228] ;  /* 0x00008a00ff137b82 */ /* 0x000e620000000800 */
[----:B------:R-:W-:Y:S01]  /*98520*/  ISETP.LT.AND P5, PT, R15, R8, !P4 ;  /* 0x000000080f00720c */ /* 0x000fe200067a1270 */
[----:B------:R2:W-:Y:S01]  /*98530*/  @P1 STG.E.U8 desc[UR60][R248.64], R240 ;  /* 0x000000f0f8001986 */ /* 0x0005e2000c10113c */
[----:B------:R-:W-:Y:S02]  /*98540*/  ISETP.LT.AND P2, PT, R16, R35, !P4 ;  /* 0x000000231000720c */ /* 0x000fe40006741270 */
[----:B------:R-:W-:Y:S02]  /*98550*/  ISETP.LT.AND P1, PT, R14, R11, !P4 ;  /* 0x0000000b0e00720c */ /* 0x000fe40006721270 */
[C---:B------:R-:W-:Y:S01]  /*98560*/  PRMT R0, R237.reuse, 0x7770, RZ ;  /* 0x00007770ed007816 */ /* 0x040fe200000000ff */
[----:B------:R-:W3:Y:S01]  /*98570*/  LDC R35, c[0x0][0x228] ;  /* 0x00008a00ff237b82 */ /* 0x000ee20000000800 */
[C---:B------:R-:W-:Y:S02]  /*98580*/  PRMT R2, R237.reuse, 0x7771, RZ ;  /* 0x00007771ed027816 */ /* 0x040fe400000000ff */
[----:B------:R-:W-:-:S02]  /*98590*/  PRMT R3, R237, 0x7772, RZ ;  /* 0x00007772ed037816 */ /* 0x000fc400000000ff */
[----:B------:R-:W-:Y:S01]  /*985a0*/  ISETP.LT.AND P4, PT, R17, R6, !P4 ;  /* 0x000000061100720c */ /* 0x000fe20006781270 */
[----:B----4-:R4:W-:Y:S01]  /*985b0*/  @P5 STG.E.U8 desc[UR60][R38.64], R0 ;  /* 0x0000000026005986 */ /* 0x0109e2000c10113c */
[----:B------:R-:W-:Y:S01]  /*985c0*/  PRMT R237, R237, 0x7773, RZ ;  /* 0x00007773eded7816 */ /* 0x000fe200000000ff */
[----:B------:R-:W-:Y:S01]  /*985d0*/  VIADD R12, R10, 0xf4 ;  /* 0x000000f40a0c7836 */ /* 0x000fe20000000000 */
[----:B------:R-:W3:Y:S01]  /*985e0*/  LDC R8, c[0x0][0x228] ;  /* 0x00008a00ff087b82 */ /* 0x000ee20000000800 */
[----:B------:R4:W-:Y:S01]  /*985f0*/  @P2 STG.E.U8 desc[UR60][R40.64], R2 ;  /* 0x0000000228002986 */ /* 0x0009e2000c10113c */
[----:B0-----:R-:W-:-:S03]  /*98600*/  ISETP.LT.AND P2, PT, R15, R4, !P3 ;  /* 0x000000040f00720c */ /* 0x001fc60005f41270 */
[----:B------:R0:W-:Y:S01]  /*98610*/  @P1 STG.E.U8 desc[UR60][R246.64], R3 ;  /* 0x00000003f6001986 */ /* 0x0001e2000c10113c */
[----:B-1----:R-:W-:Y:S02]  /*98620*/  ISETP.LT.AND P1, PT, R16, R19, !P3 ;  /* 0x000000131000720c */ /* 0x002fe40005f21270 */
[----:B------:R-:W1:Y:S01]  /*98630*/  LDC R6, c[0x0][0x228] ;  /* 0x00008a00ff067b82 */ /* 0x000e620000000800 */
[----:B--2---:R-:W2:Y:S01]  /*98640*/  LDL.LU.64 R248, [R1+0x1d0] ;  /* 0x0001d00001f87983 */ /* 0x004ea20000300a00 */
[C---:B----4-:R-:W-:Y:S02]  /*98650*/  PRMT R0, R241.reuse, 0x7770, RZ ;  /* 0x00007770f1007816 */ /* 0x050fe400000000ff */
[C---:B------:R-:W-:Y:S01]  /*98660*/  PRMT R2, R241.reuse, 0x7771, RZ ;  /* 0x00007771f1027816 */ /* 0x040fe200000000ff */
[----:B------:R-:W4:Y:S01]  /*98670*/  LDL.LU.64 R38, [R1+0x1c8] ;  /* 0x0001c80001267983 */ /* 0x000f220000300a00 */
[----:B---3--:R-:W-:Y:S02]  /*98680*/  ISETP.GE.AND P5, PT, R12, R5, PT ;  /* 0x000000050c00720c */ /* 0x008fe40003fa6270 */
[----:B------:R-:W3:Y:S01]  /*98690*/  LDC R11, c[0x0][0x228] ;  /* 0x00008a00ff0b7b82 */ /* 0x000ee20000000800 */
[----:B0-----:R-:W4:Y:S07]  /*986a0*/  LDL.LU.64 R246, [R1+0x1c0] ;  /* 0x0001c00001f67983 */ /* 0x001f2e0000300a00 */
[----:B------:R-:W0:Y:S01]  /*986b0*/  LDC R5, c[0x0][0x228] ;  /* 0x00008a00ff057b82 */ /* 0x000e220000000800 */
[----:B------:R-:W-:-:S07]  /*986c0*/  PRMT R3, R241, 0x7772, RZ ;  /* 0x00007772f1037816 */ /* 0x000fce00000000ff */
[----:B------:R-:W4:Y:S01]  /*986d0*/  LDC R4, c[0x0][0x228] ;  /* 0x00008a00ff047b82 */ /* 0x000f220000000800 */
[----:B------:R1:W-:Y:S07]  /*986e0*/  @P4 STG.E.U8 desc[UR60][R244.64], R237 ;  /* 0x000000edf4004986 */ /* 0x0003ee000c10113c */
[----:B------:R-:W4:Y:S01]  /*986f0*/  LDC R19, c[0x0][0x228] ;  /* 0x00008a00ff137b82 */ /* 0x000f220000000800 */
[----:B------:R-:W-:Y:S04]  /*98700*/  @P2 STG.E.U8 desc[UR60][R250.64], R0 ;  /* 0x00000000fa002986 */ /* 0x000fe8000c10113c */
[----:B-1----:R-:W4:Y:S04]  /*98710*/  LDL.LU.64 R244, [R1+0x1b8] ;  /* 0x0001b80001f47983 */ /* 0x002f280000300a00 */
[----:B------:R1:W-:Y:S04]  /*98720*/  @P1 STG.E.U8 desc[UR60][R238.64], R2 ;  /* 0x00000002ee001986 */ /* 0x0003e8000c10113c */
[----:B-1----:R-:W4:Y:S01]  /*98730*/  LDL.LU.64 R238, [R1+0x2d10] ;  /* 0x002d100001ee7983 */ /* 0x002f220000300a00 */
[----:B------:R-:W-:-:S02]  /*98740*/  ISETP.LT.AND P4, PT, R14, R35, !P3 ;  /* 0x000000230e00720c */ /* 0x000fc40005f81270 */
[----:B------:R-:W-:Y:S01]  /*98750*/  ISETP.LT.AND P3, PT, R17, R8, !P3 ;  /* 0x000000081100720c */ /* 0x000fe20005f61270 */
[----:B------:R-:W4:Y:S01]  /*98760*/  LDL.LU.64 R250, [R1+0x1a8] ;  /* 0x0001a80001fa7983 */ /* 0x000f220000300a00 */
[----:B------:R-:W-:Y:S01]  /*98770*/  ISETP.LT.AND P2, PT, R15, R6, !P5 ;  /* 0x000000060f00720c */ /* 0x000fe20006f41270 */
[----:B------:R-:W1:Y:S01]  /*98780*/  LDC R8, c[0x0][0x228] ;  /* 0x00008a00ff087b82 */ /* 0x000e620000000800 */
[----:B0-----:R-:W-:Y:S02]  /*98790*/  ISETP.LT.AND P1, PT, R16, R5, !P5 ;  /* 0x000000051000720c */ /* 0x001fe40006f21270 */
[----:B------:R-:W-:-:S05]  /*987a0*/  PRMT R241, R241, 0x7773, RZ ;  /* 0x00007773f1f17816 */ /* 0x000fca00000000ff */
[----:B------:R-:W0:Y:S01]  /*987b0*/  LDC R35, c[0x0][0x228] ;  /* 0x00008a00ff237b82 */ /* 0x000e220000000800 */
[----:B--2---:R2:W-:Y:S01]  /*987c0*/  @P4 STG.E.U8 desc[UR60][R248.64], R3 ;  /* 0x00000003f8004986 */ /* 0x0045e2000c10113c */
[----:B---3--:R-:W-:-:S03]  /*987d0*/  ISETP.LT.AND P4, PT, R14, R11, !P5 ;  /* 0x0000000b0e00720c */ /* 0x008fc60006f81270 */
[----:B----4-:R-:W-:Y:S03]  /*987e0*/  @P3 STG.E.U8 desc[UR60][R38.64], R241 ;  /* 0x000000f126003986 */ /* 0x010fe6000c10113c */
[----:B------:R-:W3:Y:S01]  /*987f0*/  LDC R6, c[0x0][0x228] ;  /* 0x00008a00ff067b82 */ /* 0x000ee20000000800 */
[----:B--2---:R-:W2:Y:S07]  /*98800*/  LDL.LU.64 R248, [R1+0x1a0] ;  /* 0x0001a00001f87983 */ /* 0x004eae0000300a00 */
[----:B------:R-:W4:Y:S01]  /*98810*/  LDC R5, c[0x0][0x228] ;  /* 0x00008a00ff057b82 */ /* 0x000f220000000800 */
[----:B------:R-:W4:Y:S04]  /*98820*/  LDL.LU.64 R42, [R1+0x198] ;  /* 0x00019800012a7983 */ /* 0x000f280000300a00 */
[----:B------:R-:W4:Y:S01]  /*98830*/  LDL.LU.64 R40, [R1+0x190] ;  /* 0x0001900001287983 */ /* 0x000f220000300a00 */
[----:B------:R-:W-:-:S02]  /*98840*/  PRMT R0, R238, 0x7770, RZ ;  /* 0x00007770ee007816 */ /* 0x000fc400000000ff */
[----:B------:R-:W4:Y:S01]  /*98850*/  LDC R11, c[0x0][0x228] ;  /* 0x00008a00ff0b7b82 */ /* 0x000f220000000800 */
[C---:B------:R-:W-:Y:S02]  /*98860*/  PRMT R2, R238.reuse, 0x7771, RZ ;  /* 0x00007771ee027816 */ /* 0x040fe400000000ff */
[----:B------:R-:W-:Y:S01]  /*98870*/  PRMT R3, R238, 0x7772, RZ ;  /* 0x00007772ee037816 */ /* 0x000fe200000000ff */
[----:B------:R1:W-:Y:S04]  /*98880*/  @P2 STG.E.U8 desc[UR60][R246.64], R0 ;  /* 0x00000000f6002986 */ /* 0x0003e8000c10113c */
[----:B------:R-:W-:Y:S04]  /*98890*/  @P1 STG.E.U8 desc[UR60][R244.64], R2 ;  /* 0x00000002f4001986 */ /* 0x000fe8000c10113c */
[----:B------:R0:W-:Y:S04]  /*988a0*/  @P4 STG.E.U8 desc[UR60][R242.64], R3 ;  /* 0x00000003f2004986 */ /* 0x0001e8000c10113c */
[----:B-1----:R-:W4:Y:S04]  /*988b0*/  LDL.LU.64 R246, [R1+0x188] ;  /* 0x0001880001f67983 */ /* 0x002f280000300a00 */
[----:B0-----:R-:W3:Y:S01]  /*988c0*/  LDL.LU.64 R242, [R1+0x2d08] ;  /* 0x002d080001f27983 */ /* 0x001ee20000300a00 */
[----:B------:R-:W-:-:S02]  /*988d0*/  ISETP.LT.AND P5, PT, R17, R4, !P5 ;  /* 0x000000041100720c */ /* 0x000fc40006fa1270 */
[----:B------:R-:W-:Y:S01]  /*988e0*/  ISETP.LT.AND P2, PT, R15, R8, !P6 ;  /* 0x000000080f00720c */ /* 0x000fe20007741270 */
[----:B------:R-:W4:Y:S01]  /*988f0*/  LDL.LU.64 R244, [R1+0x180] ;  /* 0x0001800001f47983 */ /* 0x000f220000300a00 */
[----:B------:R-:W-:Y:S01]  /*98900*/  PRMT R238, R238, 0x7773, RZ ;  /* 0x00007773eeee7816 */ /* 0x000fe200000000ff */
[----:B------:R-:W0:Y:S02]  /*98910*/  LDC R4, c[0x0][0x228] ;  /* 0x00008a00ff047b82 */ /* 0x000e240000000800 */
[----:B------:R-:W4:Y:S06]  /*98920*/  LDL.LU.64 R38, [R1+0x178] ;  /* 0x0001780001267983 */ /* 0x000f2c0000300a00 */
[----:B------:R1:W-:Y:S01]  /*98930*/  @P5 STG.E.U8 desc[UR60][R250.64], R238 ;  /* 0x000000eefa005986 */ /* 0x0003e2000c10113c */
[----:B------:R-:W0:Y:S03]  /*98940*/  LDC R8, c[0x0][0x228] ;  /* 0x00008a00ff087b82 */ /* 0x000e260000000800 */
[----:B-1----:R-:W4:Y:S01]  /*98950*/  LDL.LU.64 R250, [R1+0x170] ;  /* 0x0001700001fa7983 */ /* 0x002f220000300a00 */
[----:B------:R-:W-:-:S02]  /*98960*/  ISETP.LT.AND P1, PT, R16, R19, !P6 ;  /* 0x000000131000720c */ /* 0x000fc40007721270 */
[----:B------:R-:W-:Y:S01]  /*98970*/  ISETP.LT.AND P4, PT, R14, R35, !P6 ;  /* 0x000000230e00720c */ /* 0x000fe20007781270 */
[----:B------:R-:W-:Y:S01]  /*98980*/  VIADD R12, R10, 0xf7 ;  /* 0x000000f70a0c7836 */ /* 0x000fe20000000000 */
[----:B---3--:R-:W-:Y:S01]  /*98990*/  PRMT R0, R242, 0x7770, RZ ;  /* 0x00007770f2007816 */ /* 0x008fe200000000ff */
[----:B------:R-:W1:Y:S04]  /*989a0*/  LDC R19, c[0x0][0x228] ;  /* 0x00008a00ff137b82 */ /* 0x000e680000000800 */
[----:B--2---:R2:W-:Y:S04]  /*989b0*/  @P2 STG.E.U8 desc[UR60][R248.64], R0 ;  /* 0x00000000f8002986 */ /* 0x0045e8000c10113c */
[----:B--2---:R-:W2:Y:S01]  /*989c0*/  LDL.LU.64 R248, [R1+0x168] ;  /* 0x0001680001f87983 */ /* 0x004ea20000300a00 */
[----:B------:R-:W-:-:S02]  /*989d0*/  ISETP.LT.AND P6, PT, R17, R6, !P6 ;  /* 0x000000061100720c */ /* 0x000fc400077c1270 */
[C---:B------:R-:W-:Y:S02]  /*989e0*/  PRMT R2, R242.reuse, 0x7771, RZ ;  /* 0x00007771f2027816 */ /* 0x040fe400000000ff */
[----:B------:R-:W-:-:S03]  /*989f0*/  PRMT R3, R242, 0x7772, RZ ;  /* 0x00007772f2037816 */ /* 0x000fc600000000ff */
[----:B----4-:R3:W-:Y:S01]  /*98a00*/  @P1 STG.E.U8 desc[UR60][R42.64], R2 ;  /* 0x000000022a001986 */ /* 0x0107e2000c10113c */
[----:B0-----:R-:W-:Y:S02]  /*98a10*/  ISETP.LT.AND P1, PT, R15, R4, !P0 ;  /* 0x000000040f00720c */ /* 0x001fe40004721270 */
[----:B------:R-:W-:Y:S01]  /*98a20*/  PRMT R242, R242, 0x7773, RZ ;  /* 0x00007773f2f27816 */ /* 0x000fe200000000ff */
[----:B------:R-:W-:Y:S01]  /*98a30*/  @P4 STG.E.U8 desc[UR60][R40.64], R3 ;  /* 0x0000000328004986 */ /* 0x000fe2000c10113c */
[----:B------:R-:W-:Y:S01]  /*98a40*/  ISETP.LT.AND P4, PT, R16, R5, !P0 ;  /* 0x000000051000720c */ /* 0x000fe20004781270 */
[----:B------:R-:W0:Y:S01]  /*98a50*/  LDC R4, c[0x0][0x228] ;  /* 0x00008a00ff047b82 */ /* 0x000e220000000800 */
[----:B------:R-:W-:Y:S01]  /*98a60*/  PRMT R0, R239, 0x7770, RZ ;  /* 0x00007770ef007816 */ /* 0x000fe200000000ff */
[----:B------:R4:W-:Y:S01]  /*98a70*/  @P6 STG.E.U8 desc[UR60][R246.64], R242 ;  /* 0x000000f2f6006986 */ /* 0x0009e2000c10113c */
[----:B------:R-:W-:Y:S02]  /*98a80*/  ISETP.LT.AND P6, PT, R14, R11, !P0 ;  /* 0x0000000b0e00720c */ /* 0x000fe400047c1270 */
[----:B------:R-:W-:Y:S01]  /*98a90*/  ISETP.LT.AND P0, PT, R17, R8, !P0 ;  /* 0x000000081100720c */ /* 0x000fe20004701270 */
[----:B---3--:R-:W-:-:S02]  /*98aa0*/  VIADD R2, R10, 0xfa ;  /* 0x000000fa0a027836 */ /* 0x008fc40000000000 */
[----:B------:R3:W-:Y:S01]  /*98ab0*/  @P1 STG.E.U8 desc[UR60][R244.64], R0 ;  /* 0x00000000f4001986 */ /* 0x0007e2000c10113c */
[----:B------:R-:W-:Y:S01]  /*98ac0*/  ISETP.GE.AND P3, PT, R12, R13, PT ;  /* 0x0000000d0c00720c */ /* 0x000fe20003f66270 */
[----:B------:R-:W-:Y:S02]  /*98ad0*/  VIADD R6, R10, 0xf9 ;  /* 0x000000f90a067836 */ /* 0x000fe40000000000 */
[----:B----4-:R-:W4:Y:S01]  /*98ae0*/  LDL.LU.64 R246, [R1+0x160] ;  /* 0x0001600001f67983 */ /* 0x010f220000300a00 */
[----:B------:R-:W-:Y:S02]  /*98af0*/  ISETP.GE.AND P1, PT, R2, R23, PT ;  /* 0x000000170200720c */ /* 0x000fe40003f26270 */
[C---:B------:R-:W-:Y:S01]  /*98b00*/  PRMT R3, R239.reuse, 0x7772, RZ ;  /* 0x00007772ef037816 */ /* 0x040fe200000000ff */
[----:B------:R-:W4:Y:S01]  /*98b10*/  LDL.LU.64 R40, [R1+0x158] ;  /* 0x0001580001287983 */ /* 0x000f220000300a00 */
[C---:B------:R-:W-:Y:S01]  /*98b20*/  PRMT R2, R239.reuse, 0x7771, RZ ;  /* 0x00007771ef027816 */ /* 0x040fe200000000ff */
[----:B------:R-:W-:Y:S01]  /*98b30*/  VIADD R12, R10, 0xf8 ;  /* 0x000000f80a0c7836 */ /* 0x000fe20000000000 */
[----:B------:R-:W-:Y:S01]  /*98b40*/  PRMT R239, R239, 0x7773, RZ ;  /* 0x00007773efef7816 */ /* 0x000fe200000000ff */
[----:B---3--:R-:W3:Y:S01]  /*98b50*/  LDL.LU.64 R244, [R1+0x150] ;  /* 0x0001500001f47983 */ /* 0x008ee20000300a00 */
[----:B------:R-:W-:Y:S01]  /*98b60*/  ISETP.GE.AND P2, PT, R6, R9, PT ;  /* 0x000000090600720c */ /* 0x000fe20003f46270 */
[----:B------:R-:W1:Y:S02]  /*98b70*/  LDC R11, c[0x0][0x228] ;  /* 0x00008a00ff0b7b82 */ /* 0x000e640000000800 */
[----:B------:R-:W3:Y:S04]  /*98b80*/  LDL.LU R36, [R1] ;  /* 0x0000000001247983 */ /* 0x000ee80000300800 */
[----:B------:R-:W-:Y:S01]  /*98b90*/  @P4 STG.E.U8 desc[UR60][R38.64], R2 ;  /* 0x0000000226004986 */ /* 0x000fe2000c10113c */
[----:B------:R-:W-:Y:S01]  /*98ba0*/  ISETP.GE.AND P5, PT, R12, R7, PT ;  /* 0x000000070c00720c */ /* 0x000fe20003fa6270 */
[----:B------:R-:W1:Y:S02]  /*98bb0*/  LDC R9, c[0x0][0x228] ;  /* 0x00008a00ff097b82 */ /* 0x000e640000000800 */
[----:B------:R-:W3:Y:S04]  /*98bc0*/  LDL.LU.64 R42, [R1+0x148] ;  /* 0x00014800012a7983 */ /* 0x000ee80000300a00 */
[----:B------:R0:W-:Y:S02]  /*98bd0*/  @P6 STG.E.U8 desc[UR60][R250.64], R3 ;  /* 0x00000003fa006986 */ /* 0x0001e4000c10113c */
[----:B------:R-:W1:Y:S08]  /*98be0*/  LDC R7, c[0x0][0x228] ;  /* 0x00008a00ff077b82 */ /* 0x000e700000000800 */
[----:B------:R-:W1:Y:S01]  /*98bf0*/  LDC R12, c[0x0][0x228] ;  /* 0x00008a00ff0c7b82 */ /* 0x000e620000000800 */
[----:B0-----:R-:W3:Y:S01]  /*98c00*/  LDL.LU.64 R250, [R1+0x140] ;  /* 0x0001400001fa7983 */ /* 0x001ee20000300a00 */
[----:B------:R-:W-:-:S02]  /*98c10*/  PRMT R0, R243, 0x7770, RZ ;  /* 0x00007770f3007816 */ /* 0x000fc400000000ff */
[----:B------:R-:W-:-:S04]  /*98c20*/  PRMT R8, R243, 0x7771, RZ ;  /* 0x00007771f3087816 */ /* 0x000fc800000000ff */
[----:B------:R-:W0:Y:S08]  /*98c30*/  LDC R13, c[0x0][0x228] ;  /* 0x00008a00ff0d7b82 */ /* 0x000e300000000800 */
[----:B------:R-:W0:Y:S01]  /*98c40*/  LDC R23, c[0x0][0x228] ;  /* 0x00008a00ff177b82 */ /* 0x000e220000000800 */
[----:B--2---:R2:W-:Y:S04]  /*98c50*/  @P0 STG.E.U8 desc[UR60][R248.64], R239 ;  /* 0x000000eff8000986 */ /* 0x0045e8000c10113c */
[----:B--2---:R-:W2:Y:S01]  /*98c60*/  LDL.LU.64 R248, [R1+0x138] ;  /* 0x0001380001f87983 */ /* 0x004ea20000300a00 */
[----:B------:R-:W-:-:S02]  /*98c70*/  ISETP.LT.AND P6, PT, R15, R4, !P3 ;  /* 0x000000040f00720c */ /* 0x000fc40005fc1270 */
[----:B-1----:R-:W-:Y:S01]  /*98c80*/  ISETP.LT.AND P4, PT, R16, R7, !P3 ;  /* 0x000000071000720c */ /* 0x002fe20005f81270 */
[----:B------:R-:W2:Y:S01]  /*98c90*/  LDL.LU.64 R38, [R1+0x130] ;  /* 0x0001300001267983 */ /* 0x000ea20000300a00 */
[----:B------:R-:W-:Y:S02]  /*98ca0*/  ISETP.LT.AND P0, PT, R14, R9, !P3 ;  /* 0x000000090e00720c */ /* 0x000fe40005f01270 */
[----:B------:R-:W-:Y:S01]  /*98cb0*/  ISETP.LT.AND P3, PT, R17, R12, !P3 ;  /* 0x0000000c1100720c */ /* 0x000fe20005f61270 */
[----:B------:R-:W1:Y:S01]  /*98cc0*/  LDC R9, c[0x0][0x228] ;  /* 0x00008a00ff097b82 */ /* 0x000e620000000800 */
[----:B------:R-:W-:Y:S01]  /*98cd0*/  PRMT R2, R243, 0x7772, RZ ;  /* 0x00007772f3027816 */ /* 0x000fe200000000ff */
[----:B------:R0:W1:Y:S04]  /*98ce0*/  LDS.128 R4, [R18] ;  /* 0x0000000012047984 */ /* 0x0000680000000c00 */
[----:B----4-:R4:W-:Y:S01]  /*98cf0*/  @P6 STG.E.U8 desc[UR60][R246.64], R0 ;  /* 0x00000000f6006986 */ /* 0x0109e2000c10113c */
[----:B------:R-:W-:Y:S01]  /*98d00*/  ISETP.LT.AND P6, PT, R15, R22, !P5 ;  /* 0x000000160f00720c */ /* 0x000fe20006fc1270 */
[----:B------:R-:W1:Y:S02]  /*98d10*/  LDC R12, c[0x0][0x228] ;  /* 0x00008a00ff0c7b82 */ /* 0x000e640000000800 */
[----:B------:R3:W-:Y:S01]  /*98d20*/  @P4 STG.E.U8 desc[UR60][R40.64], R8 ;  /* 0x0000000828004986 */ /* 0x0007e2000c10113c */
[----:B------:R-:W-:-:S02]  /*98d30*/  ISETP.LT.AND P4, PT, R16, R11, !P5 ;  /* 0x0000000b1000720c */ /* 0x000fc40006f81270 */
[----:B------:R-:W-:-:S03]  /*98d40*/  PRMT R243, R243, 0x7773, RZ ;  /* 0x00007773f3f37816 */ /* 0x000fc600000000ff */
[----:B0-----:R-:W0:Y:S01]  /*98d50*/  LDC R18, c[0x0][0x228] ;  /* 0x00008a00ff127b82 */ /* 0x001e220000000800 */
[----:B----4-:R-:W4:Y:S01]  /*98d60*/  LDL.LU.64 R246, [R1+0x128] ;  /* 0x0001280001f67983 */ /* 0x010f220000300a00 */
[C---:B---3--:R-:W-:Y:S02]  /*98d70*/  PRMT R3, R36.reuse, 0x7770, RZ ;  /* 0x0000777024037816 */ /* 0x048fe400000000ff */
[----:B------:R-:W-:Y:S01]  /*98d80*/  PRMT R0, R36, 0x7771, RZ ;  /* 0x0000777124007816 */ /* 0x000fe200000000ff */
[----:B------:R3:W-:Y:S03]  /*98d90*/  @P0 STG.E.U8 desc[UR60][R244.64], R2 ;  /* 0x00000002f4000986 */ /* 0x0007e6000c10113c */
[----:B------:R-:W0:Y:S01]  /*98da0*/  LDC R11, c[0x0][0x228] ;  /* 0x00008a00ff0b7b82 */ /* 0x000e220000000800 */
[----:B------:R-:W4:Y:S04]  /*98db0*/  LDL.LU.64 R40, [R1+0x120] ;  /* 0x0001200001287983 */ /* 0x000f280000300a00 */
[----:B------:R-:W-:Y:S04]  /*98dc0*/  @P3 STG.E.U8 desc[UR60][R42.64], R243 ;  /* 0x000000f32a003986 */ /* 0x000fe8000c10113c */
[----:B---3--:R-:W3:Y:S04]  /*98dd0*/  LDL.LU.64 R244, [R1+0x118] ;  /* 0x0001180001f47983 */ /* 0x008ee80000300a00 */
[----:B------:R1:W-:Y:S04]  /*98de0*/  @P6 STG.E.U8 desc[UR60][R250.64], R3 ;  /* 0x00000003fa006986 */ /* 0x0003e8000c10113c */
[----:B-1----:R-:W3:Y:S04]  /*98df0*/  LDL.LU.64 R250, [R1+0x110] ;  /* 0x0001100001fa7983 */ /* 0x002ee80000300a00 */
[----:B--2---:R1:W-:Y:S04]  /*98e00*/  @P4 STG.E.U8 desc[UR60][R248.64], R0 ;  /* 0x00000000f8004986 */ /* 0x0043e8000c10113c */
[----:B-1----:R-:W2:Y:S01]  /*98e10*/  LDL.LU.64 R248, [R1+0x108] ;  /* 0x0001080001f87983 */ /* 0x002ea20000300a00 */
[----:B------:R-:W-:-:S02]  /*98e20*/  ISETP.LT.AND P3, PT, R14, R9, !P5 ;  /* 0x000000090e00720c */ /* 0x000fc40006f61270 */
[----:B------:R-:W-:Y:S01]  /*98e30*/  ISETP.LT.AND P5, PT, R17, R24, !P5 ;  /* 0x000000181100720c */ /* 0x000fe20006fa1270 */
[----:B------:R-:W2:Y:S01]  /*98e40*/  LDL.LU R252, [R1+0x4] ;  /* 0x0000040001fc7983 */ /* 0x000ea20000300800 */
[C---:B------:R-:W-:Y:S01]  /*98e50*/  PRMT R2, R36.reuse, 0x7772, RZ ;  /* 0x0000777224027816 */ /* 0x040fe200000000ff */
[----:B------:R-:W1:Y:S01]  /*98e60*/  LDC R9, c[0x0][0x228] ;  /* 0x00008a00ff097b82 */ /* 0x000e620000000800 */
[----:B------:R-:W-:Y:S02]  /*98e70*/  PRMT R8, R36, 0x7773, RZ ;  /* 0x0000777324087816 */ /* 0x000fe400000000ff */
[----:B------:R-:W-:Y:S02]  /*98e80*/  ISETP.LT.AND P6, PT, R15, R12, !P2 ;  /* 0x0000000c0f00720c */ /* 0x000fe400057c1270 */
[----:B------:R-:W-:-:S03]  /*98e90*/  ISETP.LT.AND P4, PT, R16, R13, !P2 ;  /* 0x0000000d1000720c */ /* 0x000fc60005781270 */
[----:B------:R0:W-:Y:S01]  /*98ea0*/  @P3 STG.E.U8 desc[UR60][R38.64], R2 ;  /* 0x0000000226003986 */ /* 0x0001e2000c10113c */
[----:B------:R-:W-:Y:S01]  /*98eb0*/  PRMT R0, R4, 0x7770, RZ ;  /* 0x0000777004007816 */ /* 0x000fe200000000ff */
[----:B------:R-:W1:Y:S02]  /*98ec0*/  LDC R12, c[0x0][0x228] ;  /* 0x00008a00ff0c7b82 */ /* 0x000e640000000800 */
[----:B----4-:R4:W-:Y:S01]  /*98ed0*/  @P5 STG.E.U8 desc[UR60][R246.64], R8 ;  /* 0x00000008f6005986 */ /* 0x0109e2000c10113c */
[----:B0-----:R-:W-:Y:S02]  /*98ee0*/  ISETP.LT.AND P5, PT, R14, R11, !P2 ;  /* 0x0000000b0e00720c */ /* 0x001fe400057a1270 */
[----:B------:R-:W-:Y:S02]  /*98ef0*/  ISETP.LT.AND P2, PT, R17, R18, !P2 ;  /* 0x000000121100720c */ /* 0x000fe40005741270 */
[C---:B------:R-:W-:Y:S01]  /*98f00*/  PRMT R3, R4.reuse, 0x7771, RZ ;  /* 0x0000777104037816 */ /* 0x040fe200000000ff */
[----:B------:R-:W0:Y:S01]  /*98f10*/  LDC R13, c[0x0][0x228] ;  /* 0x00008a00ff0d7b82 */ /* 0x000e220000000800 */
[----:B------:R-:W2:Y:S04]  /*98f20*/  LDL.LU.64 R38, [R1+0x100] ;  /* 0x0001000001267983 */ /* 0x000ea80000300a00 */
[----:B------:R-:W2:Y:S01]  /*98f30*/  LDL.LU.64 R42, [R1+0xf8] ;  /* 0x0000f800012a7983 */ /* 0x000ea20000300a00 */
[----:B------:R-:W-:Y:S01]  /*98f40*/  PRMT R2, R4, 0x7772, RZ ;  /* 0x0000777204027816 */ /* 0x000fe200000000ff */
[----:B------:R-:W-:Y:S01]  /*98f50*/  VIADD R22, R10, 0xfb ;  /* 0x000000fb0a167836 */ /* 0x000fe20000000000 */
[----:B------:R-:W0:Y:S01]  /*98f60*/  LDC R18, c[0x0][0x228] ;  /* 0x00008a00ff127b82 */ /* 0x000e220000000800 */
[----:B----4-:R-:W4:Y:S01]  /*98f70*/  LDL.LU.64 R246, [R1+0xf0] ;  /* 0x0000f00001f67983 */ /* 0x010f220000300a00 */
[----:B------:R-:W-:-:S03]  /*98f80*/  PRMT R4, R4, 0x7773, RZ ;  /* 0x0000777304047816 */ /* 0x000fc600000000ff */
[----:B------:R-:W-:Y:S03]  /*98f90*/  @P6 STG.E.U8 desc[UR60][R40.64], R0 ;  /* 0x0000000028006986 */ /* 0x000fe6000c10113c */
[----:B------:R-:W0:Y:S01]  /*98fa0*/  LDC R11, c[0x0][0x228] ;  /* 0x00008a00ff0b7b82 */ /* 0x000e220000000800 */
[----:B---3--:R3:W-:Y:S07]  /*98fb0*/  @P4 STG.E.U8 desc[UR60][R244.64], R3 ;  /* 0x00000003f4004986 */ /* 0x0087ee000c10113c */
[----:B------:R-:W4:Y:S01]  /*98fc0*/  LDC R8, c[0x0][0x228] ;  /* 0x00008a00ff087b82 */ /* 0x000f220000000800 */
[----:B------:R1:W-:Y:S04]  /*98fd0*/  @P5 STG.E.U8 desc[UR60][R250.64], R2 ;  /* 0x00000002fa005986 */ /* 0x0003e8000c10113c */
[----:B---3--:R-:W3:Y:S03]  /*98fe0*/  LDL.LU.64 R244, [R1+0xe8] ;  /* 0x0000e80001f47983 */ /* 0x008ee60000300a00 */
[----:B------:R-:W3:Y:S01]  /*98ff0*/  LDC R24, c[0x0][0x228] ;  /* 0x00008a00ff187b82 */ /* 0x000ee20000000800 */
[----:B-1----:R-:W3:Y:S04]  /*99000*/  LDL.LU.64 R250, [R1+0xe0] ;  /* 0x0000e00001fa7983 */ /* 0x002ee80000300a00 */
[----:B--2---:R1:W-:Y:S04]  /*99010*/  @P2 STG.E.U8 desc[UR60][R248.64], R4 ;  /* 0x00000004f8002986 */ /* 0x0043e8000c10113c */
[----:B-1----:R-:W2:Y:S01]  /*99020*/  LDL.LU.64 R248, [R1+0xd8] ;  /* 0x0000d80001f87983 */ /* 0x002ea20000300a00 */
[----:B------:R-:W-:Y:S01]  /*99030*/  ISETP.GE.AND P0, PT, R22, R25, PT ;  /* 0x000000191600720c */ /* 0x000fe20003f06270 */
[----:B------:R-:W-:Y:S01]  /*99040*/  VIADD R22, R10, 0xfc ;  /* 0x000000fc0a167836 */ /* 0x000fe20000000000 */
[----:B------:R-:W-:Y:S01]  /*99050*/  ISETP.LT.AND P4, PT, R15, R12, !P1 ;  /* 0x0000000c0f00720c */ /* 0x000fe20004f81270 */
[----:B------:R-:W2:Y:S01]  /*99060*/  LDL.LU.64 R40, [R1+0xd0] ;  /* 0x0000d00001287983 */ /* 0x000ea20000300a00 */
[----:B------:R-:W-:Y:S01]  /*99070*/  ISETP.LT.AND P5, PT, R16, R9, !P1 ;  /* 0x000000091000720c */ /* 0x000fe20004fa1270 */
[----:B------:R-:W1:Y:S01]  /*99080*/  LDC R25, c[0x0][0x228] ;  /* 0x00008a00ff197b82 */ /* 0x000e620000000800 */
[----:B------:R-:W-:-:S07]  /*99090*/  ISETP.GE.AND P3, PT, R22, R27, PT ;  /* 0x0000001b1600720c */ /* 0x000fce0003f66270 */
[----:B------:R-:W3:Y:S01]  /*990a0*/  LDC R22, c[0x0][0x228] ;  /* 0x00008a00ff167b82 */ /* 0x000ee20000000800 */
[----:B0-----:R-:W-:Y:S02]  /*990b0*/  ISETP.LT.AND P6, PT, R14, R13, !P1 ;  /* 0x0000000d0e00720c */ /* 0x001fe40004fc1270 */
[C---:B------:R-:W-:Y:S02]  /*990c0*/  PRMT R0, R252.reuse, 0x7770, RZ ;  /* 0x00007770fc007816 */ /* 0x040fe400000000ff */
[C---:B------:R-:W-:Y:S02]  /*990d0*/  PRMT R3, R252.reuse, 0x7771, RZ ;  /* 0x00007771fc037816 */ /* 0x040fe400000000ff */
[C---:B------:R-:W-:Y:S01]  /*990e0*/  PRMT R2, R252.reuse, 0x7772, RZ ;  /* 0x00007772fc027816 */ /* 0x040fe200000000ff */
[----:B------:R0:W-:Y:S01]  /*990f0*/  @P4 STG.E.U8 desc[UR60][R38.64], R0 ;  /* 0x0000000026004986 */ /* 0x0001e2000c10113c */
[----:B------:R-:W-:Y:S01]  /*99100*/  PRMT R4, R252, 0x7773, RZ ;  /* 0x00007773fc047816 */ /* 0x000fe200000000ff */
[----:B------:R-:W1:Y:S02]  /*99110*/  LDC R9, c[0x0][0x228] ;  /* 0x00008a00ff097b82 */ /* 0x000e640000000800 */
[----:B------:R-:W-:Y:S01]  /*99120*/  @P5 STG.E.U8 desc[UR60][R42.64], R3 ;  /* 0x000000032a005986 */ /* 0x000fe2000c10113c */
[----:B------:R-:W-:-:S03]  /*99130*/  ISETP.LT.AND P5, PT, R16, R11, !P0 ;  /* 0x0000000b1000720c */ /* 0x000fc600047a1270 */
[----:B----4-:R4:W-:Y:S01]  /*99140*/  @P6 STG.E.U8 desc[UR60][R246.64], R2 ;  /* 0x00000002f6006986 */ /* 0x0109e2000c10113c */
[----:B------:R-:W-:Y:S01]  /*99150*/  ISETP.LT.AND P6, PT, R15, R18, !P0 ;  /* 0x000000120f00720c */ /* 0x000fe200047c1270 */
[----:B------:R-:W-:Y:S01]  /*99160*/  VIADD R12, R10, 0xfd ;  /* 0x000000fd0a0c7836 */ /* 0x000fe20000000000 */
[----:B------:R-:W1:Y:S01]  /*99170*/  LDC R11, c[0x0][0x228] ;  /* 0x00008a00ff0b7b82 */ /* 0x000e620000000800 */
[----:B0-----:R-:W2:Y:S01]  /*99180*/  LDL.LU.64 R38, [R1+0xc8] ;  /* 0x0000c80001267983 */ /* 0x001ea20000300a00 */
[----:B---3--:R-:W-:Y:S02]  /*99190*/  ISETP.LT.AND P1, PT, R17, R22, !P1 ;  /* 0x000000161100720c */ /* 0x008fe40004f21270 */
[----:B------:R-:W-:-:S04]  /*991a0*/  PRMT R0, R5, 0x7770, RZ ;  /* 0x0000777005007816 */ /* 0x000fc800000000ff */
[----:B------:R-:W0:Y:S01]  /*991b0*/  LDC R13, c[0x0][0x228] ;  /* 0x00008a00ff0d7b82 */ /* 0x000e220000000800 */
[----:B----4-:R-:W3:Y:S01]  /*991c0*/  LDL.LU R246, [R1+0x8] ;  /* 0x0000080001f67983 */ /* 0x010ee20000300800 */
[----:B------:R-:W-:-:S03]  /*991d0*/  PRMT R2, R5, 0x7771, RZ ;  /* 0x0000777105027816 */ /* 0x000fc600000000ff */
[----:B------:R-:W4:Y:S01]  /*991e0*/  LDL.LU R252, [R1+0xc] ;  /* 0x00000c0001fc7983 */ /* 0x000f220000300800 */
[----:B------:R-:W-:Y:S02]  /*991f0*/  ISETP.GE.AND P2, PT, R12, R29, PT ;  /* 0x0000001d0c00720c */ /* 0x000fe40003f46270 */
[----:B------:R-:W0:Y:S01]  /*99200*/  LDC R12, c[0x0][0x228] ;  /* 0x00008a00ff0c7b82 */ /* 0x000e220000000800 */
[----:B------:R1:W-:Y:S04]  /*99210*/  @P1 STG.E.U8 desc[UR60][R244.64], R4 ;  /* 0x00000004f4001986 */ /* 0x0003e8000c10113c */
[----:B------:R1:W-:Y:S01]  /*99220*/  @P6 STG.E.U8 desc[UR60][R250.64], R0 ;  /* 0x00000000fa006986 */ /* 0x0003e2000c10113c */
[----:B------:R-:W-:Y:S01]  /*99230*/  PRMT R3, R5, 0x7772, RZ ;  /* 0x0000777205037816 */ /* 0x000fe200000000ff */
[----:B------:R-:W-:Y:S01]  /*99240*/  VIADD R18, R10, 0xfe ;  /* 0x000000fe0a127836 */ /* 0x000fe20000000000 */
[----:B------:R-:W4:Y:S01]  /*99250*/  LDC R22, c[0x0][0x228] ;  /* 0x00008a00ff167b82 */ /* 0x000f220000000800 */
[----:B-1----:R-:W4:Y:S04]  /*99260*/  LDL.LU.64 R244, [R1+0xc0] ;  /* 0x0000c00001f47983 */ /* 0x002f280000300a00 */
[----:B------:R-:W4:Y:S04]  /*99270*/  LDL.LU.64 R250, [R1+0xb8] ;  /* 0x0000b80001fa7983 */ /* 0x000f280000300a00 */
[----:B--2---:R1:W-:Y:S04]  /*99280*/  @P5 STG.E.U8 desc[UR60][R248.64], R2 ;  /* 0x00000002f8005986 */ /* 0x0043e8000c10113c */
[----:B-1----:R-:W2:Y:S01]  /*99290*/  LDL.LU.64 R248, [R1+0xb0] ;  /* 0x0000b00001f87983 */ /* 0x002ea20000300a00 */
[----:B------:R-:W-:-:S02]  /*992a0*/  ISETP.LT.AND P1, PT, R14, R9, !P0 ;  /* 0x000000090e00720c */ /* 0x000fc40004721270 */
[----:B------:R-:W-:Y:S01]  /*992b0*/  ISETP.LT.AND P0, PT, R17, R8, !P0 ;  /* 0x000000081100720c */ /* 0x000fe20004701270 */
[----:B------:R-:W2:Y:S04]  /*992c0*/  LDL.LU.64 R52, [R1+0xa8] ;  /* 0x0000a80001347983 */ /* 0x000ea80000300a00 */
[----:B------:R-:W2:Y:S01]  /*992d0*/  LDL.LU.64 R50, [R1+0x98] ;  /* 0x0000980001327983 */ /* 0x000ea20000300a00 */
[----:B------:R-:W-:-:S03]  /*992e0*/  PRMT R5, R5, 0x7773, RZ ;  /* 0x0000777305057816 */ /* 0x000fc600000000ff */
[----:B------:R-:W2:Y:S01]  /*992f0*/  LDL.LU.64 R46, [R1+0x90] ;  /* 0x00009000012e7983 */ /* 0x000ea20000300a00 */
[----:B0-----:R-:W-:Y:S02]  /*99300*/  ISETP.LT.AND P5, PT, R15, R12, !P3 ;  /* 0x0000000c0f00720c */ /* 0x001fe40005fa1270 */
[C---:B---3--:R-:W-:Y:S01]  /*99310*/  PRMT R0, R246.reuse, 0x7770, RZ ;  /* 0x00007770f6007816 */ /* 0x048fe200000000ff */
[----:B------:R-:W3:Y:S01]  /*99320*/  LDL.LU.64 R48, [R1+0x58] ;  /* 0x0000580001307983 */ /* 0x000ee20000300a00 */
[----:B------:R-:W-:Y:S01]  /*99330*/  PRMT R2, R246, 0x7771, RZ ;  /* 0x00007771f6027816 */ /* 0x000fe200000000ff */
[----:B------:R-:W0:Y:S02]  /*99340*/  LDC R12, c[0x0][0x228] ;  /* 0x00008a00ff0c7b82 */ /* 0x000e240000000800 */
[----:B------:R-:W3:Y:S04]  /*99350*/  LDL.LU.64 R44, [R1+0x50] ;  /* 0x00005000012c7983 */ /* 0x000ee80000300a00 */
[----:B------:R1:W-:Y:S01]  /*99360*/  @P1 STG.E.U8 desc[UR60][R40.64], R3 ;  /* 0x0000000328001986 */ /* 0x0003e2000c10113c */
[----:B------:R-:W-:-:S02]  /*99370*/  ISETP.LT.AND P1, PT, R16, R11, !P3 ;  /* 0x0000000b1000720c */ /* 0x000fc40005f21270 */
[----:B------:R-:W-:Y:S01]  /*99380*/  PRMT R4, R246, 0x7773, RZ ;  /* 0x00007773f6047816 */ /* 0x000fe200000000ff */
[----:B------:R4:W-:Y:S01]  /*99390*/  @P0 STG.E.U8 desc[UR60][R38.64], R5 ;  /* 0x0000000526000986 */ /* 0x0009e2000c10113c */
[----:B------:R-:W-:Y:S01]  /*993a0*/  ISETP.LT.AND P0, PT, R14, R13, !P3 ;  /* 0x0000000d0e00720c */ /* 0x000fe20005f01270 */
[----:B------:R-:W0:Y:S02]  /*993b0*/  LDC R11, c[0x0][0x228] ;  /* 0x00008a00ff0b7b82 */ /* 0x000e240000000800 */
[----:B------:R-:W3:Y:S01]  /*993c0*/  LDL.LU.64 R42, [R1+0x48] ;  /* 0x00004800012a7983 */ /* 0x000ee20000300a00 */
[----:B-1----:R-:W-:-:S03]  /*993d0*/  PRMT R3, R246, 0x7772, RZ ;  /* 0x00007772f6037816 */ /* 0x002fc600000000ff */
[----:B------:R-:W3:Y:S01]  /*993e0*/  LDL.LU.64 R40, [R1+0x40] ;  /* 0x0000400001287983 */ /* 0x000ee20000300a00 */
[----:B------:R-:W-:Y:S01]  /*993f0*/  ISETP.GE.AND P4, PT, R18, R31, PT ;  /* 0x0000001f1200720c */ /* 0x000fe20003f86270 */
[----:B------:R-:W1:Y:S02]  /*99400*/  LDC R13, c[0x0][0x228] ;  /* 0x00008a00ff0d7b82 */ /* 0x000e640000000800 */
[----:B----4-:R-:W4:Y:S04]  /*99410*/  LDL.LU.64 R38, [R1+0x38] ;  /* 0x0000380001267983 */ /* 0x010f280000300a00 */
[----:B------:R0:W-:Y:S02]  /*99420*/  @P5 STG.E.U8 desc[UR60][R244.64], R0 ;  /* 0x00000000f4005986 */ /* 0x0001e4000c10113c */
[----:B------:R-:W1:Y:S02]  /*99430*/  LDC R18, c[0x0][0x228] ;  /* 0x00008a00ff127b82 */ /* 0x000e640000000800 */
[----:B------:R-:W4:Y:S04]  /*99440*/  LDL.LU.64 R246, [R1+0x30] ;  /* 0x0000300001f67983 */ /* 0x000f280000300a00 */
[----:B------:R0:W-:Y:S04]  /*99450*/  @P1 STG.E.U8 desc[UR60][R250.64], R2 ;  /* 0x00000002fa001986 */ /* 0x0001e8000c10113c */
[----:B0-----:R-:W4:Y:S04]  /*99460*/  LDL.LU.64 R244, [R1+0x28] ;  /* 0x0000280001f47983 */ /* 0x001f280000300a00 */
[----:B------:R-:W4:Y:S04]  /*99470*/  LDL.LU.64 R250, [R1+0x20] ;  /* 0x0000200001fa7983 */ /* 0x000f280000300a00 */
[----:B--2---:R0:W-:Y:S04]  /*99480*/  @P0 STG.E.U8 desc[UR60][R248.64], R3 ;  /* 0x00000003f8000986 */ /* 0x0041e8000c10113c */
[----:B0-----:R-:W2:Y:S01]  /*99490*/  LDL.LU.64 R248, [R1+0x18] ;  /* 0x0000180001f87983 */ /* 0x001ea20000300a00 */
[----:B-1----:R-:W-:-:S02]  /*994a0*/  ISETP.LT.AND P5, PT, R17, R18, !P3 ;  /* 0x000000121100720c */ /* 0x002fc40005fa1270 */
[----:B------:R-:W-:Y:S01]  /*994b0*/  ISETP.LT.AND P3, PT, R15, R22, !P2 ;  /* 0x000000160f00720c */ /* 0x000fe20005761270 */
[----:B------:R-:W0:Y:S01]  /*994c0*/  LDC R18, c[0x0][0x228] ;  /* 0x00008a00ff127b82 */ /* 0x000e220000000800 */
[----:B------:R-:W-:Y:S02]  /*994d0*/  ISETP.LT.AND P0, PT, R16, R11, !P2 ;  /* 0x0000000b1000720c */ /* 0x000fe40005701270 */
[----:B------:R-:W-:-:S05]  /*994e0*/  PRMT R0, R6, 0x7770, RZ ;  /* 0x0000777006007816 */ /* 0x000fca00000000ff */
[----:B------:R-:W1:Y:S01]  /*994f0*/  LDC R11, c[0x0][0x228] ;  /* 0x00008a00ff0b7b82 */ /* 0x000e620000000800 */
[----:B------:R-:W-:Y:S02]  /*99500*/  ISETP.LT.AND P1, PT, R14, R13, !P2 ;  /* 0x0000000d0e00720c */ /* 0x000fe40005721270 */
[----:B------:R-:W-:Y:S01]  /*99510*/  ISETP.LT.AND P2, PT, R17, R12, !P2 ;  /* 0x0000000c1100720c */ /* 0x000fe20005741270 */
[----:B------:R-:W-:Y:S01]  /*99520*/  @P5 STG.E.U8 desc[UR60][R52.64], R4 ;  /* 0x0000000434005986 */ /* 0x000fe2000c10113c */
[----:B------:R-:W-:-:S03]  /*99530*/  PRMT R2, R6, 0x7771, RZ ;  /* 0x0000777106027816 */ /* 0x000fc600000000ff */
[----:B------:R1:W-:Y:S01]  /*99540*/  @P3 STG.E.U8 desc[UR60][R50.64], R0 ;  /* 0x0000000032003986 */ /* 0x0003e2000c10113c */
[----:B------:R-:W-:Y:S01]  /*99550*/  ISETP.LT.AND P3, PT, R15, R24, !P4 ;  /* 0x000000180f00720c */ /* 0x000fe20006761270 */
[----:B------:R-:W-:Y:S01]  /*99560*/  VIADD R10, R10, 0xff ;  /* 0x000000ff0a0a7836 */ /* 0x000fe20000000000 */
[C---:B------:R-:W-:Y:S02]  /*99570*/  PRMT R3, R6.reuse, 0x7772, RZ ;  /* 0x0000777206037816 */ /* 0x040fe400000000ff */
[----:B------:R-:W-:Y:S01]  /*99580*/  PRMT R6, R6, 0x7773, RZ ;  /* 0x0000777306067816 */ /* 0x000fe200000000ff */
[----:B------:R1:W-:Y:S01]  /*99590*/  @P0 STG.E.U8 desc[UR60][R46.64], R2 ;  /* 0x000000022e000986 */ /* 0x0003e2000c10113c */
[----:B------:R-:W-:Y:S02]  /*995a0*/  ISETP.GE.AND P6, PT, R10, R33, PT ;  /* 0x000000210a00720c */ /* 0x000fe40003fc6270 */
[----:B------:R-:W-:Y:S01]  /*995b0*/  PRMT R5, R252, 0x7770, RZ ;  /* 0x00007770fc057816 */ /* 0x000fe200000000ff */
[----:B---3--:R3:W-:Y:S01]  /*995c0*/  @P1 STG.E.U8 desc[UR60][R48.64], R3 ;  /* 0x0000000330001986 */ /* 0x0087e2000c10113c */
[----:B------:R-:W-:-:S03]  /*995d0*/  ISETP.LT.AND P0, PT, R16, R19, !P4 ;  /* 0x000000131000720c */ /* 0x000fc60006701270 */
[----:B------:R1:W-:Y:S01]  /*995e0*/  @P2 STG.E.U8 desc[UR60][R44.64], R6 ;  /* 0x000000062c002986 */ /* 0x0003e2000c10113c */
[----:B------:R-:W-:Y:S02]  /*995f0*/  ISETP.LT.AND P2, PT, R14, R23, !P4 ;  /* 0x000000170e00720c */ /* 0x000fe40006741270 */
[----:B0-----:R-:W-:Y:S01]  /*99600*/  ISETP.LT.AND P4, PT, R17, R18, !P4 ;  /* 0x000000121100720c */ /* 0x001fe20006781270 */
[----:B------:R0:W-:Y:S01]  /*99610*/  @P3 STG.E.U8 desc[UR60][R42.64], R5 ;  /* 0x000000052a003986 */ /* 0x0001e2000c10113c */
[----:B------:R-:W-:Y:S02]  /*99620*/  ISETP.LT.AND P5, PT, R15, R26, !P6 ;  /* 0x0000001a0f00720c */ /* 0x000fe400077a1270 */
[----:B------:R-:W-:Y:S02]  /*99630*/  ISETP.LT.AND P1, PT, R16, R25, !P6 ;  /* 0x000000191000720c */ /* 0x000fe40007721270 */
[-C--:B-1----:R-:W-:Y:S02]  /*99640*/  ISETP.LT.AND P3, PT, R14, R11.reuse, !P6 ;  /* 0x0000000b0e00720c */ /* 0x082fe40007761270 */
[----:B------:R-:W-:-:S02]  /*99650*/  ISETP.LT.AND P6, PT, R17, R11, !P6 ;  /* 0x0000000b1100720c */ /* 0x000fc400077c1270 */
[C---:B------:R-:W-:Y:S02]  /*99660*/  PRMT R8, R252.reuse, 0x7771, RZ ;  /* 0x00007771fc087816 */ /* 0x040fe400000000ff */
[C---:B------:R-:W-:Y:S02]  /*99670*/  PRMT R9, R252.reuse, 0x7772, RZ ;  /* 0x00007772fc097816 */ /* 0x040fe400000000ff */
[----:B------:R-:W-:Y:S02]  /*99680*/  PRMT R10, R252, 0x7773, RZ ;  /* 0x00007773fc0a7816 */ /* 0x000fe400000000ff */
[C---:B------:R-:W-:Y:S01]  /*99690*/  PRMT R0, R7.reuse, 0x7770, RZ ;  /* 0x0000777007007816 */ /* 0x040fe200000000ff */
[----:B------:R0:W-:Y:S01]  /*996a0*/  @P0 STG.E.U8 desc[UR60][R40.64], R8 ;  /* 0x0000000828000986 */ /* 0x0001e2000c10113c */
[C---:B------:R-:W-:Y:S02]  /*996b0*/  PRMT R2, R7.reuse, 0x7771, RZ ;  /* 0x0000777107027816 */ /* 0x040fe400000000ff */
[C---:B---3--:R-:W-:Y:S01]  /*996c0*/  PRMT R3, R7.reuse, 0x7772, RZ ;  /* 0x0000777207037816 */ /* 0x048fe200000000ff */
[----:B----4-:R0:W-:Y:S04]  /*996d0*/  @P2 STG.E.U8 desc[UR60][R38.64], R9 ;  /* 0x0000000926002986 */ /* 0x0101e8000c10113c */
[----:B------:R0:W-:Y:S04]  /*996e0*/  @P4 STG.E.U8 desc[UR60][R246.64], R10 ;  /* 0x0000000af6004986 */ /* 0x0001e8000c10113c */
[----:B------:R0:W-:Y:S04]  /*996f0*/  @P5 STG.E.U8 desc[UR60][R244.64], R0 ;  /* 0x00000000f4005986 */ /* 0x0001e8000c10113c */
[----:B------:R0:W-:Y:S01]  /*99700*/  @P1 STG.E.U8 desc[UR60][R250.64], R2 ;  /* 0x00000002fa001986 */ /* 0x0001e2000c10113c */
[----:B------:R-:W-:-:S03]  /*99710*/  PRMT R7, R7, 0x7773, RZ ;  /* 0x0000777307077816 */ /* 0x000fc600000000ff */
[----:B--2---:R0:W-:Y:S01]  /*99720*/  @P3 STG.E.U8 desc[UR60][R248.64], R3 ;  /* 0x00000003f8003986 */ /* 0x0041e2000c10113c */
[----:B------:R-:W-:Y:S05]  /*99730*/  @!P6 EXIT ;  /* 0x000000000000e94d */ /* 0x000fea0003800000 */
[----:B------:R-:W-:Y:S01]  /*99740*/  STG.E.U8 desc[UR60][R20.64], R7 ;  /* 0x0000000714007986 */ /* 0x000fe2000c10113c */
[----:B------:R-:W-:Y:S05]  /*99750*/  EXIT ;  /* 0x000000000000794d */ /* 0x000fea0003800000 */
.L_x_3:
[----:B------:R-:W-:-:S00]  /*99760*/  BRA `(.L_x_3) ;  /* 0xfffffffc00fc7947 */ /* 0x000fc0000383ffff */
[----:B------:R-:W-:-:S00]  /*99770*/  NOP ;  /* 0x0000000000007918 */ /* 0x000fc00000000000 */
        /* <DEDUP_REMOVED lines=8> */
.L_x_4:


//--------------------- .nv.shared.matmul_kernel  --------------------------
	.section	.nv.shared.matmul_kernel,"aw",@nobits
	.sectionflags	@""
	.align	16
	.zero		1024


//--------------------- .nv.shared.reserved.0     --------------------------
	.section	.nv.shared.reserved.0,"aw",@nobits
	.weak		__nv_reservedSMEM_offset_0_alias
	.size		__nv_reservedSMEM_offset_0_alias, 0, 0
	.other		__nv_reservedSMEM_offset_0_alias,@"STO_CUDA_RESERVED_SHARED STV_DEFAULT"
__nv_reservedSMEM_offset_0_alias:
	.zero		0


//--------------------- .nv.constant0.matmul_kernel --------------------------
	.section	.nv.constant0.matmul_kernel,"a",@progbits
	.sectionflags	@""
	.align	4
.nv.constant0.matmul_kernel:
	.zero		608


//--------------------- SYMBOLS --------------------------

	.type		.nv.reservedSmem.offset0,@object
	.size		.nv.reservedSmem.offset0,0x4
